def matmul_kernel(
    a_ptr,
    b_ptr,
    c_ptr,
    M,
    N,
    K,
    stride_am,
    stride_ak,
    stride_bk,
    stride_bn,
    stride_cm,
    stride_cn,
    BLOCK_M: tl.constexpr,
    BLOCK_N: tl.constexpr,
    BLOCK_K: tl.constexpr,
    GROUP_M: tl.constexpr,
):
    pid = tl.program_id(axis=0)
    num_pid_m = tl.cdiv(M, BLOCK_M)
    num_pid_n = tl.cdiv(N, BLOCK_N)
    num_pid_in_group = GROUP_M * num_pid_n
    group_id = pid // num_pid_in_group
    first_pid_m = group_id * GROUP_M
    group_size_m = min(num_pid_m - first_pid_m, GROUP_M)
    pid_m = first_pid_m + ((pid % num_pid_in_group) % group_size_m)
    pid_n = (pid % num_pid_in_group) // group_size_m

    offs_am = (pid_m * BLOCK_M + tl.arange(0, BLOCK_M)) % M
    offs_bn = (pid_n * BLOCK_N + tl.arange(0, BLOCK_N)) % N
    offs_k = tl.arange(0, BLOCK_K)
    a_ptrs = a_ptr + offs_am[:, None] * stride_am + offs_k[None, :] * stride_ak
    b_ptrs = b_ptr + offs_k[:, None] * stride_bk + offs_bn[None, :] * stride_bn

    acc = tl.zeros((BLOCK_M, BLOCK_N), dtype=tl.float32)
    for kk in range(0, tl.cdiv(K, BLOCK_K)):
        a = tl.load(a_ptrs, mask=offs_k[None, :] < K - kk * BLOCK_K, other=0.0)
        b = tl.load(b_ptrs, mask=offs_k[:, None] < K - kk * BLOCK_K, other=0.0)
        acc = tl.dot(a, b, acc)
        a_ptrs += BLOCK_K * stride_ak
        b_ptrs += BLOCK_K * stride_bk

    c = acc.to(c_ptr.dtype.element_ty)
    offs_cm = pid_m * BLOCK_M + tl.arange(0, BLOCK_M)
    offs_cn = pid_n * BLOCK_N + tl.arange(0, BLOCK_N)
    c_ptrs = c_ptr + offs_cm[:, None] * stride_cm + offs_cn[None, :] * stride_cn
    mask = (offs_cm[:, None] < M) & (offs_cn[None, :] < N)
    tl.store(c_ptrs, c, mask=mask)

# config = {"BLOCK_K": 128, "BLOCK_M": 256, "BLOCK_N": 256, "GROUP_M": 8, "arch": "sm_100", "dtype": "fp8e4m3", "num_ctas": 1, "num_stages": 3, "num_warps": 8}
# arch = sm_100


// ===== COMPILED SASS (sm_100a) =====

	.target	sm_100a

	.elftype	@"ET_EXEC"


//--------------------- .note.nv.tkinfo           --------------------------
	.section	.note.nv.tkinfo,"",@"SHT_NOTE"
	.sectionflags	@"SHF_NOTE_NV_TKINFO"
	.tkinfo
        /*0018*/ 	.word	0x00000081
        /*0030*/ 	.string	""
        /*0030*/ 	.string	"ptxas-blackwell"
        /*0030*/ 	.string	"Cuda compilation tools, release 12.9, V12.9.86"
        /*0030*/ 	.string	"Build cuda_12.9.r12.9/compiler.36037853_0"
        /*0030*/ 	.string	"-v  -suppress-debug-info  -lineinfo  -arch sm_100a "



//--------------------- .note.nv.cuver            --------------------------
	.section	.note.nv.cuver,"",@"SHT_NOTE"
	.sectionflags	@"SHF_NOTE_NV_CUVER"
        /*0018*/ 	.short	0x0001
        /*001a*/ 	.short	0x0064
        /*001c*/ 	.short	0x0001
        /*001e*/ 	.short	0x0000
        /*0020*/ 	.short	0x0001
        /*0022*/ 	.short	0x0000


//--------------------- .nv.info                  --------------------------
	.section	.nv.info,"",@"SHT_CUDA_INFO"
	.align	4


	//----- nvinfo : EIATTR_REGCOUNT
	.align		4
        /*0000*/ 	.byte	0x04, 0x2f
        /*0002*/ 	.short	(.L_4 - .L_3)
	.align		4
.L_3:
        /*0004*/ 	.word	index@(matmul_kernel)
        /*0008*/ 	.word	0x00000080


	//----- nvinfo : EIATTR_FRAME_SIZE
	.align		4
.L_4:
        /*000c*/ 	.byte	0x04, 0x11
        /*000e*/ 	.short	(.L_6 - .L_5)
	.align		4
.L_5:
        /*0010*/ 	.word	index@($__internal_2_$__cuda_sm10x_tcgen05_guardrail_trap_unallocated_columns_being_dealloced)
        /*0014*/ 	.word	0x00000a18


	//----- nvinfo : EIATTR_FRAME_SIZE
	.align		4
.L_6:
        /*0018*/ 	.byte	0x04, 0x11
        /*001a*/ 	.short	(.L_8 - .L_7)
	.align		4
.L_7:
        /*001c*/ 	.word	index@($__internal_1_$__cuda_sm10x_tcgen05_guardrail_trap_phase_invalid_during_alloc)
        /*0020*/ 	.word	0x00000a18


	//----- nvinfo : EIATTR_FRAME_SIZE
	.align		4
.L_8:
        /*0024*/ 	.byte	0x04, 0x11
        /*0026*/ 	.short	(.L_10 - .L_9)
	.align		4
.L_9:
        /*0028*/ 	.word	index@($__internal_0_$__cuda_sm10x_tcgen05_guardrail_trap_col_being_dealloced_not_returned_by_alloc)
        /*002c*/ 	.word	0x00000a18


	//----- nvinfo : EIATTR_FRAME_SIZE
	.align		4
.L_10:
        /*0030*/ 	.byte	0x04, 0x11
        /*0032*/ 	.short	(.L_12 - .L_11)
	.align		4
.L_11:
        /*0034*/ 	.word	index@(matmul_kernel)
        /*0038*/ 	.word	0x00000a18


	//----- nvinfo : EIATTR_MIN_STACK_SIZE
	.align		4
.L_12:
        /*003c*/ 	.byte	0x04, 0x12
        /*003e*/ 	.short	(.L_14 - .L_13)
	.align		4
.L_13:
        /*0040*/ 	.word	index@(matmul_kernel)
        /*0044*/ 	.word	0x00000a18
.L_14:


//--------------------- .nv.info.matmul_kernel    --------------------------
	.section	.nv.info.matmul_kernel,"",@"SHT_CUDA_INFO"
	.sectionflags	@""
	.align	4


	//----- nvinfo : EIATTR_CUDA_API_VERSION
	.align		4
        /*0000*/ 	.byte	0x04, 0x37
        /*0002*/ 	.short	(.L_16 - .L_15)
.L_15:
        /*0004*/ 	.word	0x00000081


	//----- nvinfo : EIATTR_KPARAM_INFO
	.align		4
.L_16:
        /*0008*/ 	.byte	0x04, 0x17
        /*000a*/ 	.short	(.L_18 - .L_17)
.L_17:
        /*000c*/ 	.word	0x00000000
        /*0010*/ 	.short	0x000d
        /*0012*/ 	.short	0x0048
        /*0014*/ 	.byte	0x00, 0xf4, 0x21, 0x00


	//----- nvinfo : EIATTR_KPARAM_INFO
	.align		4
.L_18:
        /*0018*/ 	.byte	0x04, 0x17
        /*001a*/ 	.short	(.L_20 - .L_19)
.L_19:
        /*001c*/ 	.word	0x00000000
        /*0020*/ 	.short	0x000c
        /*0022*/ 	.short	0x0040
        /*0024*/ 	.byte	0x00, 0xf4, 0x21, 0x00


	//----- nvinfo : EIATTR_KPARAM_INFO
	.align		4
.L_20:
        /*0028*/ 	.byte	0x04, 0x17
        /*002a*/ 	.short	(.L_22 - .L_21)
.L_21:
        /*002c*/ 	.word	0x00000000
        /*0030*/ 	.short	0x000b
        /*0032*/ 	.short	0x0038
        /*0034*/ 	.byte	0x00, 0xf0, 0x11, 0x00


	//----- nvinfo : EIATTR_KPARAM_INFO
	.align		4
.L_22:
        /*0038*/ 	.byte	0x04, 0x17
        /*003a*/ 	.short	(.L_24 - .L_23)
.L_23:
        /*003c*/ 	.word	0x00000000
        /*0040*/ 	.short	0x000a
        /*0042*/ 	.short	0x0034
        /*0044*/ 	.byte	0x00, 0xf0, 0x11, 0x00


	//----- nvinfo : EIATTR_KPARAM_INFO
	.align		4
.L_24:
        /*0048*/ 	.byte	0x04, 0x17
        /*004a*/ 	.short	(.L_26 - .L_25)
.L_25:
        /*004c*/ 	.word	0x00000000
        /*0050*/ 	.short	0x0009
        /*0052*/ 	.short	0x0030
        /*0054*/ 	.byte	0x00, 0xf0, 0x11, 0x00


	//----- nvinfo : EIATTR_KPARAM_INFO
	.align		4
.L_26:
        /*0058*/ 	.byte	0x04, 0x17
        /*005a*/ 	.short	(.L_28 - .L_27)
.L_27:
        /*005c*/ 	.word	0x00000000
        /*0060*/ 	.short	0x0008
        /*0062*/ 	.short	0x002c
        /*0064*/ 	.byte	0x00, 0xf0, 0x11, 0x00


	//----- nvinfo : EIATTR_KPARAM_INFO
	.align		4
.L_28:
        /*0068*/ 	.byte	0x04, 0x17
        /*006a*/ 	.short	(.L_30 - .L_29)
.L_29:
        /*006c*/ 	.word	0x00000000
        /*0070*/ 	.short	0x0007
        /*0072*/ 	.short	0x0028
        /*0074*/ 	.byte	0x00, 0xf0, 0x11, 0x00


	//----- nvinfo : EIATTR_KPARAM_INFO
	.align		4
.L_30:
        /*0078*/ 	.byte	0x04, 0x17
        /*007a*/ 	.short	(.L_32 - .L_31)
.L_31:
        /*007c*/ 	.word	0x00000000
        /*0080*/ 	.short	0x0006
        /*0082*/ 	.short	0x0024
        /*0084*/ 	.byte	0x00, 0xf0, 0x11, 0x00


	//----- nvinfo : EIATTR_KPARAM_INFO
	.align		4
.L_32:
        /*0088*/ 	.byte	0x04, 0x17
        /*008a*/ 	.short	(.L_34 - .L_33)
.L_33:
        /*008c*/ 	.word	0x00000000
        /*0090*/ 	.short	0x0005
        /*0092*/ 	.short	0x0020
        /*0094*/ 	.byte	0x00, 0xf0, 0x11, 0x00


	//----- nvinfo : EIATTR_KPARAM_INFO
	.align		4
.L_34:
        /*0098*/ 	.byte	0x04, 0x17
        /*009a*/ 	.short	(.L_36 - .L_35)
.L_35:
        /*009c*/ 	.word	0x00000000
        /*00a0*/ 	.short	0x0004
        /*00a2*/ 	.short	0x001c
        /*00a4*/ 	.byte	0x00, 0xf0, 0x11, 0x00


	//----- nvinfo : EIATTR_KPARAM_INFO
	.align		4
.L_36:
        /*00a8*/ 	.byte	0x04, 0x17
        /*00aa*/ 	.short	(.L_38 - .L_37)
.L_37:
        /*00ac*/ 	.word	0x00000000
        /*00b0*/ 	.short	0x0003
        /*00b2*/ 	.short	0x0018
        /*00b4*/ 	.byte	0x00, 0xf0, 0x11, 0x00


	//----- nvinfo : EIATTR_KPARAM_INFO
	.align		4
.L_38:
        /*00b8*/ 	.byte	0x04, 0x17
        /*00ba*/ 	.short	(.L_40 - .L_39)
.L_39:
        /*00bc*/ 	.word	0x00000000
        /*00c0*/ 	.short	0x0002
        /*00c2*/ 	.short	0x0010
        /*00c4*/ 	.byte	0x00, 0xf4, 0x21, 0x00


	//----- nvinfo : EIATTR_KPARAM_INFO
	.align		4
.L_40:
        /*00c8*/ 	.byte	0x04, 0x17
        /*00ca*/ 	.short	(.L_42 - .L_41)
.L_41:
        /*00cc*/ 	.word	0x00000000
        /*00d0*/ 	.short	0x0001
        /*00d2*/ 	.short	0x0008
        /*00d4*/ 	.byte	0x00, 0xf4, 0x21, 0x00


	//----- nvinfo : EIATTR_KPARAM_INFO
	.align		4
.L_42:
        /*00d8*/ 	.byte	0x04, 0x17
        /*00da*/ 	.short	(.L_44 - .L_43)
.L_43:
        /*00dc*/ 	.word	0x00000000
        /*00e0*/ 	.short	0x0000
        /*00e2*/ 	.short	0x0000
        /*00e4*/ 	.byte	0x00, 0xf4, 0x21, 0x00


	//----- nvinfo : EIATTR_AT_ENTRY_FRAGMENTS
	.align		4
.L_44:
        /*00e8*/ 	.byte	0x04, 0x4f
        /*00ea*/ 	.short	(.L_46 - .L_45)


	//   ....[0]....
.L_45:
        /*00ec*/ 	.word	0x00000004


	//----- nvinfo : EIATTR_RESERVED_SMEM_USED
	.align		4
.L_46:
        /*00f0*/ 	.byte	0x01, 0x41
	.zero		2


	//----- nvinfo : EIATTR_SPARSE_MMA_MASK
	.align		4
        /*00f4*/ 	.byte	0x03, 0x50
        /*00f6*/ 	.short	0x0000


	//----- nvinfo : EIATTR_TCGEN05_1CTA_USED
	.align		4
        /*00f8*/ 	.byte	0x01, 0x51
	.zero		2


	//----- nvinfo : EIATTR_MAXREG_COUNT
	.align		4
        /*00fc*/ 	.byte	0x03, 0x1b
        /*00fe*/ 	.short	0x00ff


	//----- nvinfo : EIATTR_NUM_BARRIERS
	.align		4
        /*0100*/ 	.byte	0x02, 0x4c
        /*0102*/ 	.byte	0x01
	.zero		1


	//----- nvinfo : EIATTR_ANNOTATIONS
	.align		4
        /*0104*/ 	.byte	0x04, 0x55
        /*0106*/ 	.short	(.L_48 - .L_47)


	//   ....[0]....
.L_47:
        /*0108*/ 	.word	0x00000001
        /*010c*/ 	.byte	0x70, 0x09, 0x00, 0x00, 0x01, 0x00, 0x00, 0x00, 0xd0, 0x0e, 0x00, 0x00, 0x01, 0x00, 0x00, 0x00
        /* <DEDUP_REMOVED lines=1171> */
        /*4a4c*/ 	.byte	0xc0, 0x80, 0x02, 0x00


	//----- nvinfo : EIATTR_INT_WARP_WIDE_INSTR_OFFSETS
	.align		4
.L_48:
        /*4a50*/ 	.byte	0x04, 0x31
        /*4a52*/ 	.short	(.L_50 - .L_49)


	//   ....[0]....
.L_49:
        /*4a54*/ 	.word	0x00000dc0


	//   ....[1]....
        /*4a58*/ 	.word	0x00000dd0


	//   ....[2]....
        /*4a5c*/ 	.word	0x0000df10


	//   ....[3]....
        /*4a60*/ 	.word	0x0002b200


	//   ....[4]....
        /*4a64*/ 	.word	0x0002b250


	//----- nvinfo : EIATTR_COOP_GROUP_MASK_REGIDS
	.align		4
.L_50:
        /*4a68*/ 	.byte	0x04, 0x29
        /*4a6a*/ 	.short	(.L_52 - .L_51)


	//   ....[0]....
.L_51:
        /*4a6c*/ 	.word	0xffffffff


	//   ....[1]....
        /*4a70*/ 	.word	0xffffffff


	//   ....[2]....
        /*4a74*/ 	.word	0xffffffff


	//   ....[3]....
        /*4a78*/ 	.word	0xffffffff


	//----- nvinfo : EIATTR_COOP_GROUP_INSTR_OFFSETS
	.align		4
.L_52:
        /*4a7c*/ 	.byte	0x04, 0x28
        /*4a7e*/ 	.short	(.L_54 - .L_53)


	//   ....[0]....
.L_53:
        /*4a80*/ 	.word	0x00000070


	//   ....[1]....
        /*4a84*/ 	.word	0x00000330


	//   ....[2]....
        /*4a88*/ 	.word	0x0002b090


	//   ....[3]....
        /*4a8c*/ 	.word	0x0002b300


	//----- nvinfo : EIATTR_VRC_CTA_INIT_COUNT
	.align		4
.L_54:
        /*4a90*/ 	.byte	0x02, 0x4a
        /*4a92*/ 	.byte	0x80
	.zero		1


	//----- nvinfo : EIATTR_MBARRIER_INSTR_OFFSETS
	.align		4
        /*4a94*/ 	.byte	0x04, 0x39
        /*4a96*/ 	.short	(.L_56 - .L_55)


	//   ....[0]....
.L_55:
        /*4a98*/ 	.word	0x00000fa0
        /*4a9c*/ 	.word	0x000000ff
        /*4aa0*/ 	.word	0x00000000
        /*4aa4*/ 	.short	0x0100
        /*4aa6*/ 	.byte	0x0b
	.zero		1


	//   ....[1]....
        /*4aa8*/ 	.word	0x0000df60
        /*4aac*/ 	.word	0x000000ff
        /*4ab0*/ 	.word	0x00020008
        /*4ab4*/ 	.short	0x0100
        /*4ab6*/ 	.byte	0x09
	.zero		1


	//   ....[2]....
        /*4ab8*/ 	.word	0x00014e80
        /*4abc*/ 	.word	0x000000ff
        /*4ac0*/ 	.word	0x00000000
        /*4ac4*/ 	.short	0x010a
        /*4ac6*/ 	.byte	0x0b
	.zero		1


	//   ....[3]....
        /*4ac8*/ 	.word	0x000212e0
        /*4acc*/ 	.word	0x000000ff
        /*4ad0*/ 	.word	0x00000000
        /*4ad4*/ 	.short	0x010a
        /*4ad6*/ 	.byte	0x0b
	.zero		1


	//   ....[4]....
        /*4ad8*/ 	.word	0x00021460
        /*4adc*/ 	.word	0x000000ff
        /*4ae0*/ 	.word	0x00020000
        /*4ae4*/ 	.short	0x0108
        /*4ae6*/ 	.byte	0x09
	.zero		1


	//   ....[5]....
        /*4ae8*/ 	.word	0x000214a0
        /*4aec*/ 	.word	0x000000ff
        /*4af0*/ 	.word	0x00020008
        /*4af4*/ 	.short	0x0108
        /*4af6*/ 	.byte	0x09
	.zero		1


	//   ....[6]....
        /*4af8*/ 	.word	0x0002b320
        /*4afc*/ 	.word	0x000000ff
        /*4b00*/ 	.word	0x00000000
        /*4b04*/ 	.short	0x010a
        /*4b06*/ 	.byte	0x0b
	.zero		1


	//   ....[7]....
        /*4b08*/ 	.word	0x0002b350
        /*4b0c*/ 	.word	0x000000ff
        /*4b10*/ 	.word	0x00000000
        /*4b14*/ 	.short	0x010a
        /*4b16*/ 	.byte	0x0b
	.zero		1


	//----- nvinfo : EIATTR_NUM_MBARRIERS
	.align		4
.L_56:
        /*4b18*/ 	.byte	0x03, 0x38
        /*4b1a*/ 	.short	0x0002


	//----- nvinfo : EIATTR_EXIT_INSTR_OFFSETS
	.align		4
        /*4b1c*/ 	.byte	0x04, 0x1c
        /*4b1e*/ 	.short	(.L_58 - .L_57)


	//   ....[0]....
.L_57:
        /*4b20*/ 	.word	0x0002b310


	//----- nvinfo : EIATTR_REQNTID
	.align		4
.L_58:
        /*4b24*/ 	.byte	0x04, 0x10
        /*4b26*/ 	.short	(.L_60 - .L_59)
.L_59:
        /*4b28*/ 	.word	0x00000100
        /*4b2c*/ 	.word	0x00000001
        /*4b30*/ 	.word	0x00000001


	//----- nvinfo : EIATTR_CRS_STACK_SIZE
	.align		4
.L_60:
        /*4b34*/ 	.byte	0x04, 0x1e
        /*4b36*/ 	.short	(.L_62 - .L_61)
.L_61:
        /*4b38*/ 	.word	0x00000000


	//----- nvinfo : EIATTR_CBANK_PARAM_SIZE
	.align		4
.L_62:
        /*4b3c*/ 	.byte	0x03, 0x19
        /*4b3e*/ 	.short	0x0050


	//----- nvinfo : EIATTR_PARAM_CBANK
	.align		4
        /*4b40*/ 	.byte	0x04, 0x0a
        /*4b42*/ 	.short	(.L_64 - .L_63)
	.align		4
.L_63:
        /*4b44*/ 	.word	index@(.nv.constant0.matmul_kernel)
        /*4b48*/ 	.short	0x0380
        /*4b4a*/ 	.short	0x0050


	//----- nvinfo : EIATTR_SW_WAR
	.align		4
.L_64:
        /*4b4c*/ 	.byte	0x04, 0x36
        /*4b4e*/ 	.short	(.L_66 - .L_65)
.L_65:
        /*4b50*/ 	.word	0x00000008
.L_66:


//--------------------- .nv.compat                --------------------------
	.section	.nv.compat,"",@"SHT_CUDA_COMPAT_INFO"
	.align	4
        /*0000*/ 	.byte	0x02, 0x02, 0x02, 0x00, 0x02, 0x05, 0x05, 0x00, 0x02, 0x03, 0x00, 0x00, 0x02, 0x06, 0x01, 0x00


//--------------------- .nv.callgraph             --------------------------
	.section	.nv.callgraph,"",@"SHT_CUDA_CALLGRAPH"
	.align	4
	.sectionentsize	8
	.align		4
        /*0000*/ 	.word	0x00000000
	.align		4
        /*0004*/ 	.word	0xffffffff
	.align		4
        /*0008*/ 	.word	0x00000000
	.align		4
        /*000c*/ 	.word	0xfffffffe
	.align		4
        /*0010*/ 	.word	0x00000000
	.align		4
        /*0014*/ 	.word	0xfffffffd
	.align		4
        /*0018*/ 	.word	0x00000000
	.align		4
        /*001c*/ 	.word	0xfffffffc


//--------------------- .text.matmul_kernel       --------------------------
	.section	.text.matmul_kernel,"ax",@progbits
	.align	128
        .global         matmul_kernel
        .type           matmul_kernel,@function
        .size           matmul_kernel,(.L_x_20 - matmul_kernel)
        .other          matmul_kernel,@"STO_CUDA_ENTRY STV_DEFAULT"
matmul_kernel:
.text.matmul_kernel:
[----:B------:R-:W0:Y:S01]  /*0000*/  LDC R1, c[0x0][0x37c] ;  /* 0x0000df00ff017b82 */ /* 0x000e220000000800 */
[----:B------:R-:W1:Y:S01]  /*0010*/  S2R R0, SR_TID.X ;  /* 0x0000000000007919 */ /* 0x000e620000002100 */
[----:B0-----:R-:W-:Y:S01]  /*0020*/  VIADD R1, R1, 0xfffff5e8 ;  /* 0xfffff5e801017836 */ /* 0x001fe20000000000 */
[----:B-1----:R-:W-:-:S13]  /*0030*/  ISETP.GE.U32.AND P0, PT, R0, 0x20, PT ;  /* 0x000000200000780c */ /* 0x002fda0003f06070 */
[----:B------:R-:W-:Y:S02]  /*0040*/  VOTEU.ANY UP0, P0 ;  /* 0x0000000000ff7886 */ /* 0x000fe40000000100 */
[----:B------:R-:W-:Y:S05]  /*0050*/  BRA.U UP0, `(.L_x_0) ;  /* 0x0000000100b87547 */ /* 0x000fea000b800000 */
[----:B------:R-:W0:Y:S01]  /*0060*/  S2UR UR6, SR_CgaCtaId ;  /* 0x00000000000679c3 */ /* 0x000e220000008800 */
[----:B------:R-:W-:Y:S01]  /*0070*/  NOP ;  /* 0x0000000000007918 */ /* 0x000fe20000000000 */
[----:B------:R-:W-:Y:S02]  /*0080*/  UMOV UR4, 0x40 ;  /* 0x0000004000047882 */ /* 0x000fe40000000000 */
[----:B0-----:R-:W-:-:S09]  /*0090*/  ULEA UR4, UR6, UR4, 0x18 ;  /* 0x0000000406047291 */ /* 0x001fd2000f8ec0ff */
[----:B------:R-:W0:Y:S01]  /*00a0*/  LDS.U8 R0, [UR4] ;  /* 0x00000004ff007984 */ /* 0x000e220008000000 */
[----:B------:R-:W-:Y:S02]  /*00b0*/  UMOV UR4, 0x400 ;  /* 0x0000040000047882 */ /* 0x000fe40000000000 */
[----:B------:R-:W-:Y:S01]  /*00c0*/  ULEA UR4, UR6, UR4, 0x18 ;  /* 0x0000000406047291 */ /* 0x000fe2000f8ec0ff */
[----:B0-----:R-:W-:-:S13]  /*00d0*/  ISETP.NE.AND P0, PT, R0, RZ, PT ;  /* 0x000000ff0000720c */ /* 0x001fda0003f05270 */
[----:B------:R-:W-:Y:S05]  /*00e0*/  @P0 BRA `(.L_x_1) ;  /* 0x00000000007c0947 */ /* 0x000fea0003800000 */
[----:B------:R-:W-:-:S13]  /*00f0*/  ELECT P0, URZ, PT ;  /* 0x0000000000ff782f */ /* 0x000fda0003800000 */
[----:B------:R-:W-:Y:S05]  /*0100*/  @!P0 BRA `(.L_x_2) ;  /* 0x0000000000848947 */ /* 0x000fea0003800000 */
[----:B------:R-:W-:Y:S01]  /*0110*/  UMOV UR5, 0x10 ;  /* 0x0000001000057882 */ /* 0x000fe20000000000 */
[----:B------:R-:W-:Y:S02]  /*0120*/  IMAD.MOV.U32 R4, RZ, RZ, 0x1 ;  /* 0x00000001ff047424 */ /* 0x000fe400078e00ff */
[----:B------:R-:W-:Y:S02]  /*0130*/  IMAD.MOV.U32 R5, RZ, RZ, 0xffff ;  /* 0x0000ffffff057424 */ /* 0x000fe400078e00ff */
[----:B------:R-:W-:Y:S04]  /*0140*/  DEPBAR.LE SB0, 0x36 ;  /* 0x00008d800000791a */ /* 0x000fe80000000000 */
[----:B------:R-:W0:Y:S02]  /*0150*/  UTCATOMSWS.FIND_AND_SET.ALIGN UP1, UR5, UR5 ;  /* 0x00000005000575e3 */ /* 0x000e240008020800 */
[----:B0-----:R-:W-:-:S04]  /*0160*/  PLOP3.LUT P0, PT, PT, PT, UP1, 0x80, 0x8 ;  /* 0x000000000008781c */ /* 0x001fc80003f0f018 */
[----:B------:R-:W-:-:S04]  /*0170*/  SEL R0, RZ, 0xffffffff, !P0 ;  /* 0xffffffffff007807 */ /* 0x000fc80004000000 */
[----:B------:R-:W-:Y:S01]  /*0180*/  ISETP.NE.AND P0, PT, R0, RZ, PT ;  /* 0x000000ff0000720c */ /* 0x000fe20003f05270 */
[----:B------:R-:W-:-:S12]  /*0190*/  IMAD.U32 R0, RZ, RZ, UR5 ;  /* 0x00000005ff007e24 */ /* 0x000fd8000f8e00ff */
[----:B------:R-:W-:Y:S05]  /*01a0*/  @P0 BRA `(.L_x_3) ;  /* 0x0000000000240947 */ /* 0x000fea0003800000 */
.L_x_4:
[----:B------:R-:W-:Y:S05]  /*01b0*/  NANOSLEEP 0x64 ;  /* 0x000000640000795d */ /* 0x000fea0003800000 */
[----:B------:R-:W-:-:S05]  /*01c0*/  UMOV UR5, 0x10 ;  /* 0x0000001000057882 */ /* 0x000fca0000000000 */
[----:B------:R-:W-:Y:S04]  /*01d0*/  DEPBAR.LE SB0, 0x36 ;  /* 0x00008d800000791a */ /* 0x000fe80000000000 */
[----:B------:R-:W0:Y:S02]  /*01e0*/  UTCATOMSWS.FIND_AND_SET.ALIGN UP1, UR5, UR5 ;  /* 0x00000005000575e3 */ /* 0x000e240008020800 */
[----:B0-----:R-:W-:-:S04]  /*01f0*/  PLOP3.LUT P0, PT, PT, PT, UP1, 0x80, 0x8 ;  /* 0x000000000008781c */ /* 0x001fc80003f0f018 */
[----:B------:R-:W-:-:S04]  /*0200*/  SEL R0, RZ, 0xffffffff, !P0 ;  /* 0xffffffffff007807 */ /* 0x000fc80004000000 */
[----:B------:R-:W-:Y:S01]  /*0210*/  ISETP.NE.AND P0, PT, R0, RZ, PT ;  /* 0x000000ff0000720c */ /* 0x000fe20003f05270 */
[----:B------:R-:W-:-:S12]  /*0220*/  IMAD.U32 R0, RZ, RZ, UR5 ;  /* 0x00000005ff007e24 */ /* 0x000fd8000f8e00ff */
[----:B------:R-:W-:Y:S05]  /*0230*/  @!P0 BRA `(.L_x_4) ;  /* 0xfffffffc00dc8947 */ /* 0x000fea000383ffff */
.L_x_3:
[C---:B------:R-:W-:Y:S01]  /*0240*/  VIADD R3, R0.reuse, 0x10 ;  /* 0x0000001000037836 */ /* 0x040fe20000000000 */
[----:B------:R-:W-:Y:S01]  /*0250*/  UMOV UR5, 0x50 ;  /* 0x0000005000057882 */ /* 0x000fe20000000000 */
[----:B------:R-:W-:Y:S01]  /*0260*/  SHF.L.U32 R2, R5, R0, RZ ;  /* 0x0000000005027219 */ /* 0x000fe200000006ff */
[----:B------:R-:W-:Y:S01]  /*0270*/  ULEA UR5, UR6, UR5, 0x18 ;  /* 0x0000000506057291 */ /* 0x000fe2000f8ec0ff */
[----:B------:R-:W-:Y:S01]  /*0280*/  IMAD.SHL.U32 R0, R0, 0x20, RZ ;  /* 0x0000002000007824 */ /* 0x000fe200078e00ff */
[----:B------:R-:W-:-:S04]  /*0290*/  SHF.L.U32 R3, R4, R3, RZ ;  /* 0x0000000304037219 */ /* 0x000fc800000006ff */
[----:B------:R-:W-:-:S05]  /*02a0*/  LOP3.LUT R2, R3, R2, RZ, 0xfc, !PT ;  /* 0x0000000203027212 */ /* 0x000fca00078efcff */
[----:B------:R0:W-:Y:S04]  /*02b0*/  ATOMS.OR RZ, [UR5], R2 ;  /* 0x00000002ffff798c */ /* 0x0001e8000b000005 */
[----:B------:R0:W-:Y:S01]  /*02c0*/  STS [UR4], R0 ;  /* 0x00000000ff007988 */ /* 0x0001e20008000804 */
[----:B------:R-:W-:Y:S05]  /*02d0*/  BRA `(.L_x_2) ;  /* 0x0000000000107947 */ /* 0x000fea0003800000 */
.L_x_1:
[----:B------:R-:W-:Y:S01]  /*02e0*/  IMAD.MOV.U32 R0, RZ, RZ, -0x1 ;  /* 0xffffffffff007424 */ /* 0x000fe200078e00ff */
[----:B------:R-:W-:-:S04]  /*02f0*/  MOV R2, 0x320 ;  /* 0x0000032000027802 */ /* 0x000fc80000000f00 */
[----:B------:R0:W-:Y:S03]  /*0300*/  STS [UR4], R0 ;  /* 0x00000000ff007988 */ /* 0x0001e60008000804 */
[----:B0-----:R-:W-:Y:S05]  /*0310*/  CALL.REL.NOINC `($__internal_1_$__cuda_sm10x_tcgen05_guardrail_trap_phase_invalid_during_alloc) ;  /* 0x000002b000247944 */ /* 0x001fea0003c00000 */
.L_x_2:
[----:B------:R-:W-:Y:S05]  /*0320*/  WARPSYNC.ALL ;  /* 0x0000000000007948 */ /* 0x000fea0003800000 */
[----:B------:R-:W-:Y:S01]  /*0330*/  NOP ;  /* 0x0000000000007918 */ /* 0x000fe20000000000 */
.L_x_0:
[----:B------:R-:W1:Y:S01]  /*0340*/  LDC.64 R8, c[0x0][0x398] ;  /* 0x0000e600ff087b82 */ /* 0x000e620000000a00 */
[----:B------:R-:W2:Y:S01]  /*0350*/  S2R R5, SR_CTAID.X ;  /* 0x0000000000057919 */ /* 0x000ea20000002500 */
[----:B------:R-:W-:Y:S01]  /*0360*/  UMOV UR9, 0x400 ;  /* 0x0000040000097882 */ /* 0x000fe20000000000 */
[----:B------:R-:W3:Y:S01]  /*0370*/  LDCU UR18, c[0x0][0x3a4] ;  /* 0x00007480ff1277ac */ /* 0x000ee20008000800 */
[----:B------:R-:W4:Y:S01]  /*0380*/  S2R R92, SR_TID.X ;  /* 0x00000000005c7919 */ /* 0x000f220000002100 */
[----:B------:R-:W0:Y:S03]  /*0390*/  LDCU.128 UR12, c[0x0][0x380] ;  /* 0x00007000ff0c77ac */ /* 0x000e260008000c00 */
[----:B------:R-:W5:Y:S08]  /*03a0*/  S2UR UR6, SR_CgaCtaId ;  /* 0x00000000000679c3 */ /* 0x000f700000008800 */
[----:B------:R-:W0:Y:S02]  /*03b0*/  LDC R69, c[0x0][0x3a0] ;  /* 0x0000e800ff457b82 */ /* 0x000e240000000800 */
[----:B01----:R-:W-:Y:S01]  /*03c0*/  VIADD R0, R9, 0xff ;  /* 0x000000ff09007836 */ /* 0x003fe20000000000 */
[----:B------:R-:W-:-:S04]  /*03d0*/  IABS R15, R9 ;  /* 0x00000009000f7213 */ /* 0x000fc80000000000 */
[----:B------:R-:W-:Y:S01]  /*03e0*/  SHF.R.S32.HI R3, RZ, 0x1f, R0 ;  /* 0x0000001fff037819 */ /* 0x000fe20000011400 */
[----:B-----5:R-:W-:-:S03]  /*03f0*/  ULEA UR9, UR6, UR9, 0x18 ;  /* 0x0000000906097291 */ /* 0x020fc6000f8ec0ff */
[----:B------:R-:W-:Y:S02]  /*0400*/  LEA.HI R3, R3, R0, RZ, 0x8 ;  /* 0x0000000003037211 */ /* 0x000fe400078f40ff */
[----:B--2---:R-:W-:Y:S01]  /*0410*/  IABS R10, R5 ;  /* 0x00000005000a7213 */ /* 0x004fe20000000000 */
[----:B------:R-:W-:Y:S01]  /*0420*/  UIADD3 UR11, UPT, UPT, UR9, 0x20000, URZ ;  /* 0x00020000090b7890 */ /* 0x000fe2000fffe0ff */
[----:B------:R-:W-:Y:S02]  /*0430*/  SHF.R.S32.HI R3, RZ, 0x8, R3 ;  /* 0x00000008ff037819 */ /* 0x000fe40000011403 */
[----:B----4-:R-:W-:-:S03]  /*0440*/  SHF.R.U32.HI R17, RZ, 0x7, R92 ;  /* 0x00000007ff117819 */ /* 0x010fc6000001165c */
[----:B------:R-:W-:Y:S01]  /*0450*/  IMAD.SHL.U32 R4, R3, 0x8, RZ ;  /* 0x0000000803047824 */ /* 0x000fe200078e00ff */
[----:B------:R-:W-:-:S04]  /*0460*/  SGXT.U32 R17, R17, 0x1 ;  /* 0x000000011111781a */ /* 0x000fc80000000000 */
[-C--:B------:R-:W-:Y:S02]  /*0470*/  IABS R7, R4.reuse ;  /* 0x0000000400077213 */ /* 0x080fe40000000000 */
[----:B------:R-:W-:Y:S02]  /*0480*/  IABS R12, R4 ;  /* 0x00000004000c7213 */ /* 0x000fe40000000000 */
[----:B------:R-:W0:Y:S08]  /*0490*/  I2F.RP R0, R7 ;  /* 0x0000000700007306 */ /* 0x000e300000209400 */
[----:B0-----:R-:W0:Y:S02]  /*04a0*/  MUFU.RCP R0, R0 ;  /* 0x0000000000007308 */ /* 0x001e240000001000 */
[----:B0-----:R-:W-:-:S02]  /*04b0*/  VIADD R2, R0, 0xffffffe ;  /* 0x0ffffffe00027836 */ /* 0x001fc40000000000 */
[----:B------:R-:W-:-:S04]  /*04c0*/  IMAD.MOV R0, RZ, RZ, -R12 ;  /* 0x000000ffff007224 */ /* 0x000fc800078e0a0c */
[----:B------:R0:W1:Y:S02]  /*04d0*/  F2I.FTZ.U32.TRUNC.NTZ R3, R2 ;  /* 0x0000000200037305 */ /* 0x000064000021f000 */
[----:B0-----:R-:W-:Y:S02]  /*04e0*/  IMAD.MOV.U32 R2, RZ, RZ, RZ ;  /* 0x000000ffff027224 */ /* 0x001fe400078e00ff */
[----:B-1----:R-:W-:-:S04]  /*04f0*/  IMAD.MOV R6, RZ, RZ, -R3 ;  /* 0x000000ffff067224 */ /* 0x002fc800078e0a03 */
[----:B------:R-:W-:Y:S02]  /*0500*/  IMAD R11, R6, R7, RZ ;  /* 0x00000007060b7224 */ /* 0x000fe400078e02ff */
[----:B------:R-:W-:Y:S02]  /*0510*/  IMAD.MOV.U32 R6, RZ, RZ, R10 ;  /* 0x000000ffff067224 */ /* 0x000fe400078e000a */
[----:B------:R-:W-:-:S06]  /*0520*/  IMAD.HI.U32 R3, R3, R11, R2 ;  /* 0x0000000b03037227 */ /* 0x000fcc00078e0002 */
[----:B------:R-:W-:-:S04]  /*0530*/  IMAD.HI.U32 R3, R3, R6, RZ ;  /* 0x0000000603037227 */ /* 0x000fc800078e00ff */
[----:B------:R-:W-:Y:S01]  /*0540*/  IMAD R0, R3, R0, R6 ;  /* 0x0000000003007224 */ /* 0x000fe200078e0206 */
[----:B------:R-:W-:Y:S04]  /*0550*/  BAR.SYNC.DEFER_BLOCKING 0x0 ;  /* 0x0000000000007b1d */ /* 0x000fe80000010000 */
[----:B------:R-:W-:-:S13]  /*0560*/  ISETP.GT.U32.AND P1, PT, R7, R0, PT ;  /* 0x000000000700720c */ /* 0x000fda0003f24070 */
[----:B------:R-:W-:Y:S02]  /*0570*/  @!P1 IMAD.IADD R0, R0, 0x1, -R7 ;  /* 0x0000000100009824 */ /* 0x000fe400078e0a07 */
[----:B------:R-:W-:Y:S01]  /*0580*/  @!P1 VIADD R3, R3, 0x1 ;  /* 0x0000000103039836 */ /* 0x000fe20000000000 */
[----:B------:R-:W-:Y:S02]  /*0590*/  ISETP.NE.AND P1, PT, R4, RZ, PT ;  /* 0x000000ff0400720c */ /* 0x000fe40003f25270 */
[----:B------:R-:W-:Y:S02]  /*05a0*/  ISETP.GE.U32.AND P0, PT, R0, R7, PT ;  /* 0x000000070000720c */ /* 0x000fe40003f06070 */
[----:B------:R-:W-:-:S04]  /*05b0*/  LOP3.LUT R0, R5, R4, RZ, 0x3c, !PT ;  /* 0x0000000405007212 */ /* 0x000fc800078e3cff */
[----:B------:R-:W-:Y:S01]  /*05c0*/  ISETP.GE.AND P2, PT, R0, RZ, PT ;  /* 0x000000ff0000720c */ /* 0x000fe20003f46270 */
[----:B------:R-:W-:-:S06]  /*05d0*/  VIADD R0, R8, 0xff ;  /* 0x000000ff08007836 */ /* 0x000fcc0000000000 */
[----:B------:R-:W-:-:S04]  /*05e0*/  @P0 VIADD R3, R3, 0x1 ;  /* 0x0000000103030836 */ /* 0x000fc80000000000 */
[----:B------:R-:W-:Y:S01]  /*05f0*/  IMAD.MOV.U32 R2, RZ, RZ, R3 ;  /* 0x000000ffff027224 */ /* 0x000fe200078e0003 */
[----:B------:R-:W-:-:S03]  /*0600*/  SHF.R.S32.HI R3, RZ, 0x1f, R0 ;  /* 0x0000001fff037819 */ /* 0x000fc60000011400 */
[----:B------:R-:W-:Y:S01]  /*0610*/  @!P2 IMAD.MOV R2, RZ, RZ, -R2 ;  /* 0x000000ffff02a224 */ /* 0x000fe200078e0a02 */
[----:B------:R-:W-:Y:S02]  /*0620*/  @!P1 LOP3.LUT R2, RZ, R4, RZ, 0x33, !PT ;  /* 0x00000004ff029212 */ /* 0x000fe400078e33ff */
[----:B------:R-:W-:-:S03]  /*0630*/  LEA.HI R3, R3, R0, RZ, 0x8 ;  /* 0x0000000003037211 */ /* 0x000fc600078f40ff */
[----:B------:R-:W-:Y:S02]  /*0640*/  IMAD.SHL.U32 R6, R2, 0x8, RZ ;  /* 0x0000000802067824 */ /* 0x000fe400078e00ff */
[----:B------:R-:W-:-:S03]  /*0650*/  IMAD.MOV R2, RZ, RZ, -R2 ;  /* 0x000000ffff027224 */ /* 0x000fc600078e0a02 */
[----:B------:R-:W-:Y:S01]  /*0660*/  LEA.HI.SX32 R3, R3, -R6, 0x18 ;  /* 0x8000000603037211 */ /* 0x000fe200078fc2ff */
[----:B------:R-:W-:-:S03]  /*0670*/  IMAD R10, R4, R2, R5 ;  /* 0x00000002040a7224 */ /* 0x000fc600078e0205 */
[----:B------:R-:W-:-:S04]  /*0680*/  VIMNMX R13, PT, PT, R3, 0x8, PT ;  /* 0x00000008030d7848 */ /* 0x000fc80003fe0100 */
[-C--:B------:R-:W-:Y:S02]  /*0690*/  IABS R7, R13.reuse ;  /* 0x0000000d00077213 */ /* 0x080fe40000000000 */
[----:B------:R-:W-:Y:S02]  /*06a0*/  IABS R4, R13 ;  /* 0x0000000d00047213 */ /* 0x000fe40000000000 */
[----:B------:R-:W0:Y:S08]  /*06b0*/  I2F.RP R0, R7 ;  /* 0x0000000700007306 */ /* 0x000e300000209400 */
[----:B0-----:R-:W0:Y:S02]  /*06c0*/  MUFU.RCP R0, R0 ;  /* 0x0000000000007308 */ /* 0x001e240000001000 */
[----:B0-----:R-:W-:-:S02]  /*06d0*/  VIADD R3, R0, 0xffffffe ;  /* 0x0ffffffe00037836 */ /* 0x001fc40000000000 */
[----:B------:R-:W-:-:S04]  /*06e0*/  IMAD.MOV R0, RZ, RZ, -R4 ;  /* 0x000000ffff007224 */ /* 0x000fc800078e0a04 */
[----:B------:R-:W0:Y:S08]  /*06f0*/  I2F.RP R4, R15 ;  /* 0x0000000f00047306 */ /* 0x000e300000209400 */
[----:B------:R-:W1:Y:S08]  /*0700*/  F2I.FTZ.U32.TRUNC.NTZ R3, R3 ;  /* 0x0000000300037305 */ /* 0x000e70000021f000 */
[----:B0-----:R-:W-:Y:S01]  /*0710*/  MUFU.RCP R4, R4 ;  /* 0x0000000400047308 */ /* 0x001fe20000001000 */
[----:B-1----:R-:W-:-:S04]  /*0720*/  IMAD.MOV R11, RZ, RZ, -R3 ;  /* 0x000000ffff0b7224 */ /* 0x002fc800078e0a03 */
[----:B------:R-:W-:Y:S01]  /*0730*/  IMAD.MOV.U32 R2, RZ, RZ, R11 ;  /* 0x000000ffff027224 */ /* 0x000fe200078e000b */
[----:B------:R-:W-:-:S03]  /*0740*/  IABS R11, R10 ;  /* 0x0000000a000b7213 */ /* 0x000fc60000000000 */
[----:B------:R-:W-:Y:S02]  /*0750*/  IMAD R5, R2, R7, RZ ;  /* 0x0000000702057224 */ /* 0x000fe400078e02ff */
[----:B------:R-:W-:-:S04]  /*0760*/  IMAD.MOV.U32 R2, RZ, RZ, RZ ;  /* 0x000000ffff027224 */ /* 0x000fc800078e00ff */
[----:B------:R-:W-:Y:S01]  /*0770*/  IMAD.HI.U32 R2, R3, R5, R2 ;  /* 0x0000000503027227 */ /* 0x000fe200078e0002 */
[----:B------:R-:W-:Y:S02]  /*0780*/  IABS R3, R8 ;  /* 0x0000000800037213 */ /* 0x000fe40000000000 */
[----:B------:R-:W-:-:S03]  /*0790*/  LOP3.LUT R5, R92, 0xff, RZ, 0xc0, !PT ;  /* 0x000000ff5c057812 */ /* 0x000fc600078ec0ff */
[----:B------:R-:W-:-:S04]  /*07a0*/  IMAD.HI.U32 R2, R2, R11, RZ ;  /* 0x0000000b02027227 */ /* 0x000fc800078e00ff */
[----:B------:R-:W-:Y:S02]  /*07b0*/  IMAD R0, R2, R0, R11 ;  /* 0x0000000002007224 */ /* 0x000fe400078e020b */
[----:B------:R-:W-:-:S03]  /*07c0*/  IMAD.MOV.U32 R11, RZ, RZ, R3 ;  /* 0x000000ffff0b7224 */ /* 0x000fc600078e0003 */
[----:B------:R-:W-:Y:S01]  /*07d0*/  ISETP.GT.U32.AND P1, PT, R7, R0, PT ;  /* 0x000000000700720c */ /* 0x000fe20003f24070 */
[----:B------:R-:W0:-:S12]  /*07e0*/  I2F.RP R3, R11 ;  /* 0x0000000b00037306 */ /* 0x000e180000209400 */
[----:B------:R-:W-:Y:S02]  /*07f0*/  @!P1 IMAD.IADD R0, R0, 0x1, -R7 ;  /* 0x0000000100009824 */ /* 0x000fe400078e0a07 */
[----:B------:R-:W-:Y:S01]  /*0800*/  @!P1 VIADD R2, R2, 0x1 ;  /* 0x0000000102029836 */ /* 0x000fe20000000000 */
[----:B0-----:R-:W0:Y:S01]  /*0810*/  MUFU.RCP R3, R3 ;  /* 0x0000000300037308 */ /* 0x001e220000001000 */
[----:B------:R-:W-:Y:S02]  /*0820*/  ISETP.NE.AND P1, PT, R13, RZ, PT ;  /* 0x000000ff0d00720c */ /* 0x000fe40003f25270 */
[----:B------:R-:W-:Y:S02]  /*0830*/  ISETP.GE.U32.AND P0, PT, R0, R7, PT ;  /* 0x000000070000720c */ /* 0x000fe40003f06070 */
[----:B------:R-:W-:-:S04]  /*0840*/  LOP3.LUT R0, R10, R13, RZ, 0x3c, !PT ;  /* 0x0000000d0a007212 */ /* 0x000fc800078e3cff */
[----:B------:R-:W-:-:S07]  /*0850*/  ISETP.GE.AND P2, PT, R0, RZ, PT ;  /* 0x000000ff0000720c */ /* 0x000fce0003f46270 */
[----:B------:R-:W-:-:S04]  /*0860*/  @P0 VIADD R2, R2, 0x1 ;  /* 0x0000000102020836 */ /* 0x000fc80000000000 */
[----:B------:R-:W-:Y:S02]  /*0870*/  IMAD.MOV.U32 R12, RZ, RZ, R2 ;  /* 0x000000ffff0c7224 */ /* 0x000fe400078e0002 */
[----:B0-----:R-:W-:Y:S02]  /*0880*/  VIADD R2, R3, 0xffffffe ;  /* 0x0ffffffe03027836 */ /* 0x001fe40000000000 */
[----:B------:R-:W-:Y:S01]  /*0890*/  @!P2 IMAD.MOV R12, RZ, RZ, -R12 ;  /* 0x000000ffff0ca224 */ /* 0x000fe200078e0a0c */
[----:B------:R-:W-:Y:S01]  /*08a0*/  @!P1 LOP3.LUT R12, RZ, R13, RZ, 0x33, !PT ;  /* 0x0000000dff0c9212 */ /* 0x000fe200078e33ff */
[----:B------:R0:W1:Y:S01]  /*08b0*/  F2I.FTZ.U32.TRUNC.NTZ R3, R2 ;  /* 0x0000000200037305 */ /* 0x000062000021f000 */
[----:B------:R-:W-:-:S03]  /*08c0*/  ISETP.NE.U32.AND P1, PT, R5, RZ, PT ;  /* 0x000000ff0500720c */ /* 0x000fc60003f25070 */
[----:B------:R-:W-:-:S04]  /*08d0*/  IMAD.MOV R0, RZ, RZ, -R12 ;  /* 0x000000ffff007224 */ /* 0x000fc800078e0a0c */
[----:B------:R-:W-:Y:S02]  /*08e0*/  IMAD R0, R13, R0, R10 ;  /* 0x000000000d007224 */ /* 0x000fe400078e020a */
[----:B0-----:R-:W-:Y:S02]  /*08f0*/  IMAD.MOV.U32 R2, RZ, RZ, RZ ;  /* 0x000000ffff027224 */ /* 0x001fe400078e00ff */
[----:B------:R-:W-:Y:S02]  /*0900*/  IMAD.IADD R0, R6, 0x1, R0 ;  /* 0x0000000106007824 */ /* 0x000fe400078e0200 */
[----:B-1----:R-:W-:Y:S02]  /*0910*/  IMAD.MOV R7, RZ, RZ, -R3 ;  /* 0x000000ffff077224 */ /* 0x002fe400078e0a03 */
[----:B------:R-:W-:Y:S02]  /*0920*/  IMAD R14, R0, 0x100, R5 ;  /* 0x00000100000e7824 */ /* 0x000fe400078e0205 */
[----:B------:R-:W-:-:S02]  /*0930*/  IMAD.MOV.U32 R6, RZ, RZ, R7 ;  /* 0x000000ffff067224 */ /* 0x000fc400078e0007 */
[----:B------:R-:W-:Y:S01]  /*0940*/  VIADD R5, R69, 0xfffffff7 ;  /* 0xfffffff745057836 */ /* 0x000fe20000000000 */
[----:B------:R-:W-:Y:S01]  /*0950*/  IABS R0, R14 ;  /* 0x0000000e00007213 */ /* 0x000fe20000000000 */
[----:B------:R-:W-:Y:S01]  /*0960*/  IMAD R7, R6, R11, RZ ;  /* 0x0000000b06077224 */ /* 0x000fe200078e02ff */
[----:B------:R-:W-:Y:S01]  /*0970*/  STL [R1+0x88c], R14 ;  /* 0x00088c0e01007387 */ /* 0x000fe20000100800 */
[----:B------:R-:W-:Y:S02]  /*0980*/  ISETP.GE.AND P3, PT, R14, RZ, PT ;  /* 0x000000ff0e00720c */ /* 0x000fe40003f66270 */
[----:B------:R-:W-:Y:S01]  /*0990*/  IMAD.HI.U32 R2, R3, R7, R2 ;  /* 0x0000000703027227 */ /* 0x000fe200078e0002 */
[----:B------:R-:W0:Y:S03]  /*09a0*/  LDS R6, [UR9] ;  /* 0x00000009ff067984 */ /* 0x000e260008000800 */
[----:B------:R-:W-:-:S02]  /*09b0*/  VIADD R3, R4, 0xffffffe ;  /* 0x0ffffffe04037836 */ /* 0x000fc40000000000 */
[----:B------:R-:W-:Y:S02]  /*09c0*/  IMAD.MOV.U32 R4, RZ, RZ, R0 ;  /* 0x000000ffff047224 */ /* 0x000fe400078e0000 */
[----:B------:R-:W-:Y:S02]  /*09d0*/  IMAD.SHL.U32 R0, R12, 0x100, RZ ;  /* 0x000001000c007824 */ /* 0x000fe400078e00ff */
[----:B------:R-:W1:Y:S01]  /*09e0*/  F2I.FTZ.U32.TRUNC.NTZ R3, R3 ;  /* 0x0000000300037305 */ /* 0x000e62000021f000 */
[----:B------:R-:W-:Y:S01]  /*09f0*/  IMAD.HI.U32 R2, R2, R4, RZ ;  /* 0x0000000402027227 */ /* 0x000fe200078e00ff */
[----:B------:R-:W2:Y:S01]  /*0a00*/  LDC.64 R12, c[0x0][0x3a8] ;  /* 0x0000ea00ff0c7b82 */ /* 0x000ea20000000a00 */
[----:B------:R-:W-:Y:S02]  /*0a10*/  LOP3.LUT R17, R0, R17, RZ, 0xfc, !PT ;  /* 0x0000001100117212 */ /* 0x000fe400078efcff */
[----:B------:R-:W-:Y:S02]  /*0a20*/  IMAD.MOV R2, RZ, RZ, -R2 ;  /* 0x000000ffff027224 */ /* 0x000fe400078e0a02 */
[----:B------:R-:W-:-:S02]  /*0a30*/  IABS R10, R17 ;  /* 0x00000011000a7213 */ /* 0x000fc40000000000 */
[----:B------:R-:W-:Y:S01]  /*0a40*/  IMAD R4, R11, R2, R4 ;  /* 0x000000020b047224 */ /* 0x000fe200078e0204 */
[----:B------:R-:W-:Y:S01]  /*0a50*/  LOP3.LUT R28, R17, 0x6, RZ, 0xfc, !PT ;  /* 0x00000006111c7812 */ /* 0x000fe200078efcff */
[----:B------:R-:W-:Y:S03]  /*0a60*/  BAR.SYNC.DEFER_BLOCKING 0x0 ;  /* 0x0000000000007b1d */ /* 0x000fe60000010000 */
[----:B------:R-:W-:Y:S01]  /*0a70*/  ISETP.GT.U32.AND P0, PT, R11, R4, PT ;  /* 0x000000040b00720c */ /* 0x000fe20003f04070 */
[----:B-1----:R-:W-:Y:S01]  /*0a80*/  IMAD.MOV R2, RZ, RZ, -R3 ;  /* 0x000000ffff027224 */ /* 0x002fe200078e0a03 */
[----:B------:R-:W-:-:S03]  /*0a90*/  IABS R20, R28 ;  /* 0x0000001c00147213 */ /* 0x000fc60000000000 */
[----:B------:R-:W-:Y:S02]  /*0aa0*/  IMAD R7, R2, R15, RZ ;  /* 0x0000000f02077224 */ /* 0x000fe400078e02ff */
[----:B------:R-:W-:-:S04]  /*0ab0*/  IMAD.MOV.U32 R2, RZ, RZ, RZ ;  /* 0x000000ffff027224 */ /* 0x000fc800078e00ff */
[----:B------:R-:W-:Y:S01]  /*0ac0*/  IMAD.HI.U32 R16, R3, R7, R2 ;  /* 0x0000000703107227 */ /* 0x000fe200078e0002 */
[----:B------:R-:W-:-:S03]  /*0ad0*/  SHF.R.U32.HI R3, RZ, 0x5, R92 ;  /* 0x00000005ff037819 */ /* 0x000fc6000001165c */
[----:B------:R-:W-:Y:S01]  /*0ae0*/  @!P0 IMAD.IADD R4, R4, 0x1, -R11 ;  /* 0x0000000104048824 */ /* 0x000fe200078e0a0b */
[----:B------:R-:W-:Y:S01]  /*0af0*/  R2UR UR7, R3 ;  /* 0x00000000030772ca */ /* 0x000fe200000e0000 */
[----:B------:R-:W-:Y:S01]  /*0b00*/  IMAD.HI.U32 R2, R16, R10, RZ ;  /* 0x0000000a10027227 */ /* 0x000fe200078e00ff */
[----:B------:R-:W-:Y:S02]  /*0b10*/  LOP3.LUT R3, R17, 0x4, RZ, 0xfc, !PT ;  /* 0x0000000411037812 */ /* 0x000fe400078efcff */
[----:B------:R-:W-:Y:S01]  /*0b20*/  ISETP.GT.U32.AND P0, PT, R11, R4, PT ;  /* 0x000000040b00720c */ /* 0x000fe20003f04070 */
[----:B------:R-:W-:Y:S01]  /*0b30*/  IMAD.MOV R2, RZ, RZ, -R2 ;  /* 0x000000ffff027224 */ /* 0x000fe200078e0a02 */
[----:B------:R-:W-:Y:S02]  /*0b40*/  IABS R18, R3 ;  /* 0x0000000300127213 */ /* 0x000fe40000000000 */
[----:B0-----:R-:W-:Y:S01]  /*0b50*/  R2UR UR8, R6 ;  /* 0x00000000060872ca */ /* 0x001fe200000e0000 */
[----:B------:R-:W-:Y:S01]  /*0b60*/  IMAD R10, R15, R2, R10 ;  /* 0x000000020f0a7224 */ /* 0x000fe200078e020a */
[----:B------:R-:W-:-:S02]  /*0b70*/  LOP3.LUT R2, R17, 0x2, RZ, 0xfc, !PT ;  /* 0x0000000211027812 */ /* 0x000fc400078efcff */
[----:B------:R-:W-:Y:S01]  /*0b80*/  ISETP.GE.AND P2, PT, R3, RZ, PT ;  /* 0x000000ff0300720c */ /* 0x000fe20003f46270 */
[----:B------:R-:W-:Y:S01]  /*0b90*/  IMAD.HI.U32 R3, R16, R18, RZ ;  /* 0x0000001210037227 */ /* 0x000fe200078e00ff */
[----:B------:R-:W-:Y:S01]  /*0ba0*/  IABS R19, R2 ;  /* 0x0000000200137213 */ /* 0x000fe20000000000 */
[----:B------:R-:W-:Y:S01]  /*0bb0*/  USHF.L.U32 UR5, UR7, 0x6, URZ ;  /* 0x0000000607057899 */ /* 0x000fe200080006ff */
[----:B------:R-:W-:Y:S01]  /*0bc0*/  ISETP.GE.AND P5, PT, R2, RZ, PT ;  /* 0x000000ff0200720c */ /* 0x000fe20003fa6270 */
[----:B------:R-:W-:Y:S01]  /*0bd0*/  @!P0 IMAD.IADD R4, R4, 0x1, -R11 ;  /* 0x0000000104048824 */ /* 0x000fe200078e0a0b */
[----:B------:R-:W-:Y:S01]  /*0be0*/  ISETP.NE.AND P0, PT, R8, RZ, PT ;  /* 0x000000ff0800720c */ /* 0x000fe20003f05270 */
[C---:B------:R-:W-:Y:S01]  /*0bf0*/  IMAD.HI.U32 R2, R16.reuse, R19, RZ ;  /* 0x0000001310027227 */ /* 0x040fe200078e00ff */
[----:B------:R-:W-:Y:S02]  /*0c00*/  USHF.L.U32 UR4, UR7, 0x15, URZ ;  /* 0x0000001507047899 */ /* 0x000fe400080006ff */
[----:B------:R-:W-:Y:S01]  /*0c10*/  ULOP3.LUT UR5, UR5, 0x100, URZ, 0xc0, !UPT ;  /* 0x0000010005057892 */ /* 0x000fe2000f8ec0ff */
[----:B------:R-:W-:Y:S01]  /*0c20*/  IMAD.MOV R6, RZ, RZ, -R2 ;  /* 0x000000ffff067224 */ /* 0x000fe200078e0a02 */
[----:B------:R-:W-:Y:S01]  /*0c30*/  ULOP3.LUT UR4, UR4, 0x600000, URZ, 0xc0, !UPT ;  /* 0x0060000004047892 */ /* 0x000fe2000f8ec0ff */
[----:B------:R-:W-:-:S03]  /*0c40*/  IMAD.HI.U32 R2, R16, R20, RZ ;  /* 0x0000001410027227 */ /* 0x000fc600078e00ff */
[----:B------:R-:W-:Y:S01]  /*0c50*/  UIADD3 UR10, UPT, UPT, UR5, UR4, UR8 ;  /* 0x00000004050a7290 */ /* 0x000fe2000fffe008 */
[----:B------:R-:W-:Y:S02]  /*0c60*/  IMAD.MOV R3, RZ, RZ, -R3 ;  /* 0x000000ffff037224 */ /* 0x000fe400078e0a03 */
[----:B------:R-:W-:Y:S01]  /*0c70*/  IMAD.MOV R2, RZ, RZ, -R2 ;  /* 0x000000ffff027224 */ /* 0x000fe200078e0a02 */
[----:B------:R-:W-:Y:S01]  /*0c80*/  UMOV UR5, 0x1 ;  /* 0x0000000100057882 */ /* 0x000fe20000000000 */
[C---:B------:R-:W-:Y:S02]  /*0c90*/  IMAD R19, R15.reuse, R6, R19 ;  /* 0x000000060f137224 */ /* 0x040fe400078e0213 */
[C---:B------:R-:W-:Y:S02]  /*0ca0*/  IMAD R18, R15.reuse, R3, R18 ;  /* 0x000000030f127224 */ /* 0x040fe400078e0212 */
[----:B------:R-:W-:Y:S01]  /*0cb0*/  @!P3 IMAD.MOV R4, RZ, RZ, -R4 ;  /* 0x000000ffff04b224 */ /* 0x000fe200078e0a04 */
[----:B------:R-:W-:Y:S01]  /*0cc0*/  @!P0 LOP3.LUT R4, RZ, R8, RZ, 0x33, !PT ;  /* 0x00000008ff048212 */ /* 0x000fe200078e33ff */
[----:B------:R-:W-:-:S02]  /*0cd0*/  IMAD R20, R15, R2, R20 ;  /* 0x000000020f147224 */ /* 0x000fc400078e0214 */
[C---:B------:R-:W-:Y:S02]  /*0ce0*/  VIADD R3, R69.reuse, 0xffffffff ;  /* 0xffffffff45037836 */ /* 0x040fe40000000000 */
[----:B------:R-:W-:Y:S01]  /*0cf0*/  VIADD R6, R69, 0xffffffef ;  /* 0xffffffef45067836 */ /* 0x000fe20000000000 */
[----:B--23--:R-:W-:Y:S06]  /*0d00*/  BRA.U UP0, `(.L_x_5) ;  /* 0x0000000100187547 */ /* 0x00cfec000b800000 */
[----:B------:R-:W-:Y:S01]  /*0d10*/  ELECT P0, URZ, PT ;  /* 0x0000000000ff782f */ /* 0x000fe20003800000 */
[----:B------:R-:W-:Y:S01]  /*0d20*/  IMAD.MOV.U32 R2, RZ, RZ, 0x1 ;  /* 0x00000001ff027424 */ /* 0x000fe200078e00ff */
[----:B------:R-:W-:Y:S01]  /*0d30*/  UMOV UR4, 0x40 ;  /* 0x0000004000047882 */ /* 0x000fe20000000000 */
[----:B------:R-:W-:Y:S01]  /*0d40*/  UVIRTCOUNT.DEALLOC.SMPOOL 0x80 ;  /* 0x000000800000784c */ /* 0x000fe20000000000 */
[----:B------:R-:W-:-:S09]  /*0d50*/  ULEA UR4, UR6, UR4, 0x18 ;  /* 0x0000000406047291 */ /* 0x000fd2000f8ec0ff */
[----:B------:R0:W-:Y:S03]  /*0d60*/  @P0 STS.U8 [UR4], R2 ;  /* 0x00000002ff000988 */ /* 0x0001e60008000004 */
.L_x_5:
[----:B------:R-:W-:Y:S01]  /*0d70*/  STTM.x64 tmem[UR10], RZ ;  /* 0x000000ff000079ed */ /* 0x000fe2000834000a */
[----:B------:R-:W-:Y:S01]  /*0d80*/  STTM.x64 tmem[UR10+0x40], RZ ;  /* 0x000040ff000079ed */ /* 0x000fe2000834000a */
[----:B------:R-:W-:Y:S01]  /*0d90*/  STTM.x64 tmem[UR10+0x80], RZ ;  /* 0x000080ff000079ed */ /* 0x000fe2000834000a */
[----:B------:R-:W-:Y:S01]  /*0da0*/  STTM.x64 tmem[UR10+0xc0], RZ ;  /* 0x0000c0ff000079ed */ /* 0x000fe2000834000a */
[----:B------:R-:W1:Y:S02]  /*0db0*/  FENCE.VIEW.ASYNC.T ;  /* 0x00000000000073c6 */ /* 0x000e640000000200 */
[----:B-1----:R-:W-:Y:S01]  /*0dc0*/  VOTEU.ALL UP1, P1 ;  /* 0x0000000000ff7886 */ /* 0x002fe20000820000 */
[----:B------:R-:W-:Y:S01]  /*0dd0*/  VOTEU.ALL UP2, P1 ;  /* 0x0000000000ff7886 */ /* 0x000fe20000840000 */
[----:B------:R-:W-:Y:S01]  /*0de0*/  ISETP.GE.U32.AND P0, PT, R3, 0x7fffff80, PT ;  /* 0x7fffff800300780c */ /* 0x000fe20003f06070 */
[----:B------:R-:W1:Y:S01]  /*0df0*/  LDCU.64 UR20, c[0x0][0x358] ;  /* 0x00006b00ff1477ac */ /* 0x000e620008000a00 */
[----:B------:R-:W-:Y:S01]  /*0e00*/  IMAD R3, R4, UR18, RZ ;  /* 0x0000001204037c24 */ /* 0x000fe2000f8e02ff */
[----:B------:R-:W-:-:S04]  /*0e10*/  @!UP1 UIADD3 UR16, UPT, UPT, -UR5, 0x100000, URZ ;  /* 0x0010000005109890 */ /* 0x000fc8000fffe1ff */
[----:B------:R-:W-:Y:S02]  /*0e20*/  @!UP1 USHF.L.U32 UR17, UR16, 0xb, URZ ;  /* 0x0000000b10119899 */ /* 0x000fe400080006ff */
[----:B------:R-:W-:Y:S01]  /*0e30*/  @!UP1 USHF.L.U32 UR16, UR16, 0x1, URZ ;  /* 0x0000000110109899 */ /* 0x000fe200080006ff */
[----:B------:R-:W-:Y:S01]  /*0e40*/  BAR.SYNC.DEFER_BLOCKING 0x0 ;  /* 0x0000000000007b1d */ /* 0x000fe20000010000 */
[C---:B------:R-:W-:Y:S01]  /*0e50*/  IMAD.SHL.U32 R112, R12.reuse, 0x8, RZ ;  /* 0x000000080c707824 */ /* 0x040fe200078e00ff */
[----:B------:R-:W-:Y:S01]  /*0e60*/  ISETP.GE.U32.AND P3, PT, R5, 0x7fffff78, PT ;  /* 0x7fffff780500780c */ /* 0x000fe20003f66070 */
[----:B------:R-:W-:Y:S01]  /*0e70*/  IMAD.SHL.U32 R4, R12, 0x10, RZ ;  /* 0x000000100c047824 */ /* 0x000fe200078e00ff */
[----:B0-----:R-:W-:Y:S01]  /*0e80*/  IADD3 R2, P6, PT, R3, UR12, RZ ;  /* 0x0000000c03027c10 */ /* 0x001fe2000ffde0ff */
[----:B------:R-:W-:Y:S01]  /*0e90*/  VIADD R5, R69, 0xffffffe7 ;  /* 0xffffffe745057836 */ /* 0x000fe20000000000 */
[----:B------:R-:W-:Y:S01]  /*0ea0*/  PRMT R72, RZ, 0x7610, R72 ;  /* 0x00007610ff487816 */ /* 0x000fe20000000048 */
[----:B------:R-:W0:Y:S01]  /*0eb0*/  LDCU UR6, c[0x0][0x3b0] ;  /* 0x00007600ff0677ac */ /* 0x000e220008000800 */
[----:B------:R-:W-:Y:S01]  /*0ec0*/  LEA.HI.X.SX32 R3, R3, UR13, 0x1, P6 ;  /* 0x0000000d03037c11 */ /* 0x000fe2000b0f0eff */
[----:B------:R-:W-:Y:S01]  /*0ed0*/  STL [R1+0xa10], R19 ;  /* 0x000a101301007387 */ /* 0x000fe20000100800 */
[----:B------:R-:W-:Y:S01]  /*0ee0*/  ISETP.GE.U32.AND P4, PT, R6, 0x7fffff70, PT ;  /* 0x7fffff700600780c */ /* 0x000fe20003f86070 */
[----:B------:R-:W2:Y:S01]  /*0ef0*/  LDCU UR4, c[0x0][0x3b0] ;  /* 0x00007600ff0477ac */ /* 0x000ea20008000800 */
[----:B------:R-:W-:-:S02]  /*0f00*/  PRMT R74, RZ, 0x7610, R74 ;  /* 0x00007610ff4a7816 */ /* 0x000fc4000000004a */
[----:B------:R-:W-:Y:S01]  /*0f10*/  PRMT R73, RZ, 0x7610, R73 ;  /* 0x00007610ff497816 */ /* 0x000fe20000000049 */
[----:B------:R-:W3:Y:S01]  /*0f20*/  LDCU UR12, c[0x0][0x3b0] ;  /* 0x00007600ff0c77ac */ /* 0x000ee20008000800 */
[----:B------:R-:W-:Y:S02]  /*0f30*/  PRMT R75, RZ, 0x7610, R75 ;  /* 0x00007610ff4b7816 */ /* 0x000fe4000000004b */
[----:B------:R-:W-:Y:S01]  /*0f40*/  PRMT R77, RZ, 0x7610, R77 ;  /* 0x00007610ff4d7816 */ /* 0x000fe2000000004d */
[----:B------:R-:W4:Y:S01]  /*0f50*/  LDCU UR13, c[0x0][0x3b0] ;  /* 0x00007600ff0d77ac */ /* 0x000f220008000800 */
[----:B------:R-:W-:Y:S02]  /*0f60*/  PRMT R76, RZ, 0x7610, R76 ;  /* 0x00007610ff4c7816 */ /* 0x000fe4000000004c */
[----:B------:R-:W-:Y:S01]  /*0f70*/  PRMT R79, RZ, 0x7610, R79 ;  /* 0x00007610ff4f7816 */ /* 0x000fe2000000004f */
[----:B------:R-:W0:Y:S01]  /*0f80*/  LDCU UR18, c[0x0][0x3b0] ;  /* 0x00007600ff1277ac */ /* 0x000e220008000800 */
[----:B------:R-:W0:Y:S02]  /*0f90*/  FENCE.VIEW.ASYNC.S ;  /* 0x00000000000073c6 */ /* 0x000e240000000000 */
[----:B0-----:R0:W0:Y:S02]  /*0fa0*/  @!UP2 SYNCS.EXCH.64 URZ, [UR11], UR16 ;  /* 0x000000100bffa5b2 */ /* 0x0010240008000100 */
[----:B0-----:R-:W-:Y:S01]  /*0fb0*/  BAR.SYNC.DEFER_BLOCKING 0x0 ;  /* 0x0000000000007b1d */ /* 0x001fe20000010000 */
[----:B------:R-:W-:-:S04]  /*0fc0*/  IADD3 R116, P6, PT, R112, R2, RZ ;  /* 0x0000000270747210 */ /* 0x000fc80007fde0ff */
[-C--:B------:R-:W-:Y:S01]  /*0fd0*/  LEA.HI.X.SX32 R112, R112, R3.reuse, 0x1, P6 ;  /* 0x0000000370707211 */ /* 0x080fe200030f0eff */
[----:B------:R-:W0:Y:S01]  /*0fe0*/  LDCU UR19, c[0x0][0x3b0] ;  /* 0x00007600ff1377ac */ /* 0x000e220008000800 */
[C---:B------:R-:W-:Y:S01]  /*0ff0*/  IADD3 R7, P6, PT, R4.reuse, R2, RZ ;  /* 0x0000000204077210 */ /* 0x040fe20007fde0ff */
[----:B------:R0:W-:Y:S02]  /*1000*/  STL [R1+0xa0c], R18 ;  /* 0x000a0c1201007387 */ /* 0x0001e40000100800 */
[----:B------:R-:W-:Y:S01]  /*1010*/  @!P3 IMAD.MOV.U32 R117, RZ, RZ, R112 ;  /* 0x000000ffff75b224 */ /* 0x000fe200078e0070 */
[----:B------:R-:W-:Y:S01]  /*1020*/  LEA.HI.X.SX32 R8, R4, R3, 0x1, P6 ;  /* 0x0000000304087211 */ /* 0x000fe200030f0eff */
[----:B------:R-:W-:Y:S01]  /*1030*/  @!P4 IMAD.MOV.U32 R4, RZ, RZ, R7 ;  /* 0x000000ffff04c224 */ /* 0x000fe200078e0007 */
[----:B------:R-:W-:Y:S01]  /*1040*/  STL [R1+0xa08], R20 ;  /* 0x000a081401007387 */ /* 0x000fe20000100800 */
[----:B------:R-:W-:Y:S01]  /*1050*/  IMAD R6, R12, 0x18, RZ ;  /* 0x000000180c067824 */ /* 0x000fe200078e02ff */
[----:B------:R-:W-:Y:S01]  /*1060*/  PRMT R78, RZ, 0x7610, R78 ;  /* 0x00007610ff4e7816 */ /* 0x000fe2000000004e */
[----:B------:R-:W0:Y:S01]  /*1070*/  LDCU UR16, c[0x0][0x3b0] ;  /* 0x00007600ff1077ac */ /* 0x000e220008000800 */
[----:B------:R-:W-:Y:S01]  /*1080*/  STL [R1+0xa04], R28 ;  /* 0x000a041c01007387 */ /* 0x000fe20000100800 */
[----:B------:R-:W-:-:S02]  /*1090*/  PRMT R81, RZ, 0x7610, R81 ;  /* 0x00007610ff517816 */ /* 0x000fc40000000051 */
[----:B------:R-:W-:Y:S01]  /*10a0*/  PRMT R80, RZ, 0x7610, R80 ;  /* 0x00007610ff507816 */ /* 0x000fe20000000050 */
[----:B------:R-:W-:Y:S01]  /*10b0*/  STL [R1+0xa00], R92 ;  /* 0x000a005c01007387 */ /* 0x000fe20000100800 */
[----:B------:R-:W-:Y:S01]  /*10c0*/  PRMT R125, RZ, 0x7610, R125 ;  /* 0x00007610ff7d7816 */ /* 0x000fe2000000007d */
[----:B------:R-:W2:Y:S02]  /*10d0*/  LDCU UR17, c[0x0][0x3b0] ;  /* 0x00007600ff1177ac */ /* 0x000ea40008000800 */
[----:B-1----:R-:W2:Y:S01]  /*10e0*/  @!P0 LDG.E.U8 R72, desc[UR20][R2.64] ;  /* 0x0000001402488981 */ /* 0x002ea2000c1e1100 */
[----:B------:R-:W-:Y:S01]  /*10f0*/  ISETP.GE.U32.AND P0, PT, R5, 0x7fffff68, PT ;  /* 0x7fffff680500780c */ /* 0x000fe20003f06070 */
[----:B------:R-:W-:Y:S01]  /*1100*/  VIADD R5, R69, 0xffffffdf ;  /* 0xffffffdf45057836 */ /* 0x000fe20000000000 */
[----:B------:R-:W-:Y:S01]  /*1110*/  PRMT R124, RZ, 0x7610, R124 ;  /* 0x00007610ff7c7816 */ /* 0x000fe2000000007c */
[----:B------:R-:W3:Y:S01]  /*1120*/  @!P3 LDG.E.U8 R74, desc[UR20][R116.64] ;  /* 0x00000014744ab981 */ /* 0x000ee2000c1e1100 */
[----:B------:R-:W-:Y:S01]  /*1130*/  PRMT R123, RZ, 0x7610, R123 ;  /* 0x00007610ff7b7816 */ /* 0x000fe2000000007b */
[----:B------:R-:W1:Y:S01]  /*1140*/  LDCU UR22, c[0x0][0x3b0] ;  /* 0x00007600ff1677ac */ /* 0x000e620008000800 */
[----:B------:R-:W-:Y:S01]  /*1150*/  ISETP.GE.U32.AND P3, PT, R5, 0x7fffff60, PT ;  /* 0x7fffff600500780c */ /* 0x000fe20003f66070 */
[----:B------:R-:W-:Y:S01]  /*1160*/  @!P4 IMAD.MOV.U32 R5, RZ, RZ, R8 ;  /* 0x000000ffff05c224 */ /* 0x000fe200078e0008 */
[C---:B------:R-:W-:Y:S01]  /*1170*/  IADD3 R120, P6, PT, R6.reuse, R2, RZ ;  /* 0x0000000206787210 */ /* 0x040fe20007fde0ff */
[----:B------:R-:W-:Y:S01]  /*1180*/  STL [R1+0x9fc], R13 ;  /* 0x0009fc0d01007387 */ /* 0x000fe20000100800 */
[----:B------:R-:W-:Y:S01]  /*1190*/  PRMT R11, RZ, 0x7610, R11 ;  /* 0x00007610ff0b7816 */ /* 0x000fe2000000000b */
[----:B------:R-:W1:Y:S02]  /*11a0*/  LDCU UR23, c[0x0][0x3b0] ;  /* 0x00007600ff1777ac */ /* 0x000e640008000800 */
[----:B------:R4:W3:Y:S01]  /*11b0*/  @!P4 LDG.E.U8 R73, desc[UR20][R4.64] ;  /* 0x000000140449c981 */ /* 0x0008e2000c1e1100 */
[----:B0-----:R-:W-:Y:S01]  /*11c0*/  LEA.HI.X.SX32 R18, R6, R3, 0x1, P6 ;  /* 0x0000000306127211 */ /* 0x001fe200030f0eff */
[----:B------:R-:W0:Y:S02]  /*11d0*/  LDCU UR24, c[0x0][0x3b0] ;  /* 0x00007600ff1877ac */ /* 0x000e240008000800 */
[----:B------:R-:W-:Y:S01]  /*11e0*/  STL [R1+0x9f8], R9 ;  /* 0x0009f80901007387 */ /* 0x000fe20000100800 */
[----:B------:R-:W-:Y:S01]  /*11f0*/  PRMT R22, RZ, 0x7610, R22 ;  /* 0x00007610ff167816 */ /* 0x000fe20000000016 */
[----:B------:R-:W0:Y:S02]  /*1200*/  LDCU UR25, c[0x0][0x3b0] ;  /* 0x00007600ff1977ac */ /* 0x000e240008000800 */
[----:B------:R-:W-:Y:S01]  /*1210*/  STL [R1+0x9b8], R122 ;  /* 0x0009b87a01007387 */ /* 0x000fe20000100800 */
[----:B----4-:R-:W-:Y:S01]  /*1220*/  @!P0 IMAD.MOV.U32 R4, RZ, RZ, R120 ;  /* 0x000000ffff048224 */ /* 0x010fe200078e0078 */
[----:B------:R-:W-:Y:S01]  /*1230*/  PRMT R23, RZ, 0x7610, R23 ;  /* 0x00007610ff177816 */ /* 0x000fe20000000017 */
[----:B------:R-:W-:Y:S01]  /*1240*/  @!P0 IMAD.MOV.U32 R5, RZ, RZ, R18 ;  /* 0x000000ffff058224 */ /* 0x000fe200078e0012 */
[----:B------:R-:W-:Y:S01]  /*1250*/  STL [R1+0x9b4], R119 ;  /* 0x0009b47701007387 */ /* 0x000fe20000100800 */
[----:B------:R-:W-:Y:S01]  /*1260*/  PRMT R14, RZ, 0x7610, R14 ;  /* 0x00007610ff0e7816 */ /* 0x000fe2000000000e */
[----:B------:R-:W4:Y:S02]  /*1270*/  LDCU UR26, c[0x0][0x3b0] ;  /* 0x00007600ff1a77ac */ /* 0x000f240008000800 */
[----:B------:R0:W4:Y:S01]  /*1280*/  @!P0 LDG.E.U8 R75, desc[UR20][R4.64] ;  /* 0x00000014044b8981 */ /* 0x000122000c1e1100 */
[----:B------:R-:W-:Y:S01]  /*1290*/  PRMT R118, RZ, 0x7610, R118 ;  /* 0x00007610ff767816 */ /* 0x000fe20000000076 */
[----:B------:R-:W0:Y:S02]  /*12a0*/  LDCU UR27, c[0x0][0x3b0] ;  /* 0x00007600ff1b77ac */ /* 0x000e240008000800 */
[----:B------:R-:W-:Y:S01]  /*12b0*/  STL [R1+0x9b0], R114 ;  /* 0x0009b07201007387 */ /* 0x000fe20000100800 */
        /* <DEDUP_REMOVED lines=14> */
[----:B------:R-:W-:Y:S04]  /*13a0*/  STL [R1+0x99c], R107 ;  /* 0x00099c6b01007387 */ /* 0x000fe80000100800 */
        /* <DEDUP_REMOVED lines=12> */
[----:B------:R-:W-:Y:S01]  /*1470*/  STL [R1+0x968], R82 ;  /* 0x0009685201007387 */ /* 0x000fe20000100800 */
[----:B------:R-:W-:-:S03]  /*1480*/  VIADD R6, R69, 0xffffffcf ;  /* 0xffffffcf45067836 */ /* 0x000fc60000000000 */
[----:B------:R-:W-:Y:S02]  /*1490*/  STL [R1+0x890], R0 ;  /* 0x0008900001007387 */ /* 0x000fe40000100800 */
[----:B------:R-:W-:Y:S01]  /*14a0*/  ISETP.GE.U32.AND P0, PT, R6, 0x7fffff50, PT ;  /* 0x7fffff500600780c */ /* 0x000fe20003f06070 */
[C---:B------:R-:W-:Y:S01]  /*14b0*/  IMAD R6, R12.reuse, 0x28, RZ ;  /* 0x000000280c067824 */ /* 0x040fe200078e02ff */
[----:B--2---:R-:W-:Y:S04]  /*14c0*/  STL [R1+0x9bc], R72 ;  /* 0x0009bc4801007387 */ /* 0x004fe80000100800 */
[----:B------:R2:W-:Y:S04]  /*14d0*/  STL [R1+0xd8], R7 ;  /* 0x0000d80701007387 */ /* 0x0005e80000100800 */
[----:B------:R-:W-:Y:S04]  /*14e0*/  STL [R1+0x894], R112 ;  /* 0x0008947001007387 */ /* 0x000fe80000100800 */
[----:B------:R0:W-:Y:S01]  /*14f0*/  STL [R1+0xd4], R8 ;  /* 0x0000d40801007387 */ /* 0x0001e20000100800 */
[----:B--2---:R-:W-:-:S03]  /*1500*/  IMAD.SHL.U32 R7, R12, 0x20, RZ ;  /* 0x000000200c077824 */ /* 0x004fc600078e00ff */
[----:B---3--:R-:W-:Y:S02]  /*1510*/  STL [R1+0x9c4], R74 ;  /* 0x0009c44a01007387 */ /* 0x008fe40000100800 */
[----:B------:R-:W-:Y:S01]  /*1520*/  IADD3 R19, P6, PT, R7, R2, RZ ;  /* 0x0000000207137210 */ /* 0x000fe20007fde0ff */
[----:B0-----:R-:W-:Y:S01]  /*1530*/  VIADD R8, R69, 0xffffffd7 ;  /* 0xffffffd745087836 */ /* 0x001fe20000000000 */
[----:B------:R-:W-:Y:S04]  /*1540*/  STL [R1+0x9c0], R117 ;  /* 0x0009c07501007387 */ /* 0x000fe80000100800 */
[----:B------:R-:W-:Y:S01]  /*1550*/  STL [R1+0x898], R116 ;  /* 0x0008987401007387 */ /* 0x000fe20000100800 */
[----:B------:R-:W-:-:S03]  /*1560*/  ISETP.GE.U32.AND P4, PT, R8, 0x7fffff58, PT ;  /* 0x7fffff580800780c */ /* 0x000fc60003f86070 */
[----:B------:R-:W-:Y:S04]  /*1570*/  STL [R1+0x9c8], R73 ;  /* 0x0009c84901007387 */ /* 0x000fe80000100800 */
[----:B------:R0:W-:Y:S04]  /*1580*/  STL [R1+0x118], R120 ;  /* 0x0001187801007387 */ /* 0x0001e80000100800 */
[----:B------:R2:W-:Y:S01]  /*1590*/  STL [R1+0x114], R18 ;  /* 0x0001141201007387 */ /* 0x0005e20000100800 */
[----:B------:R-:W-:Y:S01]  /*15a0*/  @!P3 IMAD.MOV.U32 R4, RZ, RZ, R19 ;  /* 0x000000ffff04b224 */ /* 0x000fe200078e0013 */
[----:B0-----:R-:W-:-:S02]  /*15b0*/  LEA.HI.X.SX32 R120, R7, R3, 0x1, P6 ;  /* 0x0000000307787211 */ /* 0x001fc400030f0eff */
[----:B--2---:R-:W-:-:S03]  /*15c0*/  IADD3 R18, P6, PT, R6, R2, RZ ;  /* 0x0000000206127210 */ /* 0x004fc60007fde0ff */
[----:B------:R-:W-:Y:S01]  /*15d0*/  @!P3 IMAD.MOV.U32 R5, RZ, RZ, R120 ;  /* 0x000000ffff05b224 */ /* 0x000fe200078e0078 */
[----:B------:R-:W-:Y:S01]  /*15e0*/  LEA.HI.X.SX32 R121, R6, R3, 0x1, P6 ;  /* 0x0000000306797211 */ /* 0x000fe200030f0eff */
[----:B------:R-:W-:-:S03]  /*15f0*/  IMAD R7, R12, 0x30, RZ ;  /* 0x000000300c077824 */ /* 0x000fc600078e02ff */
[----:B------:R0:W2:Y:S04]  /*1600*/  @!P3 LDG.E.U8 R77, desc[UR20][R4.64] ;  /* 0x00000014044db981 */ /* 0x0000a8000c1e1100 */
[----:B----4-:R-:W-:Y:S01]  /*1610*/  STL [R1+0x9cc], R75 ;  /* 0x0009cc4b01007387 */ /* 0x010fe20000100800 */
[----:B0-----:R-:W-:Y:S02]  /*1620*/  @!P4 IMAD.MOV.U32 R4, RZ, RZ, R18 ;  /* 0x000000ffff04c224 */ /* 0x001fe400078e0012 */
[----:B------:R-:W-:Y:S01]  /*1630*/  @!P4 IMAD.MOV.U32 R5, RZ, RZ, R121 ;  /* 0x000000ffff05c224 */ /* 0x000fe200078e0079 */
[----:B------:R0:W-:Y:S04]  /*1640*/  STL [R1+0x558], R19 ;  /* 0x0005581301007387 */ /* 0x0001e80000100800 */
[----:B------:R3:W4:Y:S01]  /*1650*/  @!P4 LDG.E.U8 R76, desc[UR20][R4.64] ;  /* 0x00000014044cc981 */ /* 0x000722000c1e1100 */
[----:B0-----:R-:W-:-:S03]  /*1660*/  IADD3 R19, P6, PT, R7, R2, RZ ;  /* 0x0000000207137210 */ /* 0x001fc60007fde0ff */
[----:B------:R0:W-:Y:S02]  /*1670*/  STL [R1+0x554], R120 ;  /* 0x0005547801007387 */ /* 0x0001e40000100800 */
[----:B---3--:R-:W-:Y:S01]  /*1680*/  @!P0 IMAD.MOV.U32 R4, RZ, RZ, R19 ;  /* 0x000000ffff048224 */ /* 0x008fe200078e0013 */
[----:B0-----:R-:W-:-:S05]  /*1690*/  LEA.HI.X.SX32 R120, R7, R3, 0x1, P6 ;  /* 0x0000000307787211 */ /* 0x001fca00030f0eff */
[----:B------:R-:W-:-:S05]  /*16a0*/  @!P0 IMAD.MOV.U32 R5, RZ, RZ, R120 ;  /* 0x000000ffff058224 */ /* 0x000fca00078e0078 */
[----:B------:R0:W3:Y:S01]  /*16b0*/  @!P0 LDG.E.U8 R79, desc[UR20][R4.64] ;  /* 0x00000014044f8981 */ /* 0x0000e2000c1e1100 */
[----:B------:R-:W-:Y:S02]  /*16c0*/  VIADD R8, R69, 0xffffffc7 ;  /* 0xffffffc745087836 */ /* 0x000fe40000000000 */
[----:B------:R-:W-:-:S03]  /*16d0*/  IMAD R6, R12, 0x38, RZ ;  /* 0x000000380c067824 */ /* 0x000fc600078e02ff */
[----:B------:R-:W-:Y:S01]  /*16e0*/  ISETP.GE.U32.AND P3, PT, R8, 0x7fffff48, PT ;  /* 0x7fffff480800780c */ /* 0x000fe20003f66070 */
[----:B------:R-:W-:Y:S02]  /*16f0*/  VIADD R8, R69, 0xffffffbf ;  /* 0xffffffbf45087836 */ /* 0x000fe40000000000 */
[----:B------:R-:W-:-:S03]  /*1700*/  IMAD.SHL.U32 R7, R12, 0x40, RZ ;  /* 0x000000400c077824 */ /* 0x000fc600078e00ff */
[----:B------:R-:W-:Y:S01]  /*1710*/  ISETP.GE.U32.AND P4, PT, R8, 0x7fffff40, PT ;  /* 0x7fffff400800780c */ /* 0x000fe20003f86070 */
[----:B------:R-:W-:-:S05]  /*1720*/  VIADD R8, R69, 0xffffffb7 ;  /* 0xffffffb745087836 */ /* 0x000fca0000000000 */
[----:B------:R-:W-:Y:S01]  /*1730*/  ISETP.GE.U32.AND P0, PT, R8, 0x7fffff38, PT ;  /* 0x7fffff380800780c */ /* 0x000fe20003f06070 */
[----:B--2---:R-:W-:Y:S04]  /*1740*/  STL [R1+0x9d0], R77 ;  /* 0x0009d04d01007387 */ /* 0x004fe80000100800 */
[----:B------:R2:W-:Y:S04]  /*1750*/  STL [R1+0x598], R18 ;  /* 0x0005981201007387 */ /* 0x0005e80000100800 */
[----:B------:R-:W-:Y:S04]  /*1760*/  STL [R1+0x594], R121 ;  /* 0x0005947901007387 */ /* 0x000fe80000100800 */
[----:B------:R-:W-:Y:S01]  /*1770*/  STL [R1+0x5d8], R19 ;  /* 0x0005d81301007387 */ /* 0x000fe20000100800 */
[----:B--2---:R-:W-:-:S03]  /*1780*/  IADD3 R18, P6, PT, R6, R2, RZ ;  /* 0x0000000206127210 */ /* 0x004fc60007fde0ff */
[----:B----4-:R-:W-:Y:S04]  /*1790*/  STL [R1+0x9d4], R76 ;  /* 0x0009d44c01007387 */ /* 0x010fe80000100800 */
[----:B------:R2:W-:Y:S01]  /*17a0*/  STL [R1+0x5d4], R120 ;  /* 0x0005d47801007387 */ /* 0x0005e20000100800 */
[----:B0-----:R-:W-:Y:S01]  /*17b0*/  @!P3 IMAD.MOV.U32 R4, RZ, RZ, R18 ;  /* 0x000000ffff04b224 */ /* 0x001fe200078e0012 */
[----:B--2---:R-:W-:Y:S01]  /*17c0*/  LEA.HI.X.SX32 R120, R6, R3, 0x1, P6 ;  /* 0x0000000306787211 */ /* 0x004fe200030f0eff */
[----:B------:R-:W-:-:S04]  /*17d0*/  VIADD R6, R69, 0xffffffaf ;  /* 0xffffffaf45067836 */ /* 0x000fc80000000000 */
[----:B------:R-:W-:Y:S01]  /*17e0*/  @!P3 IMAD.MOV.U32 R5, RZ, RZ, R120 ;  /* 0x000000ffff05b224 */ /* 0x000fe200078e0078 */
[----:B------:R-:W-:-:S04]  /*17f0*/  IADD3 R19, P6, PT, R7, R2, RZ ;  /* 0x0000000207137210 */ /* 0x000fc80007fde0ff */
[----:B------:R0:W2:Y:S01]  /*1800*/  @!P3 LDG.E.U8 R78, desc[UR20][R4.64] ;  /* 0x00000014044eb981 */ /* 0x0000a2000c1e1100 */
[----:B------:R-:W-:Y:S01]  /*1810*/  ISETP.GE.U32.AND P3, PT, R6, 0x7fffff30, PT ;  /* 0x7fffff300600780c */ /* 0x000fe20003f66070 */
[----:B------:R-:W-:Y:S02]  /*1820*/  IMAD R6, R12, 0x48, RZ ;  /* 0x000000480c067824 */ /* 0x000fe400078e02ff */
[----:B---3--:R-:W-:Y:S04]  /*1830*/  STL [R1+0x9d8], R79 ;  /* 0x0009d84f01007387 */ /* 0x008fe80000100800 */
[----:B------:R-:W-:Y:S04]  /*1840*/  STL [R1+0x618], R18 ;  /* 0x0006181201007387 */ /* 0x000fe80000100800 */
[----:B------:R3:W-:Y:S01]  /*1850*/  STL [R1+0x614], R120 ;  /* 0x0006147801007387 */ /* 0x0007e20000100800 */
[----:B0-----:R-:W-:Y:S01]  /*1860*/  @!P4 IMAD.MOV.U32 R4, RZ, RZ, R19 ;  /* 0x000000ffff04c224 */ /* 0x001fe200078e0013 */
[----:B---3--:R-:W-:-:S02]  /*1870*/  LEA.HI.X.SX32 R120, R7, R3, 0x1, P6 ;  /* 0x0000000307787211 */ /* 0x008fc400030f0eff */
[----:B------:R-:W-:-:S03]  /*1880*/  IADD3 R18, P6, PT, R6, R2, RZ ;  /* 0x0000000206127210 */ /* 0x000fc60007fde0ff */
[----:B------:R-:W-:Y:S01]  /*1890*/  @!P4 IMAD.MOV.U32 R5, RZ, RZ, R120 ;  /* 0x000000ffff05c224 */ /* 0x000fe200078e0078 */
[----:B------:R-:W-:-:S04]  /*18a0*/  LEA.HI.X.SX32 R121, R6, R3, 0x1, P6 ;  /* 0x0000000306797211 */ /* 0x000fc800030f0eff */
[----:B------:R0:W3:Y:S02]  /*18b0*/  @!P4 LDG.E.U8 R81, desc[UR20][R4.64] ;  /* 0x000000140451c981 */ /* 0x0000e4000c1e1100 */
[----:B0-----:R-:W-:Y:S02]  /*18c0*/  @!P0 IMAD.MOV.U32 R4, RZ, RZ, R18 ;  /* 0x000000ffff048224 */ /* 0x001fe400078e0012 */
[----:B------:R-:W-:-:S05]  /*18d0*/  @!P0 IMAD.MOV.U32 R5, RZ, RZ, R121 ;  /* 0x000000ffff058224 */ /* 0x000fca00078e0079 */
[----:B------:R0:W4:Y:S01]  /*18e0*/  @!P0 LDG.E.U8 R80, desc[UR20][R4.64] ;  /* 0x0000001404508981 */ /* 0x000122000c1e1100 */
[C---:B------:R-:W-:Y:S02]  /*18f0*/  IMAD R7, R12.reuse, 0x50, RZ ;  /* 0x000000500c077824 */ /* 0x040fe400078e02ff */
[----:B------:R-:W-:Y:S02]  /*1900*/  VIADD R8, R69, 0xffffffa7 ;  /* 0xffffffa745087836 */ /* 0x000fe40000000000 */
[----:B------:R-:W-:-:S03]  /*1910*/  IMAD R6, R12, 0x58, RZ ;  /* 0x000000580c067824 */ /* 0x000fc600078e02ff */
[----:B------:R-:W-:Y:S02]  /*1920*/  ISETP.GE.U32.AND P4, PT, R8, 0x7fffff28, PT ;  /* 0x7fffff280800780c */ /* 0x000fe40003f86070 */
[----:B------:R-:W-:Y:S01]  /*1930*/  PRMT R74, RZ, 0x7610, R74 ;  /* 0x00007610ff4a7816 */ /* 0x000fe2000000004a */
[----:B------:R-:W-:Y:S01]  /*1940*/  VIADD R8, R69, 0xffffff9f ;  /* 0xffffff9f45087836 */ /* 0x000fe20000000000 */
[----:B------:R-:W-:-:S04]  /*1950*/  PRMT R85, RZ, 0x7610, R85 ;  /* 0x00007610ff557816 */ /* 0x000fc80000000055 */
[----:B------:R-:W-:Y:S01]  /*1960*/  ISETP.GE.U32.AND P0, PT, R8, 0x7fffff20, PT ;  /* 0x7fffff200800780c */ /* 0x000fe20003f06070 */
[----:B------:R-:W-:Y:S01]  /*1970*/  VIADD R8, R69, 0xffffff97 ;  /* 0xffffff9745087836 */ /* 0x000fe20000000000 */
[----:B------:R-:W-:Y:S02]  /*1980*/  PRMT R73, RZ, 0x7610, R73 ;  /* 0x00007610ff497816 */ /* 0x000fe40000000049 */
[----:B------:R-:W-:Y:S02]  /*1990*/  PRMT R75, RZ, 0x7610, R75 ;  /* 0x00007610ff4b7816 */ /* 0x000fe4000000004b */
[----:B------:R-:W-:Y:S02]  /*19a0*/  PRMT R88, RZ, 0x7610, R88 ;  /* 0x00007610ff587816 */ /* 0x000fe40000000058 */
[----:B------:R-:W-:Y:S02]  /*19b0*/  PRMT R72, RZ, 0x7610, R72 ;  /* 0x00007610ff487816 */ /* 0x000fe40000000048 */
[----:B------:R-:W-:-:S02]  /*19c0*/  PRMT R82, RZ, 0x7610, R82 ;  /* 0x00007610ff527816 */ /* 0x000fc40000000052 */
[----:B------:R-:W-:Y:S02]  /*19d0*/  PRMT R89, RZ, 0x7610, R89 ;  /* 0x00007610ff597816 */ /* 0x000fe40000000059 */
[----:B------:R-:W-:Y:S02]  /*19e0*/  PRMT R28, RZ, 0x7610, R28 ;  /* 0x00007610ff1c7816 */ /* 0x000fe4000000001c */
[----:B------:R-:W-:Y:S01]  /*19f0*/  PRMT R20, RZ, 0x7610, R20 ;  /* 0x00007610ff147816 */ /* 0x000fe20000000014 */
[----:B--2---:R-:W-:Y:S04]  /*1a00*/  STL [R1+0x9dc], R78 ;  /* 0x0009dc4e01007387 */ /* 0x004fe80000100800 */
[----:B------:R2:W-:Y:S04]  /*1a10*/  STL [R1+0x658], R19 ;  /* 0x0006581301007387 */ /* 0x0005e80000100800 */
[----:B------:R0:W-:Y:S01]  /*1a20*/  STL [R1+0x654], R120 ;  /* 0x0006547801007387 */ /* 0x0001e20000100800 */
[----:B--2---:R-:W-:-:S04]  /*1a30*/  IADD3 R19, P6, PT, R7, R2, RZ ;  /* 0x0000000207137210 */ /* 0x004fc80007fde0ff */
[----:B0-----:R-:W-:Y:S01]  /*1a40*/  LEA.HI.X.SX32 R120, R7, R3, 0x1, P6 ;  /* 0x0000000307787211 */ /* 0x001fe200030f0eff */
[----:B------:R-:W-:-:S04]  /*1a50*/  @!P3 IMAD.MOV.U32 R4, RZ, RZ, R19 ;  /* 0x000000ffff04b224 */ /* 0x000fc800078e0013 */
[----:B------:R-:W-:Y:S01]  /*1a60*/  @!P3 IMAD.MOV.U32 R5, RZ, RZ, R120 ;  /* 0x000000ffff05b224 */ /* 0x000fe200078e0078 */
[----:B---3--:R-:W-:Y:S04]  /*1a70*/  STL [R1+0x9e0], R81 ;  /* 0x0009e05101007387 */ /* 0x008fe80000100800 */
[----:B------:R0:W-:Y:S04]  /*1a80*/  STL [R1+0x698], R18 ;  /* 0x0006981201007387 */ /* 0x0001e80000100800 */
[----:B------:R-:W-:Y:S04]  /*1a90*/  STL [R1+0x694], R121 ;  /* 0x0006947901007387 */ /* 0x000fe80000100800 */
[----:B------:R-:W-:Y:S01]  /*1aa0*/  STL [R1+0x6d8], R19 ;  /* 0x0006d81301007387 */ /* 0x000fe20000100800 */
[----:B0-----:R-:W-:Y:S01]  /*1ab0*/  IADD3 R18, P6, PT, R6, R2, RZ ;  /* 0x0000000206127210 */ /* 0x001fe20007fde0ff */
[----:B------:R-:W-:-:S02]  /*1ac0*/  IMAD R7, R12, 0x60, RZ ;  /* 0x000000600c077824 */ /* 0x000fc400078e02ff */
[----:B------:R0:W2:Y:S04]  /*1ad0*/  @!P3 LDG.E.U8 R74, desc[UR20][R4.64] ;  /* 0x00000014044ab981 */ /* 0x0000a8000c1e1100 */
[----:B----4-:R-:W-:Y:S04]  /*1ae0*/  STL [R1+0x9e4], R80 ;  /* 0x0009e45001007387 */ /* 0x010fe80000100800 */
[----:B------:R3:W-:Y:S01]  /*1af0*/  STL [R1+0x6d4], R120 ;  /* 0x0006d47801007387 */ /* 0x0007e20000100800 */
[----:B0-----:R-:W-:Y:S01]  /*1b00*/  @!P4 IMAD.MOV.U32 R4, RZ, RZ, R18 ;  /* 0x000000ffff04c224 */ /* 0x001fe200078e0012 */
[----:B---3--:R-:W-:Y:S01]  /*1b10*/  LEA.HI.X.SX32 R120, R6, R3, 0x1, P6 ;  /* 0x0000000306787211 */ /* 0x008fe200030f0eff */
[----:B------:R-:W-:-:S04]  /*1b20*/  VIADD R6, R69, 0xffffff8f ;  /* 0xffffff8f45067836 */ /* 0x000fc80000000000 */
[----:B------:R-:W-:Y:S01]  /*1b30*/  @!P4 IMAD.MOV.U32 R5, RZ, RZ, R120 ;  /* 0x000000ffff05c224 */ /* 0x000fe200078e0078 */
[----:B------:R-:W-:Y:S01]  /*1b40*/  IADD3 R19, P6, PT, R7, R2, RZ ;  /* 0x0000000207137210 */ /* 0x000fe20007fde0ff */
[----:B------:R-:W-:Y:S01]  /*1b50*/  STL [R1+0x718], R18 ;  /* 0x0007181201007387 */ /* 0x000fe20000100800 */
[----:B------:R-:W-:-:S03]  /*1b60*/  ISETP.GE.U32.AND P3, PT, R8, 0x7fffff18, PT ;  /* 0x7fffff180800780c */ /* 0x000fc60003f66070 */
[----:B------:R0:W3:Y:S01]  /*1b70*/  @!P4 LDG.E.U8 R85, desc[UR20][R4.64] ;  /* 0x000000140455c981 */ /* 0x0000e2000c1e1100 */
[----:B------:R-:W-:Y:S01]  /*1b80*/  ISETP.GE.U32.AND P4, PT, R6, 0x7fffff10, PT ;  /* 0x7fffff100600780c */ /* 0x000fe20003f86070 */
[C---:B------:R-:W-:Y:S02]  /*1b90*/  IMAD R6, R12.reuse, 0x68, RZ ;  /* 0x000000680c067824 */ /* 0x040fe400078e02ff */
[----:B------:R4:W-:Y:S01]  /*1ba0*/  STL [R1+0x714], R120 ;  /* 0x0007147801007387 */ /* 0x0009e20000100800 */
[----:B------:R-:W-:Y:S01]  /*1bb0*/  VIADD R8, R69, 0xffffff87 ;  /* 0xffffff8745087836 */ /* 0x000fe20000000000 */
[-C--:B----4-:R-:W-:Y:S01]  /*1bc0*/  LEA.HI.X.SX32 R120, R7, R3.reuse, 0x1, P6 ;  /* 0x0000000307787211 */ /* 0x090fe200030f0eff */
[----:B------:R-:W-:Y:S01]  /*1bd0*/  IMAD R7, R12, 0x70, RZ ;  /* 0x000000700c077824 */ /* 0x000fe200078e02ff */
[C---:B------:R-:W-:Y:S01]  /*1be0*/  IADD3 R18, P6, PT, R6.reuse, R2, RZ ;  /* 0x0000000206127210 */ /* 0x040fe20007fde0ff */
[----:B0-----:R-:W-:Y:S02]  /*1bf0*/  @!P0 IMAD.MOV.U32 R4, RZ, RZ, R19 ;  /* 0x000000ffff048224 */ /* 0x001fe400078e0013 */
[----:B------:R-:W-:Y:S01]  /*1c00*/  @!P0 IMAD.MOV.U32 R5, RZ, RZ, R120 ;  /* 0x000000ffff058224 */ /* 0x000fe200078e0078 */
[----:B------:R-:W-:Y:S01]  /*1c10*/  LEA.HI.X.SX32 R121, R6, R3, 0x1, P6 ;  /* 0x0000000306797211 */ /* 0x000fe200030f0eff */
[----:B------:R0:W-:Y:S01]  /*1c20*/  STL [R1+0x758], R19 ;  /* 0x0007581301007387 */ /* 0x0001e20000100800 */
[----:B------:R-:W-:-:S03]  /*1c30*/  IMAD R6, R12, 0x78, RZ ;  /* 0x000000780c067824 */ /* 0x000fc600078e02ff */
[----:B------:R4:W2:Y:S01]  /*1c40*/  @!P0 LDG.E.U8 R73, desc[UR20][R4.64] ;  /* 0x0000001404498981 */ /* 0x0008a2000c1e1100 */
[----:B------:R-:W-:Y:S01]  /*1c50*/  ISETP.GE.U32.AND P0, PT, R8, 0x7fffff08, PT ;  /* 0x7fffff080800780c */ /* 0x000fe20003f06070 */
[----:B------:R-:W-:Y:S01]  /*1c60*/  VIADD R8, R69, 0xfffffff6 ;  /* 0xfffffff645087836 */ /* 0x000fe20000000000 */
[C---:B0-----:R-:W-:Y:S01]  /*1c70*/  IADD3 R19, P6, PT, R7.reuse, R2, RZ ;  /* 0x0000000207137210 */ /* 0x041fe20007fde0ff */
[----:B------:R0:W-:Y:S01]  /*1c80*/  STL [R1+0x754], R120 ;  /* 0x0007547801007387 */ /* 0x0001e20000100800 */
[----:B----4-:R-:W-:Y:S02]  /*1c90*/  @!P3 IMAD.MOV.U32 R4, RZ, RZ, R18 ;  /* 0x000000ffff04b224 */ /* 0x010fe400078e0012 */
[----:B------:R-:W-:Y:S01]  /*1ca0*/  @!P3 IMAD.MOV.U32 R5, RZ, RZ, R121 ;  /* 0x000000ffff05b224 */ /* 0x000fe200078e0079 */
[----:B------:R4:W-:Y:S01]  /*1cb0*/  STL [R1+0x798], R18 ;  /* 0x0007981201007387 */ /* 0x0009e20000100800 */
[----:B0-----:R-:W-:-:S03]  /*1cc0*/  LEA.HI.X.SX32 R120, R7, R3, 0x1, P6 ;  /* 0x0000000307787211 */ /* 0x001fc600030f0eff */
[----:B------:R-:W-:Y:S04]  /*1cd0*/  STL [R1+0x794], R121 ;  /* 0x0007947901007387 */ /* 0x000fe80000100800 */
[----:B------:R0:W2:Y:S01]  /*1ce0*/  @!P3 LDG.E.U8 R75, desc[UR20][R4.64] ;  /* 0x00000014044bb981 */ /* 0x0000a2000c1e1100 */
[----:B----4-:R-:W-:Y:S02]  /*1cf0*/  IADD3 R18, P6, PT, R6, R2, RZ ;  /* 0x0000000206127210 */ /* 0x010fe40007fde0ff */
[----:B------:R-:W-:Y:S01]  /*1d00*/  ISETP.GE.U32.AND P3, PT, R8, 0x7fffff77, PT ;  /* 0x7fffff770800780c */ /* 0x000fe20003f66070 */
[----:B------:R-:W-:Y:S01]  /*1d10*/  STL [R1+0x7d8], R19 ;  /* 0x0007d81301007387 */ /* 0x000fe20000100800 */
[----:B------:R-:W-:-:S03]  /*1d20*/  LEA.HI.X.SX32 R8, R6, R3, 0x1, P6 ;  /* 0x0000000306087211 */ /* 0x000fc600030f0eff */
[----:B------:R4:W-:Y:S01]  /*1d30*/  STL [R1+0x7d4], R120 ;  /* 0x0007d47801007387 */ /* 0x0009e20000100800 */
[----:B0-----:R-:W-:Y:S02]  /*1d40*/  @!P4 IMAD.MOV.U32 R4, RZ, RZ, R19 ;  /* 0x000000ffff04c224 */ /* 0x001fe400078e0013 */
[----:B------:R-:W-:Y:S02]  /*1d50*/  @!P4 IMAD.MOV.U32 R5, RZ, RZ, R120 ;  /* 0x000000ffff05c224 */ /* 0x000fe400078e0078 */
[----:B------:R-:W-:-:S03]  /*1d60*/  VIADD R6, R69, 0xffffffe6 ;  /* 0xffffffe645067836 */ /* 0x000fc60000000000 */
[----:B------:R0:W2:Y:S01]  /*1d70*/  @!P4 LDG.E.U8 R88, desc[UR20][R4.64] ;  /* 0x000000140458c981 */ /* 0x0000a2000c1e1100 */
[----:B----4-:R-:W-:Y:S02]  /*1d80*/  IMAD R120, R12, 0x9, RZ ;  /* 0x000000090c787824 */ /* 0x010fe400078e02ff */
[----:B------:R-:W-:-:S03]  /*1d90*/  VIADD R7, R69, 0xffffffee ;  /* 0xffffffee45077836 */ /* 0x000fc60000000000 */
[C---:B------:R-:W-:Y:S01]  /*1da0*/  IADD3 R121, P6, PT, R120.reuse, R2, RZ ;  /* 0x0000000278797210 */ /* 0x040fe20007fde0ff */
[----:B0-----:R-:W-:Y:S02]  /*1db0*/  @!P0 IMAD.MOV.U32 R4, RZ, RZ, R18 ;  /* 0x000000ffff048224 */ /* 0x001fe400078e0012 */
[----:B------:R-:W-:Y:S01]  /*1dc0*/  @!P0 IMAD.MOV.U32 R5, RZ, RZ, R8 ;  /* 0x000000ffff058224 */ /* 0x000fe200078e0008 */
[----:B------:R-:W-:Y:S02]  /*1dd0*/  LEA.HI.X.SX32 R120, R120, R3, 0x1, P6 ;  /* 0x0000000378787211 */ /* 0x000fe400030f0eff */
[----:B------:R-:W-:Y:S02]  /*1de0*/  ISETP.GE.U32.AND P4, PT, R7, 0x7fffff6f, PT ;  /* 0x7fffff6f0700780c */ /* 0x000fe40003f86070 */
[----:B------:R0:W4:Y:S01]  /*1df0*/  @!P0 LDG.E.U8 R72, desc[UR20][R4.64] ;  /* 0x0000001404488981 */ /* 0x000122000c1e1100 */
[----:B------:R-:W-:Y:S01]  /*1e00*/  ISETP.GE.U32.AND P0, PT, R6, 0x7fffff67, PT ;  /* 0x7fffff670600780c */ /* 0x000fe20003f06070 */
[----:B------:R-:W-:-:S02]  /*1e10*/  IMAD R6, R12, 0x11, RZ ;  /* 0x000000110c067824 */ /* 0x000fc400078e02ff */
[----:B------:R-:W-:Y:S01]  /*1e20*/  STL [R1+0x818], R18 ;  /* 0x0008181201007387 */ /* 0x000fe20000100800 */
[----:B------:R-:W-:Y:S02]  /*1e30*/  IMAD R7, R12, 0x19, RZ ;  /* 0x000000190c077824 */ /* 0x000fe400078e02ff */
[C---:B------:R-:W-:Y:S01]  /*1e40*/  IADD3 R19, P6, PT, R6.reuse, R2, RZ ;  /* 0x0000000206137210 */ /* 0x040fe20007fde0ff */
[----:B0-----:R-:W-:Y:S02]  /*1e50*/  @!P3 IMAD.MOV.U32 R4, RZ, RZ, R121 ;  /* 0x000000ffff04b224 */ /* 0x001fe400078e0079 */
[----:B------:R-:W-:Y:S01]  /*1e60*/  @!P3 IMAD.MOV.U32 R5, RZ, RZ, R120 ;  /* 0x000000ffff05b224 */ /* 0x000fe200078e0078 */
[----:B------:R0:W-:Y:S04]  /*1e70*/  STL [R1+0x814], R8 ;  /* 0x0008140801007387 */ /* 0x0001e80000100800 */
[----:B------:R1:W2:Y:S01]  /*1e80*/  @!P3 LDG.E.U8 R82, desc[UR20][R4.64] ;  /* 0x000000140452b981 */ /* 0x0002a2000c1e1100 */
[----:B0-----:R-:W-:Y:S01]  /*1e90*/  VIADD R8, R69, 0xffffffde ;  /* 0xffffffde45087836 */ /* 0x001fe20000000000 */
[----:B-1----:R-:W-:-:S02]  /*1ea0*/  LEA.HI.X.SX32 R5, R6, R3, 0x1, P6 ;  /* 0x0000000306057211 */ /* 0x002fc400030f0eff */
[-C--:B------:R-:W-:Y:S01]  /*1eb0*/  IADD3 R18, P6, PT, R7, R2.reuse, RZ ;  /* 0x0000000207127210 */ /* 0x080fe20007fde0ff */
[----:B------:R-:W-:Y:S01]  /*1ec0*/  @!P4 IMAD.MOV.U32 R4, RZ, RZ, R19 ;  /* 0x000000ffff04c224 */ /* 0x000fe200078e0013 */
[----:B------:R-:W-:Y:S01]  /*1ed0*/  ISETP.GE.U32.AND P3, PT, R8, 0x7fffff5f, PT ;  /* 0x7fffff5f0800780c */ /* 0x000fe20003f66070 */
[----:B------:R-:W-:Y:S01]  /*1ee0*/  VIADD R8, R69, 0xffffffd6 ;  /* 0xffffffd645087836 */ /* 0x000fe20000000000 */
[----:B------:R-:W-:Y:S01]  /*1ef0*/  STL [R1+0x8a0], R121 ;  /* 0x0008a07901007387 */ /* 0x000fe20000100800 */
[----:B------:R-:W-:Y:S01]  /*1f00*/  LEA.HI.X.SX32 R69, R7, R3, 0x1, P6 ;  /* 0x0000000307457211 */ /* 0x000fe200030f0eff */
[----:B------:R-:W-:Y:S02]  /*1f10*/  IMAD R6, R12, 0x21, RZ ;  /* 0x000000210c067824 */ /* 0x000fe400078e02ff */
[----:B------:R-:W-:Y:S04]  /*1f20*/  STL [R1+0x9e8], R121 ;  /* 0x0009e87901007387 */ /* 0x000fe80000100800 */
[----:B------:R-:W-:Y:S01]  /*1f30*/  STL [R1+0xe0], R19 ;  /* 0x0000e01301007387 */ /* 0x000fe20000100800 */
[----:B------:R-:W-:-:S03]  /*1f40*/  IADD3 R7, P6, PT, R6, R2, RZ ;  /* 0x0000000206077210 */ /* 0x000fc60007fde0ff */
[----:B------:R-:W-:Y:S04]  /*1f50*/  STL [R1+0x89c], R120 ;  /* 0x00089c7801007387 */ /* 0x000fe80000100800 */
[----:B------:R0:W-:Y:S04]  /*1f60*/  STL [R1+0xdc], R5 ;  /* 0x0000dc0501007387 */ /* 0x0001e80000100800 */
[----:B------:R1:W2:Y:S02]  /*1f70*/  @!P4 LDG.E.U8 R89, desc[UR20][R4.64] ;  /* 0x000000140459c981 */ /* 0x0002a4000c1e1100 */
[----:B-1----:R-:W-:-:S02]  /*1f80*/  @!P0 IMAD.MOV.U32 R4, RZ, RZ, R18 ;  /* 0x000000ffff048224 */ /* 0x002fc400078e0012 */
[----:B0-----:R-:W-:Y:S01]  /*1f90*/  @!P0 IMAD.MOV.U32 R5, RZ, RZ, R69 ;  /* 0x000000ffff058224 */ /* 0x001fe200078e0045 */
[----:B------:R0:W-:Y:S04]  /*1fa0*/  STL [R1+0x120], R18 ;  /* 0x0001201201007387 */ /* 0x0001e80000100800 */
[----:B------:R1:W2:Y:S04]  /*1fb0*/  @!P0 LDG.E.U8 R28, desc[UR20][R4.64] ;  /* 0x00000014041c8981 */ /* 0x0002a8000c1e1100 */
[----:B------:R-:W3:Y:S01]  /*1fc0*/  LDL.LU R19, [R1+0xa10] ;  /* 0x000a100001137983 */ /* 0x000ee20000300800 */
[----:B-1----:R-:W-:Y:S01]  /*1fd0*/  IMAD.MOV.U32 R5, RZ, RZ, R7 ;  /* 0x000000ffff057224 */ /* 0x002fe200078e0007 */
[----:B------:R-:W-:-:S02]  /*1fe0*/  LEA.HI.X.SX32 R4, R6, R3, 0x1, P6 ;  /* 0x0000000306047211 */ /* 0x000fc400030f0eff */
[----:B------:R1:W-:Y:S02]  /*1ff0*/  STL [R1+0x11c], R69 ;  /* 0x00011c4501007387 */ /* 0x0003e40000100800 */
[-C--:B------:R-:W-:Y:S02]  /*2000*/  @!P3 LOP3.LUT R5, R5, R4.reuse, RZ, 0x3c, !PT ;  /* 0x000000040505b212 */ /* 0x080fe400078e3cff */
[----:B0-----:R-:W3:Y:S04]  /*2010*/  LDL.LU R18, [R1+0xa0c] ;  /* 0x000a0c0001127983 */ /* 0x001ee80000300800 */
[----:B------:R-:W-:Y:S01]  /*2020*/  STL [R1+0x560], R7 ;  /* 0x0005600701007387 */ /* 0x000fe20000100800 */
[----:B------:R-:W-:Y:S01]  /*2030*/  ISETP.GE.U32.AND P4, PT, R8, 0x7fffff57, PT ;  /* 0x7fffff570800780c */ /* 0x000fe20003f86070 */
[----:B-1----:R-:W0:Y:S02]  /*2040*/  LDC R69, c[0x0][0x3a0] ;  /* 0x0000e800ff457b82 */ /* 0x002e240000000800 */
[----:B------:R1:W-:Y:S02]  /*2050*/  STL [R1+0x55c], R4 ;  /* 0x00055c0401007387 */ /* 0x0003e40000100800 */
[----:B-1----:R-:W-:-:S04]  /*2060*/  @!P3 LOP3.LUT R4, R5, R4, RZ, 0x3c, !PT ;  /* 0x000000040504b212 */ /* 0x002fc800078e3cff */
[----:B------:R-:W-:-:S05]  /*2070*/  @!P3 LOP3.LUT R5, R5, R4, RZ, 0x3c, !PT ;  /* 0x000000040505b212 */ /* 0x000fca00078e3cff */
[----:B------:R1:W3:Y:S01]  /*2080*/  @!P3 LDG.E.U8 R20, desc[UR20][R4.64] ;  /* 0x000000140414b981 */ /* 0x0002e2000c1e1100 */
[----:B------:R-:W-:Y:S01]  /*2090*/  IMAD R7, R12, 0x29, RZ ;  /* 0x000000290c077824 */ /* 0x000fe200078e02ff */
[----:B------:R-:W-:Y:S02]  /*20a0*/  PRMT R13, RZ, 0x7610, R13 ;  /* 0x00007610ff0d7816 */ /* 0x000fe4000000000d */
[----:B--2---:R2:W-:Y:S02]  /*20b0*/  STL [R1+0x1bc], R28 ;  /* 0x0001bc1c01007387 */ /* 0x0045e40000100800 */
[----:B--2---:R-:W-:-:S04]  /*20c0*/  IADD3 R28, P6, PT, R7, R2, RZ ;  /* 0x00000002071c7210 */ /* 0x004fc80007fde0ff */
[----:B-1----:R-:W-:Y:S01]  /*20d0*/  LEA.HI.X.SX32 R4, R7, R3, 0x1, P6 ;  /* 0x0000000307047211 */ /* 0x002fe200030f0eff */
[----:B------:R-:W-:-:S05]  /*20e0*/  IMAD.MOV.U32 R5, RZ, RZ, R28 ;  /* 0x000000ffff057224 */ /* 0x000fca00078e001c */
[-C--:B------:R-:W-:Y:S01]  /*20f0*/  @!P4 LOP3.LUT R5, R5, R4.reuse, RZ, 0x3c, !PT ;  /* 0x000000040505c212 */ /* 0x080fe200078e3cff */
[----:B---3--:R1:W-:Y:S04]  /*2100*/  STL [R1+0x1dc], R20 ;  /* 0x0001dc1401007387 */ /* 0x0083e80000100800 */
[----:B-1----:R-:W2:Y:S04]  /*2110*/  LDL.LU R20, [R1+0xa08] ;  /* 0x000a080001147983 */ /* 0x002ea80000300800 */
[----:B------:R-:W-:Y:S04]  /*2120*/  STL [R1+0x5a0], R28 ;  /* 0x0005a01c01007387 */ /* 0x000fe80000100800 */
[----:B------:R1:W-:Y:S02]  /*2130*/  STL [R1+0x59c], R4 ;  /* 0x00059c0401007387 */ /* 0x0003e40000100800 */
[----:B-1----:R-:W-:-:S04]  /*2140*/  @!P4 LOP3.LUT R4, R5, R4, RZ, 0x3c, !PT ;  /* 0x000000040504c212 */ /* 0x002fc800078e3cff */
[----:B------:R-:W-:-:S05]  /*2150*/  @!P4 LOP3.LUT R5, R5, R4, RZ, 0x3c, !PT ;  /* 0x000000040505c212 */ /* 0x000fca00078e3cff */
[----:B------:R1:W3:Y:S01]  /*2160*/  @!P4 LDG.E.U8 R13, desc[UR20][R4.64] ;  /* 0x00000014040dc981 */ /* 0x0002e2000c1e1100 */
[C---:B0-----:R-:W-:Y:S02]  /*2170*/  VIADD R6, R69.reuse, 0xffffffc6 ;  /* 0xffffffc645067836 */ /* 0x041fe40000000000 */
[----:B------:R-:W-:-:S03]  /*2180*/  VIADD R8, R69, 0xffffffce ;  /* 0xffffffce45087836 */ /* 0x000fc60000000000 */
[----:B------:R-:W-:Y:S01]  /*2190*/  ISETP.GE.U32.AND P3, PT, R6, 0x7fffff47, PT ;  /* 0x7fffff470600780c */ /* 0x000fe20003f66070 */
[----:B------:R-:W-:Y:S01]  /*21a0*/  IMAD R6, R12, 0x31, RZ ;  /* 0x000000310c067824 */ /* 0x000fe200078e02ff */
[----:B------:R-:W-:Y:S01]  /*21b0*/  ISETP.GE.U32.AND P0, PT, R8, 0x7fffff4f, PT ;  /* 0x7fffff4f0800780c */ /* 0x000fe20003f06070 */
[----:B------:R-:W-:-:S03]  /*21c0*/  VIADD R8, R69, 0xffffffbe ;  /* 0xffffffbe45087836 */ /* 0x000fc60000000000 */
[C---:B------:R-:W-:Y:S02]  /*21d0*/  IADD3 R28, P6, PT, R6.reuse, R2, RZ ;  /* 0x00000002061c7210 */ /* 0x040fe40007fde0ff */
[----:B-1----:R-:W-:Y:S02]  /*21e0*/  PRMT R5, RZ, 0x7610, R5 ;  /* 0x00007610ff057816 */ /* 0x002fe40000000005 */
[----:B------:R-:W-:Y:S01]  /*21f0*/  LEA.HI.X.SX32 R4, R6, R3, 0x1, P6 ;  /* 0x0000000306047211 */ /* 0x000fe200030f0eff */
[----:B------:R-:W-:Y:S01]  /*2200*/  STL [R1+0x5e0], R28 ;  /* 0x0005e01c01007387 */ /* 0x000fe20000100800 */
[----:B------:R-:W-:Y:S01]  /*2210*/  ISETP.GE.U32.AND P4, PT, R8, 0x7fffff3f, PT ;  /* 0x7fffff3f0800780c */ /* 0x000fe20003f86070 */
[----:B------:R-:W-:Y:S02]  /*2220*/  VIADD R8, R69, 0xffffffb6 ;  /* 0xffffffb645087836 */ /* 0x000fe40000000000 */
[----:B---3--:R-:W-:Y:S04]  /*2230*/  STL [R1+0x1a0], R13 ;  /* 0x0001a00d01007387 */ /* 0x008fe80000100800 */
[----:B------:R0:W-:Y:S04]  /*2240*/  STL.S16 [R1+0x1e0], R5 ;  /* 0x0001e00501007387 */ /* 0x0001e80000100600 */
[----:B------:R1:W-:Y:S04]  /*2250*/  STL [R1+0x5dc], R4 ;  /* 0x0005dc0401007387 */ /* 0x0003e80000100800 */
[----:B------:R-:W3:Y:S01]  /*2260*/  LDL R69, [R1+0x1e0] ;  /* 0x0001e00001457983 */ /* 0x000ee20000100800 */
[----:B0-----:R-:W-:-:S02]  /*2270*/  @!P0 IMAD.MOV.U32 R5, RZ, RZ, R4 ;  /* 0x000000ffff058224 */ /* 0x001fc400078e0004 */
[----:B-1----:R-:W-:Y:S02]  /*2280*/  @!P0 IMAD.MOV.U32 R4, RZ, RZ, R28 ;  /* 0x000000ffff048224 */ /* 0x002fe400078e001c */
[----:B------:R-:W-:-:S03]  /*2290*/  IMAD R7, R12, 0x39, RZ ;  /* 0x000000390c077824 */ /* 0x000fc600078e02ff */
[----:B---3--:R0:W3:Y:S02]  /*22a0*/  @!P0 LDG.E.U8 R69, desc[UR20][R4.64] ;  /* 0x0000001404458981 */ /* 0x0080e4000c1e1100 */
[----:B------:R-:W-:Y:S01]  /*22b0*/  IADD3 R13, P6, PT, R7, R2, RZ ;  /* 0x00000002070d7210 */ /* 0x000fe20007fde0ff */
[----:B------:R-:W-:-:S03]  /*22c0*/  IMAD R6, R12, 0x41, RZ ;  /* 0x000000410c067824 */ /* 0x000fc600078e02ff */
[----:B------:R-:W-:Y:S01]  /*22d0*/  LEA.HI.X.SX32 R7, R7, R3, 0x1, P6 ;  /* 0x0000000307077211 */ /* 0x000fe200030f0eff */
[----:B------:R-:W-:Y:S01]  /*22e0*/  STL [R1+0x620], R13 ;  /* 0x0006200d01007387 */ /* 0x000fe20000100800 */
[----:B------:R-:W-:-:S03]  /*22f0*/  PRMT R93, RZ, 0x7610, R93 ;  /* 0x00007610ff5d7816 */ /* 0x000fc6000000005d */
[----:B------:R-:W2:Y:S01]  /*2300*/  LDL.LU R28, [R1+0xa04] ;  /* 0x000a0400011c7983 */ /* 0x000ea20000300800 */
[----:B0-----:R-:W-:Y:S02]  /*2310*/  IMAD.MOV.U32 R5, RZ, RZ, R7 ;  /* 0x000000ffff057224 */ /* 0x001fe400078e0007 */
[----:B------:R-:W-:-:S05]  /*2320*/  @!P3 IMAD.MOV.U32 R4, RZ, RZ, R13 ;  /* 0x000000ffff04b224 */ /* 0x000fca00078e000d */
[----:B------:R0:W2:Y:S01]  /*2330*/  @!P3 LDG.E.U8 R93, desc[UR20][R4.64] ;  /* 0x00000014045db981 */ /* 0x0000a2000c1e1100 */
[----:B------:R-:W-:-:S03]  /*2340*/  PRMT R92, RZ, 0x7610, R92 ;  /* 0x00007610ff5c7816 */ /* 0x000fc6000000005c */
[----:B---3--:R1:W-:Y:S04]  /*2350*/  @!P0 STL [R1+0x1e0], R69 ;  /* 0x0001e04501008387 */ /* 0x0083e80000100800 */
[----:B------:R3:W-:Y:S01]  /*2360*/  STL [R1+0x61c], R7 ;  /* 0x00061c0701007387 */ /* 0x0007e20000100800 */
[----:B------:R-:W-:Y:S01]  /*2370*/  PRMT R9, RZ, 0x7610, R9 ;  /* 0x00007610ff097816 */ /* 0x000fe20000000009 */
[----:B-1----:R-:W1:Y:S01]  /*2380*/  LDC R69, c[0x0][0x3a0] ;  /* 0x0000e800ff457b82 */ /* 0x002e620000000800 */
[----:B---3--:R-:W-:-:S04]  /*2390*/  IADD3 R7, P6, PT, R6, R2, RZ ;  /* 0x0000000206077210 */ /* 0x008fc80007fde0ff */
[----:B0-----:R-:W-:Y:S01]  /*23a0*/  LEA.HI.X.SX32 R4, R6, R3, 0x1, P6 ;  /* 0x0000000306047211 */ /* 0x001fe200030f0eff */
[----:B------:R-:W-:Y:S01]  /*23b0*/  IMAD.MOV.U32 R5, RZ, RZ, R7 ;  /* 0x000000ffff057224 */ /* 0x000fe200078e0007 */
[----:B------:R-:W-:Y:S04]  /*23c0*/  STL [R1+0x660], R7 ;  /* 0x0006600701007387 */ /* 0x000fe80000100800 */
[-C--:B------:R-:W-:Y:S01]  /*23d0*/  @!P4 LOP3.LUT R5, R5, R4.reuse, RZ, 0x3c, !PT ;  /* 0x000000040505c212 */ /* 0x080fe200078e3cff */
[----:B------:R0:W-:Y:S03]  /*23e0*/  STL [R1+0x65c], R4 ;  /* 0x00065c0401007387 */ /* 0x0001e60000100800 */
[----:B0-----:R-:W-:-:S04]  /*23f0*/  @!P4 LOP3.LUT R4, R5, R4, RZ, 0x3c, !PT ;  /* 0x000000040504c212 */ /* 0x001fc800078e3cff */
[----:B------:R-:W-:-:S05]  /*2400*/  @!P4 LOP3.LUT R5, R5, R4, RZ, 0x3c, !PT ;  /* 0x000000040505c212 */ /* 0x000fca00078e3cff */
[----:B------:R0:W3:Y:S01]  /*2410*/  @!P4 LDG.E.U8 R92, desc[UR20][R4.64] ;  /* 0x00000014045cc981 */ /* 0x0000e2000c1e1100 */
[----:B------:R-:W-:Y:S01]  /*2420*/  IMAD R7, R12, 0x49, RZ ;  /* 0x000000490c077824 */ /* 0x000fe200078e02ff */
[----:B------:R-:W-:-:S04]  /*2430*/  ISETP.GE.U32.AND P0, PT, R8, 0x7fffff37, PT ;  /* 0x7fffff370800780c */ /* 0x000fc80003f06070 */
[----:B------:R-:W-:-:S04]  /*2440*/  IADD3 R13, P6, PT, R7, R2, RZ ;  /* 0x00000002070d7210 */ /* 0x000fc80007fde0ff */
[----:B0-----:R-:W-:Y:S01]  /*2450*/  LEA.HI.X.SX32 R4, R7, R3, 0x1, P6 ;  /* 0x0000000307047211 */ /* 0x001fe200030f0eff */
[----:B------:R-:W-:-:S05]  /*2460*/  IMAD.MOV.U32 R5, RZ, RZ, R13 ;  /* 0x000000ffff057224 */ /* 0x000fca00078e000d */
[-C--:B------:R-:W-:Y:S01]  /*2470*/  @!P0 LOP3.LUT R5, R5, R4.reuse, RZ, 0x3c, !PT ;  /* 0x0000000405058212 */ /* 0x080fe200078e3cff */
[----:B---3--:R0:W-:Y:S04]  /*2480*/  STL [R1+0x1fc], R92 ;  /* 0x0001fc5c01007387 */ /* 0x0081e80000100800 */
[----:B0-----:R-:W3:Y:S04]  /*2490*/  LDL.LU R92, [R1+0xa00] ;  /* 0x000a0000015c7983 */ /* 0x001ee80000300800 */
[----:B------:R-:W-:Y:S04]  /*24a0*/  STL [R1+0x6a0], R13 ;  /* 0x0006a00d01007387 */ /* 0x000fe80000100800 */
[----:B------:R0:W-:Y:S02]  /*24b0*/  STL [R1+0x69c], R4 ;  /* 0x00069c0401007387 */ /* 0x0001e40000100800 */
[----:B0-----:R-:W-:-:S04]  /*24c0*/  @!P0 LOP3.LUT R4, R5, R4, RZ, 0x3c, !PT ;  /* 0x0000000405048212 */ /* 0x001fc800078e3cff */
[----:B------:R-:W-:-:S05]  /*24d0*/  @!P0 LOP3.LUT R5, R5, R4, RZ, 0x3c, !PT ;  /* 0x0000000405058212 */ /* 0x000fca00078e3cff */
[----:B------:R0:W2:Y:S01]  /*24e0*/  @!P0 LDG.E.U8 R9, desc[UR20][R4.64] ;  /* 0x0000001404098981 */ /* 0x0000a2000c1e1100 */
[C---:B-1----:R-:W-:Y:S02]  /*24f0*/  VIADD R8, R69.reuse, 0xffffffae ;  /* 0xffffffae45087836 */ /* 0x042fe40000000000 */
[----:B------:R-:W-:-:S03]  /*2500*/  VIADD R6, R69, 0xffffffa6 ;  /* 0xffffffa645067836 */ /* 0x000fc60000000000 */
[----:B------:R-:W-:Y:S02]  /*2510*/  ISETP.GE.U32.AND P3, PT, R8, 0x7fffff2f, PT ;  /* 0x7fffff2f0800780c */ /* 0x000fe40003f66070 */
[----:B------:R-:W-:Y:S01]  /*2520*/  ISETP.GE.U32.AND P4, PT, R6, 0x7fffff27, PT ;  /* 0x7fffff270600780c */ /* 0x000fe20003f86070 */
[C---:B------:R-:W-:Y:S02]  /*2530*/  IMAD R6, R12.reuse, 0x51, RZ ;  /* 0x000000510c067824 */ /* 0x040fe400078e02ff */
[----:B------:R-:W-:-:S03]  /*2540*/  IMAD R7, R12, 0x59, RZ ;  /* 0x000000590c077824 */ /* 0x000fc600078e02ff */
[----:B------:R-:W-:-:S04]  /*2550*/  IADD3 R13, P6, PT, R6, R2, RZ ;  /* 0x00000002060d7210 */ /* 0x000fc80007fde0ff */
[----:B0-----:R-:W-:Y:S01]  /*2560*/  LEA.HI.X.SX32 R5, R6, R3, 0x1, P6 ;  /* 0x0000000306057211 */ /* 0x001fe200030f0eff */
[----:B------:R-:W-:Y:S01]  /*2570*/  STL [R1+0x6e0], R13 ;  /* 0x0006e00d01007387 */ /* 0x000fe20000100800 */
[----:B------:R-:W-:-:S05]  /*2580*/  @!P3 IMAD.MOV.U32 R4, RZ, RZ, R13 ;  /* 0x000000ffff04b224 */ /* 0x000fca00078e000d */
[----:B------:R0:W3:Y:S04]  /*2590*/  @!P3 LDG.E.U8 R125, desc[UR20][R4.64] ;  /* 0x00000014047db981 */ /* 0x0000e8000c1e1100 */
[----:B--2---:R1:W-:Y:S02]  /*25a0*/  STL [R1+0x238], R9 ;  /* 0x0002380901007387 */ /* 0x0043e40000100800 */
[----:B-1----:R-:W-:-:S04]  /*25b0*/  IADD3 R9, P6, PT, R7, R2, RZ ;  /* 0x0000000207097210 */ /* 0x002fc80007fde0ff */
[----:B------:R-:W-:Y:S01]  /*25c0*/  LEA.HI.X.SX32 R7, R7, R3, 0x1, P6 ;  /* 0x0000000307077211 */ /* 0x000fe200030f0eff */
[----:B------:R1:W-:Y:S01]  /*25d0*/  STL [R1+0x6dc], R5 ;  /* 0x0006dc0501007387 */ /* 0x0003e20000100800 */
[----:B0-----:R-:W-:-:S03]  /*25e0*/  @!P4 IMAD.MOV.U32 R4, RZ, RZ, R9 ;  /* 0x000000ffff04c224 */ /* 0x001fc600078e0009 */
[----:B-1----:R-:W-:-:S05]  /*25f0*/  @!P4 IMAD.MOV.U32 R5, RZ, RZ, R7 ;  /* 0x000000ffff05c224 */ /* 0x002fca00078e0007 */
[----:B------:R0:W2:Y:S01]  /*2600*/  @!P4 LDG.E.U8 R124, desc[UR20][R4.64] ;  /* 0x00000014047cc981 */ /* 0x0000a2000c1e1100 */
[C---:B------:R-:W-:Y:S02]  /*2610*/  VIADD R8, R69.reuse, 0xffffff9e ;  /* 0xffffff9e45087836 */ /* 0x040fe40000000000 */
[----:B------:R-:W-:Y:S01]  /*2620*/  IMAD R6, R12, 0x61, RZ ;  /* 0x000000610c067824 */ /* 0x000fe200078e02ff */
[----:B------:R1:W-:Y:S02]  /*2630*/  STL [R1+0x720], R9 ;  /* 0x0007200901007387 */ /* 0x0003e40000100800 */
[----:B------:R-:W-:Y:S02]  /*2640*/  ISETP.GE.U32.AND P0, PT, R8, 0x7fffff1f, PT ;  /* 0x7fffff1f0800780c */ /* 0x000fe40003f06070 */
[----:B------:R-:W4:Y:S04]  /*2650*/  LDL.LU R13, [R1+0x9fc] ;  /* 0x0009fc00010d7983 */ /* 0x000f280000300800 */
[----:B------:R-:W-:Y:S01]  /*2660*/  STL [R1+0x71c], R7 ;  /* 0x00071c0701007387 */ /* 0x000fe20000100800 */
[----:B------:R-:W-:-:S03]  /*2670*/  VIADD R8, R69, 0xffffff96 ;  /* 0xffffff9645087836 */ /* 0x000fc60000000000 */
[----:B---3--:R3:W-:Y:S02]  /*2680*/  STL [R1+0x200], R125 ;  /* 0x0002007d01007387 */ /* 0x0087e40000100800 */
[----:B------:R-:W-:Y:S02]  /*2690*/  ISETP.GE.U32.AND P3, PT, R8, 0x7fffff17, PT ;  /* 0x7fffff170800780c */ /* 0x000fe40003f66070 */
[----:B-1----:R-:W4:Y:S01]  /*26a0*/  LDL.LU R9, [R1+0x9f8] ;  /* 0x0009f80001097983 */ /* 0x002f220000300800 */
[----:B---3--:R-:W-:Y:S01]  /*26b0*/  IADD3 R125, P6, PT, R6, R2, RZ ;  /* 0x00000002067d7210 */ /* 0x008fe20007fde0ff */
[----:B------:R-:W-:-:S03]  /*26c0*/  IMAD R7, R12, 0x69, RZ ;  /* 0x000000690c077824 */ /* 0x000fc600078e02ff */
[----:B------:R-:W-:Y:S01]  /*26d0*/  LEA.HI.X.SX32 R6, R6, R3, 0x1, P6 ;  /* 0x0000000306067211 */ /* 0x000fe200030f0eff */
[----:B------:R-:W-:Y:S01]  /*26e0*/  STL [R1+0x760], R125 ;  /* 0x0007607d01007387 */ /* 0x000fe20000100800 */
[----:B0-----:R-:W-:-:S03]  /*26f0*/  @!P0 IMAD.MOV.U32 R4, RZ, RZ, R125 ;  /* 0x000000ffff048224 */ /* 0x001fc600078e007d */
[----:B------:R-:W-:Y:S01]  /*2700*/  STL [R1+0x75c], R6 ;  /* 0x00075c0601007387 */ /* 0x000fe20000100800 */
[----:B------:R-:W-:-:S05]  /*2710*/  @!P0 IMAD.MOV.U32 R5, RZ, RZ, R6 ;  /* 0x000000ffff058224 */ /* 0x000fca00078e0006 */
[----:B------:R0:W3:Y:S01]  /*2720*/  @!P0 LDG.E.U8 R123, desc[UR20][R4.64] ;  /* 0x00000014047b8981 */ /* 0x0000e2000c1e1100 */
[----:B------:R-:W-:-:S03]  /*2730*/  PRMT R120, RZ, 0x7610, R120 ;  /* 0x00007610ff787816 */ /* 0x000fc60000000078 */
[----:B--2---:R1:W-:Y:S02]  /*2740*/  STL [R1+0x244], R124 ;  /* 0x0002447c01007387 */ /* 0x0043e40000100800 */
[----:B-1----:R-:W-:-:S04]  /*2750*/  IADD3 R124, P6, PT, R7, R2, RZ ;  /* 0x00000002077c7210 */ /* 0x002fc80007fde0ff */
[----:B------:R-:W-:Y:S01]  /*2760*/  LEA.HI.X.SX32 R125, R7, R3, 0x1, P6 ;  /* 0x00000003077d7211 */ /* 0x000fe200030f0eff */
[----:B0-----:R-:W-:-:S04]  /*2770*/  @!P3 IMAD.MOV.U32 R4, RZ, RZ, R124 ;  /* 0x000000ffff04b224 */ /* 0x001fc800078e007c */
[----:B------:R-:W-:-:S05]  /*2780*/  @!P3 IMAD.MOV.U32 R5, RZ, RZ, R125 ;  /* 0x000000ffff05b224 */ /* 0x000fca00078e007d */
[----:B------:R0:W2:Y:S01]  /*2790*/  @!P3 LDG.E.U8 R120, desc[UR20][R4.64] ;  /* 0x000000140478b981 */ /* 0x0000a2000c1e1100 */
[C---:B------:R-:W-:Y:S02]  /*27a0*/  VIADD R8, R69.reuse, 0xffffff8e ;  /* 0xffffff8e45087836 */ /* 0x040fe40000000000 */
[----:B------:R-:W-:Y:S01]  /*27b0*/  IMAD R6, R12, 0x71, RZ ;  /* 0x000000710c067824 */ /* 0x000fe200078e02ff */
[----:B------:R-:W-:Y:S02]  /*27c0*/  STL [R1+0x7a0], R124 ;  /* 0x0007a07c01007387 */ /* 0x000fe40000100800 */
[----:B------:R-:W-:Y:S01]  /*27d0*/  ISETP.GE.U32.AND P4, PT, R8, 0x7fffff0f, PT ;  /* 0x7fffff0f0800780c */ /* 0x000fe20003f86070 */
[----:B------:R-:W-:Y:S02]  /*27e0*/  VIADD R8, R69, 0xffffff86 ;  /* 0xffffff8645087836 */ /* 0x000fe40000000000 */
[----:B------:R-:W-:-:S03]  /*27f0*/  IMAD R7, R12, 0x79, RZ ;  /* 0x000000790c077824 */ /* 0x000fc600078e02ff */
[----:B------:R-:W-:Y:S01]  /*2800*/  ISETP.GE.U32.AND P0, PT, R8, 0x7fffff07, PT ;  /* 0x7fffff070800780c */ /* 0x000fe20003f06070 */
[----:B---3--:R1:W-:Y:S01]  /*2810*/  STL [R1+0x27c], R123 ;  /* 0x00027c7b01007387 */ /* 0x0083e20000100800 */
[----:B------:R-:W-:Y:S02]  /*2820*/  PRMT R122, RZ, 0x7610, R122 ;  /* 0x00007610ff7a7816 */ /* 0x000fe4000000007a */
[----:B-1----:R-:W-:-:S04]  /*2830*/  IADD3 R123, P6, PT, R6, R2, RZ ;  /* 0x00000002067b7210 */ /* 0x002fc80007fde0ff */
[----:B------:R-:W-:Y:S01]  /*2840*/  LEA.HI.X.SX32 R124, R6, R3, 0x1, P6 ;  /* 0x00000003067c7211 */ /* 0x000fe200030f0eff */
[----:B------:R-:W-:Y:S01]  /*2850*/  STL [R1+0x79c], R125 ;  /* 0x00079c7d01007387 */ /* 0x000fe20000100800 */
[C---:B------:R-:W-:Y:S02]  /*2860*/  VIADD R8, R69.reuse, 0xfffffffe ;  /* 0xfffffffe45087836 */ /* 0x040fe40000000000 */
[----:B0-----:R-:W-:Y:S01]  /*2870*/  @!P4 IMAD.MOV.U32 R4, RZ, RZ, R123 ;  /* 0x000000ffff04c224 */ /* 0x001fe200078e007b */
[----:B------:R-:W-:Y:S01]  /*2880*/  STL [R1+0x7e0], R123 ;  /* 0x0007e07b01007387 */ /* 0x000fe20000100800 */
[----:B------:R-:W-:Y:S02]  /*2890*/  @!P4 IMAD.MOV.U32 R5, RZ, RZ, R124 ;  /* 0x000000ffff05c224 */ /* 0x000fe400078e007c */
[C---:B------:R-:W-:Y:S01]  /*28a0*/  VIADD R6, R69.reuse, 0xfffffffd ;  /* 0xfffffffd45067836 */ /* 0x040fe20000000000 */
[----:B------:R-:W-:Y:S02]  /*28b0*/  ISETP.GE.U32.AND P3, PT, R8, 0x7fffff7f, PT ;  /* 0x7fffff7f0800780c */ /* 0x000fe40003f66070 */
[----:B------:R0:W3:Y:S02]  /*28c0*/  @!P4 LDG.E.U8 R122, desc[UR20][R4.64] ;  /* 0x00000014047ac981 */ /* 0x0000e4000c1e1100 */
[----:B------:R-:W-:Y:S01]  /*28d0*/  ISETP.GE.U32.AND P4, PT, R6, 0x7fffff7e, PT ;  /* 0x7fffff7e0600780c */ /* 0x000fe20003f86070 */
[----:B------:R-:W-:Y:S01]  /*28e0*/  VIADD R8, R69, 0xfffffff5 ;  /* 0xfffffff545087836 */ /* 0x000fe20000000000 */
[----:B--2---:R1:W-:Y:S02]  /*28f0*/  STL [R1+0x25c], R120 ;  /* 0x00025c7801007387 */ /* 0x0043e40000100800 */
[----:B-1----:R-:W-:-:S04]  /*2900*/  IADD3 R120, P6, PT, R7, R2, RZ ;  /* 0x0000000207787210 */ /* 0x002fc80007fde0ff */
[----:B------:R-:W-:Y:S01]  /*2910*/  LEA.HI.X.SX32 R7, R7, R3, 0x1, P6 ;  /* 0x0000000307077211 */ /* 0x000fe200030f0eff */
[----:B------:R-:W-:Y:S01]  /*2920*/  @!P0 IMAD.MOV.U32 R6, RZ, RZ, R120 ;  /* 0x000000ffff068224 */ /* 0x000fe200078e0078 */
[----:B0-----:R-:W-:-:S04]  /*2930*/  IADD3 R4, P6, PT, R2, R12, RZ ;  /* 0x0000000c02047210 */ /* 0x001fc80007fde0ff */
[----:B------:R0:W2:Y:S01]  /*2940*/  @!P0 LDG.E.U8 R11, desc[UR20][R6.64] ;  /* 0x00000014060b8981 */ /* 0x0000a2000c1e1100 */
[----:B------:R-:W-:Y:S01]  /*2950*/  ISETP.GE.U32.AND P0, PT, R8, 0x7fffff76, PT ;  /* 0x7fffff760800780c */ /* 0x000fe20003f06070 */
[C---:B------:R-:W-:Y:S01]  /*2960*/  IMAD.SHL.U32 R8, R12.reuse, 0x2, RZ ;  /* 0x000000020c087824 */ /* 0x040fe200078e00ff */
[----:B------:R-:W-:Y:S01]  /*2970*/  LEA.HI.X.SX32 R5, R12, R3, 0x1, P6 ;  /* 0x000000030c057211 */ /* 0x000fe200030f0eff */
[----:B------:R-:W-:Y:S04]  /*2980*/  STL [R1+0x7dc], R124 ;  /* 0x0007dc7c01007387 */ /* 0x000fe80000100800 */
[----:B------:R-:W3:Y:S01]  /*2990*/  @!P3 LDG.E.U8 R22, desc[UR20][R4.64] ;  /* 0x000000140416b981 */ /* 0x000ee2000c1e1100 */
[----:B0-----:R-:W-:-:S03]  /*29a0*/  IADD3 R6, P6, PT, R8, R2, RZ ;  /* 0x0000000208067210 */ /* 0x001fc60007fde0ff */
[----:B------:R-:W-:Y:S04]  /*29b0*/  STL [R1+0x820], R120 ;  /* 0x0008207801007387 */ /* 0x000fe80000100800 */
[----:B------:R0:W-:Y:S02]  /*29c0*/  STL [R1+0x81c], R7 ;  /* 0x00081c0701007387 */ /* 0x0001e40000100800 */
[----:B0-----:R-:W-:-:S05]  /*29d0*/  LEA.HI.X.SX32 R7, R8, R3, 0x1, P6 ;  /* 0x0000000308077211 */ /* 0x001fca00030f0eff */
[----:B------:R-:W4:Y:S01]  /*29e0*/  @!P4 LDG.E.U8 R23, desc[UR20][R6.64] ;  /* 0x000000140617c981 */ /* 0x000f22000c1e1100 */
[C---:B------:R-:W-:Y:S02]  /*29f0*/  IMAD R125, R12.reuse, 0xa, RZ ;  /* 0x0000000a0c7d7824 */ /* 0x040fe400078e02ff */
[----:B------:R-:W-:Y:S01]  /*2a00*/  IMAD R8, R12, 0x12, RZ ;  /* 0x000000120c087824 */ /* 0x000fe200078e02ff */
[----:B------:R-:W-:Y:S01]  /*2a10*/  PRMT R121, RZ, 0x7610, R121 ;  /* 0x00007610ff797816 */ /* 0x000fe20000000079 */
[----:B--2---:R0:W-:Y:S04]  /*2a20*/  STL [R1+0x264], R11 ;  /* 0x0002640b01007387 */ /* 0x0041e80000100800 */
[----:B------:R-:W-:Y:S04]  /*2a30*/  STL [R1+0x8a8], R4 ;  /* 0x0008a80401007387 */ /* 0x000fe80000100800 */
[----:B------:R-:W-:Y:S04]  /*2a40*/  STL [R1+0x9ec], R4 ;  /* 0x0009ec0401007387 */ /* 0x000fe80000100800 */
[----:B------:R-:W-:Y:S01]  /*2a50*/  STL [R1+0x8a4], R5 ;  /* 0x0008a40501007387 */ /* 0x000fe20000100800 */
[----:B0-----:R-:W-:-:S03]  /*2a60*/  VIADD R11, R69, 0xffffffed ;  /* 0xffffffed450b7836 */ /* 0x001fc60000000000 */
[----:B------:R-:W-:Y:S04]  /*2a70*/  STL [R1+0x9f0], R5 ;  /* 0x0009f00501007387 */ /* 0x000fe80000100800 */
[----:B---3--:R0:W-:Y:S01]  /*2a80*/  STL [R1+0x284], R22 ;  /* 0x0002841601007387 */ /* 0x0081e20000100800 */
[----:B------:R-:W-:-:S03]  /*2a90*/  ISETP.GE.U32.AND P3, PT, R11, 0x7fffff6e, PT ;  /* 0x7fffff6e0b00780c */ /* 0x000fc60003f66070 */
[----:B------:R1:W-:Y:S01]  /*2aa0*/  STL [R1+0x288], R122 ;  /* 0x0002887a01007387 */ /* 0x0003e20000100800 */
[----:B0-----:R-:W-:-:S04]  /*2ab0*/  IADD3 R22, P6, PT, R125, R2, RZ ;  /* 0x000000027d167210 */ /* 0x001fc80007fde0ff */
[----:B------:R-:W-:Y:S01]  /*2ac0*/  LEA.HI.X.SX32 R125, R125, R3, 0x1, P6 ;  /* 0x000000037d7d7211 */ /* 0x000fe200030f0eff */
[----:B------:R-:W-:Y:S04]  /*2ad0*/  STL [R1+0x4], R22 ;  /* 0x0000041601007387 */ /* 0x000fe80000100800 */
[----:B------:R-:W-:Y:S01]  /*2ae0*/  STL [R1+0x8b0], R6 ;  /* 0x0008b00601007387 */ /* 0x000fe20000100800 */
[----:B-1----:R-:W-:-:S03]  /*2af0*/  IADD3 R122, P6, PT, R8, R2, RZ ;  /* 0x00000002087a7210 */ /* 0x002fc60007fde0ff */
[----:B------:R-:W-:Y:S04]  /*2b00*/  STL [R1+0x9f4], R6 ;  /* 0x0009f40601007387 */ /* 0x000fe80000100800 */
[----:B------:R-:W-:Y:S04]  /*2b10*/  STL [R1+0x8ac], R7 ;  /* 0x0008ac0701007387 */ /* 0x000fe80000100800 */
[----:B----4-:R0:W-:Y:S01]  /*2b20*/  STL [R1+0x29c], R23 ;  /* 0x00029c1701007387 */ /* 0x0101e20000100800 */
[----:B------:R-:W-:Y:S01]  /*2b30*/  LEA.HI.X.SX32 R123, R8, R3, 0x1, P6 ;  /* 0x00000003087b7211 */ /* 0x000fe200030f0eff */
[----:B0-----:R-:W-:-:S05]  /*2b40*/  @!P0 IMAD.MOV.U32 R23, RZ, RZ, R125 ;  /* 0x000000ffff178224 */ /* 0x001fca00078e007d */
[----:B------:R0:W2:Y:S02]  /*2b50*/  @!P0 LDG.E.U8 R14, desc[UR20][R22.64] ;  /* 0x00000014160e8981 */ /* 0x0000a4000c1e1100 */
[----:B0-----:R-:W-:Y:S02]  /*2b60*/  @!P3 IMAD.MOV.U32 R22, RZ, RZ, R122 ;  /* 0x000000ffff16b224 */ /* 0x001fe400078e007a */
[----:B------:R-:W-:-:S05]  /*2b70*/  @!P3 IMAD.MOV.U32 R23, RZ, RZ, R123 ;  /* 0x000000ffff17b224 */ /* 0x000fca00078e007b */
[----:B------:R0:W3:Y:S01]  /*2b80*/  @!P3 LDG.E.U8 R121, desc[UR20][R22.64] ;  /* 0x000000141679b981 */ /* 0x0000e2000c1e1100 */
[----:B------:R-:W-:-:S05]  /*2b90*/  VIADD R11, R69, 0xffffffe5 ;  /* 0xffffffe5450b7836 */ /* 0x000fca0000000000 */
[----:B------:R-:W-:Y:S01]  /*2ba0*/  ISETP.GE.U32.AND P4, PT, R11, 0x7fffff66, PT ;  /* 0x7fffff660b00780c */ /* 0x000fe20003f86070 */
[----:B------:R-:W-:Y:S01]  /*2bb0*/  IMAD R11, R12, 0x1a, RZ ;  /* 0x0000001a0c0b7824 */ /* 0x000fe200078e02ff */
[----:B------:R-:W-:Y:S01]  /*2bc0*/  STL [R1+0x8b4], R125 ;  /* 0x0008b47d01007387 */ /* 0x000fe20000100800 */
[----:B------:R-:W-:-:S03]  /*2bd0*/  VIADD R8, R69, 0xffffffd5 ;  /* 0xffffffd545087836 */ /* 0x000fc60000000000 */
[----:B------:R1:W-:Y:S01]  /*2be0*/  STL [R1+0xe8], R122 ;  /* 0x0000e87a01007387 */ /* 0x0003e20000100800 */
[C---:B------:R-:W-:Y:S02]  /*2bf0*/  IADD3 R120, P6, PT, R11.reuse, R2, RZ ;  /* 0x000000020b787210 */ /* 0x040fe40007fde0ff */
[----:B------:R-:W-:Y:S01]  /*2c00*/  ISETP.GE.U32.AND P3, PT, R8, 0x7fffff56, PT ;  /* 0x7fffff560800780c */ /* 0x000fe20003f66070 */
[----:B------:R-:W-:Y:S01]  /*2c10*/  IMAD R8, R12, 0x22, RZ ;  /* 0x000000220c087824 */ /* 0x000fe200078e02ff */
[----:B------:R-:W-:Y:S02]  /*2c20*/  PRMT R119, RZ, 0x7610, R119 ;  /* 0x00007610ff777816 */ /* 0x000fe40000000077 */
[----:B-1----:R-:W-:Y:S01]  /*2c30*/  LEA.HI.X.SX32 R122, R11, R3, 0x1, P6 ;  /* 0x000000030b7a7211 */ /* 0x002fe200030f0eff */
[----:B0-----:R-:W-:-:S04]  /*2c40*/  @!P4 IMAD.MOV.U32 R22, RZ, RZ, R120 ;  /* 0x000000ffff16c224 */ /* 0x001fc800078e0078 */
[----:B------:R-:W-:-:S05]  /*2c50*/  @!P4 IMAD.MOV.U32 R23, RZ, RZ, R122 ;  /* 0x000000ffff17c224 */ /* 0x000fca00078e007a */
[----:B------:R0:W4:Y:S04]  /*2c60*/  @!P4 LDG.E.U8 R119, desc[UR20][R22.64] ;  /* 0x000000141677c981 */ /* 0x000128000c1e1100 */
[----:B--2---:R1:W-:Y:S04]  /*2c70*/  STL [R1+0x2dc], R14 ;  /* 0x0002dc0e01007387 */ /* 0x0043e80000100800 */
[----:B------:R-:W-:Y:S01]  /*2c80*/  STL [R1+0xe4], R123 ;  /* 0x0000e47b01007387 */ /* 0x000fe20000100800 */
[----:B-1----:R-:W-:-:S03]  /*2c90*/  VIADD R14, R69, 0xffffffdd ;  /* 0xffffffdd450e7836 */ /* 0x002fc60000000000 */
[----:B------:R-:W-:Y:S02]  /*2ca0*/  STL [R1+0x128], R120 ;  /* 0x0001287801007387 */ /* 0x000fe40000100800 */
[----:B------:R-:W-:Y:S02]  /*2cb0*/  ISETP.GE.U32.AND P0, PT, R14, 0x7fffff5e, PT ;  /* 0x7fffff5e0e00780c */ /* 0x000fe40003f06070 */
[----:B------:R-:W-:Y:S04]  /*2cc0*/  STL [R1+0x124], R122 ;  /* 0x0001247a01007387 */ /* 0x000fe80000100800 */
[----:B---3--:R1:W-:Y:S02]  /*2cd0*/  STL [R1+0x2a8], R121 ;  /* 0x0002a87901007387 */ /* 0x0083e40000100800 */
[----:B-1----:R-:W-:-:S04]  /*2ce0*/  IADD3 R121, P6, PT, R8, R2, RZ ;  /* 0x0000000208797210 */ /* 0x002fc80007fde0ff */
[----:B------:R-:W-:Y:S01]  /*2cf0*/  LEA.HI.X.SX32 R122, R8, R3, 0x1, P6 ;  /* 0x00000003087a7211 */ /* 0x000fe200030f0eff */
[----:B0-----:R-:W-:-:S04]  /*2d00*/  @!P0 IMAD.MOV.U32 R22, RZ, RZ, R121 ;  /* 0x000000ffff168224 */ /* 0x001fc800078e0079 */
[----:B------:R-:W-:-:S05]  /*2d10*/  @!P0 IMAD.MOV.U32 R23, RZ, RZ, R122 ;  /* 0x000000ffff178224 */ /* 0x000fca00078e007a */
[----:B------:R0:W2:Y:S01]  /*2d20*/  @!P0 LDG.E.U8 R118, desc[UR20][R22.64] ;  /* 0x0000001416768981 */ /* 0x0000a2000c1e1100 */
[----:B------:R-:W-:-:S03]  /*2d30*/  IMAD R11, R12, 0x2a, RZ ;  /* 0x0000002a0c0b7824 */ /* 0x000fc600078e02ff */
[----:B------:R-:W-:Y:S01]  /*2d40*/  STL [R1+0x568], R121 ;  /* 0x0005687901007387 */ /* 0x000fe20000100800 */
[----:B------:R-:W-:-:S03]  /*2d50*/  VIADD R14, R69, 0xffffffcd ;  /* 0xffffffcd450e7836 */ /* 0x000fc60000000000 */
[----:B----4-:R1:W-:Y:S01]  /*2d60*/  STL [R1+0x2c8], R119 ;  /* 0x0002c87701007387 */ /* 0x0103e20000100800 */
[----:B------:R-:W-:Y:S01]  /*2d70*/  IMAD R8, R12, 0x32, RZ ;  /* 0x000000320c087824 */ /* 0x000fe200078e02ff */
[----:B------:R-:W-:Y:S02]  /*2d80*/  ISETP.GE.U32.AND P4, PT, R14, 0x7fffff4e, PT ;  /* 0x7fffff4e0e00780c */ /* 0x000fe40003f86070 */
[C---:B-1----:R-:W-:Y:S01]  /*2d90*/  IADD3 R119, P6, PT, R11.reuse, R2, RZ ;  /* 0x000000020b777210 */ /* 0x042fe20007fde0ff */
[----:B------:R-:W-:Y:S03]  /*2da0*/  STL [R1+0x564], R122 ;  /* 0x0005647a01007387 */ /* 0x000fe60000100800 */
[----:B------:R-:W-:Y:S01]  /*2db0*/  LEA.HI.X.SX32 R120, R11, R3, 0x1, P6 ;  /* 0x000000030b787211 */ /* 0x000fe200030f0eff */
[----:B------:R-:W-:Y:S01]  /*2dc0*/  STL [R1+0x5a8], R119 ;  /* 0x0005a87701007387 */ /* 0x000fe20000100800 */
[----:B------:R-:W-:Y:S01]  /*2dd0*/  PRMT R116, RZ, 0x7610, R116 ;  /* 0x00007610ff747816 */ /* 0x000fe20000000074 */
[----:B0-----:R-:W-:-:S02]  /*2de0*/  @!P3 IMAD.MOV.U32 R22, RZ, RZ, R119 ;  /* 0x000000ffff16b224 */ /* 0x001fc400078e0077 */
        /* <DEDUP_REMOVED lines=13> */
[----:B------:R-:W-:Y:S02]  /*2ec0*/  ISETP.GE.U32.AND P0, PT, R14, 0x7fffff46, PT ;  /* 0x7fffff460e00780c */ /* 0x000fe40003f06070 */
[----:B------:R-:W-:Y:S01]  /*2ed0*/  STL [R1+0x5e4], R119 ;  /* 0x0005e47701007387 */ /* 0x000fe20000100800 */
[----:B------:R-:W-:-:S03]  /*2ee0*/  VIADD R8, R69, 0xffffffb5 ;  /* 0xffffffb545087836 */ /* 0x000fc60000000000 */
[----:B---3--:R1:W-:Y:S01]  /*2ef0*/  STL [R1+0x2e4], R116 ;  /* 0x0002e47401007387 */ /* 0x0083e20000100800 */
[----:B------:R-:W-:Y:S01]  /*2f00*/  VIADD R14, R69, 0xffffffbd ;  /* 0xffffffbd450e7836 */ /* 0x000fe20000000000 */
[----:B------:R-:W-:Y:S01]  /*2f10*/  ISETP.GE.U32.AND P4, PT, R8, 0x7fffff36, PT ;  /* 0x7fffff360800780c */ /* 0x000fe20003f86070 */
[----:B------:R-:W-:Y:S01]  /*2f20*/  IMAD R8, R12, 0x42, RZ ;  /* 0x000000420c087824 */ /* 0x000fe200078e02ff */
[----:B-1----:R-:W-:-:S04]  /*2f30*/  IADD3 R116, P6, PT, R11, R2, RZ ;  /* 0x000000020b747210 */ /* 0x002fc80007fde0ff */
[----:B------:R-:W-:Y:S01]  /*2f40*/  LEA.HI.X.SX32 R118, R11, R3, 0x1, P6 ;  /* 0x000000030b767211 */ /* 0x000fe200030f0eff */
[----:B------:R-:W-:Y:S01]  /*2f50*/  STL [R1+0x628], R116 ;  /* 0x0006287401007387 */ /* 0x000fe20000100800 */
[----:B------:R-:W-:Y:S01]  /*2f60*/  ISETP.GE.U32.AND P3, PT, R14, 0x7fffff3e, PT ;  /* 0x7fffff3e0e00780c */ /* 0x000fe20003f66070 */
[----:B0-----:R-:W-:Y:S02]  /*2f70*/  @!P0 IMAD.MOV.U32 R22, RZ, RZ, R116 ;  /* 0x000000ffff168224 */ /* 0x001fe400078e0074 */
        /* <DEDUP_REMOVED lines=13> */
[----:B---3--:R1:W-:Y:S01]  /*3050*/  STL [R1+0x2e0], R115 ;  /* 0x0002e07301007387 */ /* 0x0083e20000100800 */
        /* <DEDUP_REMOVED lines=23> */
[C---:B------:R-:W-:Y:S02]  /*31d0*/  VIADD R8, R69.reuse, 0xffffff95 ;  /* 0xffffff9545087836 */ /* 0x040fe40000000000 */
[----:B------:R-:W-:Y:S01]  /*31e0*/  VIADD R14, R69, 0xffffff9d ;  /* 0xffffff9d450e7836 */ /* 0x000fe20000000000 */
[----:B---3--:R1:W-:Y:S02]  /*31f0*/  STL [R1+0x300], R112 ;  /* 0x0003007001007387 */ /* 0x0083e40000100800 */
[----:B------:R-:W-:Y:S01]  /*3200*/  ISETP.GE.U32.AND P0, PT, R8, 0x7fffff16, PT ;  /* 0x7fffff160800780c */ /* 0x000fe20003f06070 */
[----:B------:R-:W-:Y:S01]  /*3210*/  IMAD R8, R12, 0x62, RZ ;  /* 0x000000620c087824 */ /* 0x000fe200078e02ff */
[----:B------:R-:W-:-:S02]  /*3220*/  ISETP.GE.U32.AND P4, PT, R14, 0x7fffff1e, PT ;  /* 0x7fffff1e0e00780c */ /* 0x000fc40003f86070 */
[----:B-1----:R-:W-:-:S04]  /*3230*/  IADD3 R112, P6, PT, R11, R2, RZ ;  /* 0x000000020b707210 */ /* 0x002fc80007fde0ff */
[----:B------:R-:W-:Y:S01]  /*3240*/  LEA.HI.X.SX32 R114, R11, R3, 0x1, P6 ;  /* 0x000000030b727211 */ /* 0x000fe200030f0eff */
[----:B------:R-:W-:Y:S01]  /*3250*/  STL [R1+0x728], R112 ;  /* 0x0007287001007387 */ /* 0x000fe20000100800 */
[----:B------:R-:W-:Y:S01]  /*3260*/  PRMT R111, RZ, 0x7610, R111 ;  /* 0x00007610ff6f7816 */ /* 0x000fe2000000006f */
[----:B0-----:R-:W-:Y:S02]  /*3270*/  @!P3 IMAD.MOV.U32 R22, RZ, RZ, R112 ;  /* 0x000000ffff16b224 */ /* 0x001fe400078e0070 */
[----:B------:R-:W-:Y:S01]  /*3280*/  STL [R1+0x724], R114 ;  /* 0x0007247201007387 */ /* 0x000fe20000100800 */
[----:B------:R-:W-:-:S05]  /*3290*/  @!P3 IMAD.MOV.U32 R23, RZ, RZ, R114 ;  /* 0x000000ffff17b224 */ /* 0x000fca00078e0072 */
[----:B------:R0:W3:Y:S04]  /*32a0*/  @!P3 LDG.E.U8 R111, desc[UR20][R22.64] ;  /* 0x00000014166fb981 */ /* 0x0000e8000c1e1100 */
        /* <DEDUP_REMOVED lines=8> */
[----:B------:R-:W-:Y:S02]  /*3330*/  VIADD R14, R69, 0xffffff8d ;  /* 0xffffff8d450e7836 */ /* 0x000fe40000000000 */
[----:B------:R-:W-:Y:S01]  /*3340*/  IMAD R8, R12, 0x72, RZ ;  /* 0x000000720c087824 */ /* 0x000fe200078e02ff */
[----:B---3--:R1:W-:Y:S02]  /*3350*/  STL [R1+0x348], R111 ;  /* 0x0003486f01007387 */ /* 0x0083e40000100800 */
        /* <DEDUP_REMOVED lines=16> */
[----:B------:R-:W-:Y:S02]  /*3460*/  IMAD R11, R12, 0x7a, RZ ;  /* 0x0000007a0c0b7824 */ /* 0x000fe400078e02ff */
[C---:B------:R-:W-:Y:S01]  /*3470*/  VIADD R14, R69.reuse, 0xffffff85 ;  /* 0xffffff85450e7836 */ /* 0x040fe20000000000 */
[----:B------:R-:W-:Y:S01]  /*3480*/  STL [R1+0x7e8], R110 ;  /* 0x0007e86e01007387 */ /* 0x000fe20000100800 */
[----:B------:R-:W-:-:S03]  /*3490*/  VIADD R8, R69, 0xfffffff4 ;  /* 0xfffffff445087836 */ /* 0x000fc60000000000 */
[----:B------:R-:W-:Y:S01]  /*34a0*/  STL [R1+0x7e4], R111 ;  /* 0x0007e46f01007387 */ /* 0x000fe20000100800 */
[----:B------:R-:W-:Y:S01]  /*34b0*/  ISETP.GE.U32.AND P4, PT, R14, 0x7fffff06, PT ;  /* 0x7fffff060e00780c */ /* 0x000fe20003f86070 */
[----:B------:R-:W-:Y:S02]  /*34c0*/  VIADD R14, R69, 0xfffffffc ;  /* 0xfffffffc450e7836 */ /* 0x000fe40000000000 */
[----:B---3--:R1:W-:Y:S01]  /*34d0*/  STL [R1+0x35c], R109 ;  /* 0x00035c6d01007387 */ /* 0x0083e20000100800 */
[----:B------:R-:W-:Y:S01]  /*34e0*/  ISETP.GE.U32.AND P3, PT, R8, 0x7fffff75, PT ;  /* 0x7fffff750800780c */ /* 0x000fe20003f66070 */
[----:B------:R-:W-:Y:S01]  /*34f0*/  IMAD R8, R12, 0x3, RZ ;  /* 0x000000030c087824 */ /* 0x000fe200078e02ff */
[----:B------:R-:W-:Y:S02]  /*3500*/  ISETP.GE.U32.AND P0, PT, R14, 0x7fffff7d, PT ;  /* 0x7fffff7d0e00780c */ /* 0x000fe40003f06070 */
[----:B-1----:R-:W-:-:S04]  /*3510*/  IADD3 R109, P6, PT, R11, R2, RZ ;  /* 0x000000020b6d7210 */ /* 0x002fc80007fde0ff */
[----:B------:R-:W-:Y:S01]  /*3520*/  LEA.HI.X.SX32 R110, R11, R3, 0x1, P6 ;  /* 0x000000030b6e7211 */ /* 0x000fe200030f0eff */
[----:B------:R-:W-:Y:S04]  /*3530*/  STL [R1+0x828], R109 ;  /* 0x0008286d01007387 */ /* 0x000fe80000100800 */
[----:B------:R-:W-:Y:S01]  /*3540*/  STL [R1+0x824], R110 ;  /* 0x0008246e01007387 */ /* 0x000fe20000100800 */
[----:B0-----:R-:W-:Y:S02]  /*3550*/  @!P4 IMAD.MOV.U32 R22, RZ, RZ, R109 ;  /* 0x000000ffff16c224 */ /* 0x001fe400078e006d */
[----:B------:R-:W-:Y:S02]  /*3560*/  @!P4 IMAD.MOV.U32 R23, RZ, RZ, R110 ;  /* 0x000000ffff17c224 */ /* 0x000fe400078e006e */
[----:B------:R-:W-:Y:S01]  /*3570*/  IMAD R11, R12, 0xb, RZ ;  /* 0x0000000b0c0b7824 */ /* 0x000fe200078e02ff */
[----:B------:R-:W-:-:S02]  /*3580*/  PRMT R108, RZ, 0x7610, R108 ;  /* 0x00007610ff6c7816 */ /* 0x000fc4000000006c */
[----:B------:R0:W3:Y:S01]  /*3590*/  @!P4 LDG.E.U8 R21, desc[UR20][R22.64] ;  /* 0x000000141615c981 */ /* 0x0000e2000c1e1100 */
[----:B------:R-:W-:-:S03]  /*35a0*/  PRMT R106, RZ, 0x7610, R106 ;  /* 0x00007610ff6a7816 */ /* 0x000fc6000000006a */
[----:B--2---:R1:W-:Y:S02]  /*35b0*/  STL [R1+0x328], R83 ;  /* 0x0003285301007387 */ /* 0x0043e40000100800 */
[----:B-1----:R-:W-:-:S04]  /*35c0*/  IADD3 R83, P6, PT, R8, R2, RZ ;  /* 0x0000000208537210 */ /* 0x002fc80007fde0ff */
[----:B------:R-:W-:Y:S01]  /*35d0*/  LEA.HI.X.SX32 R8, R8, R3, 0x1, P6 ;  /* 0x0000000308087211 */ /* 0x000fe200030f0eff */
[----:B0-----:R-:W-:Y:S01]  /*35e0*/  @!P0 IMAD.MOV.U32 R22, RZ, RZ, R83 ;  /* 0x000000ffff168224 */ /* 0x001fe200078e0053 */
[----:B------:R-:W-:-:S03]  /*35f0*/  IADD3 R109, P6, PT, R11, R2, RZ ;  /* 0x000000020b6d7210 */ /* 0x000fc60007fde0ff */
[----:B------:R-:W-:Y:S01]  /*3600*/  @!P0 IMAD.MOV.U32 R23, RZ, RZ, R8 ;  /* 0x000000ffff178224 */ /* 0x000fe200078e0008 */
[----:B------:R-:W-:-:S04]  /*3610*/  LEA.HI.X.SX32 R110, R11, R3, 0x1, P6 ;  /* 0x000000030b6e7211 */ /* 0x000fc800030f0eff */
[----:B------:R0:W2:Y:S02]  /*3620*/  @!P0 LDG.E.U8 R108, desc[UR20][R22.64] ;  /* 0x00000014166c8981 */ /* 0x0000a4000c1e1100 */
[----:B0-----:R-:W-:Y:S02]  /*3630*/  @!P3 IMAD.MOV.U32 R22, RZ, RZ, R109 ;  /* 0x000000ffff16b224 */ /* 0x001fe400078e006d */
[----:B------:R-:W-:-:S05]  /*3640*/  @!P3 IMAD.MOV.U32 R23, RZ, RZ, R110 ;  /* 0x000000ffff17b224 */ /* 0x000fca00078e006e */
[----:B------:R0:W4:Y:S01]  /*3650*/  @!P3 LDG.E.U8 R106, desc[UR20][R22.64] ;  /* 0x00000014166ab981 */ /* 0x000122000c1e1100 */
[----:B------:R-:W-:-:S03]  /*3660*/  VIADD R14, R69, 0xffffffec ;  /* 0xffffffec450e7836 */ /* 0x000fc60000000000 */
[----:B---3--:R1:W-:Y:S02]  /*3670*/  STL [R1+0x324], R21 ;  /* 0x0003241501007387 */ /* 0x0083e40000100800 */
[----:B------:R-:W-:Y:S01]  /*3680*/  ISETP.GE.U32.AND P4, PT, R14, 0x7fffff6d, PT ;  /* 0x7fffff6d0e00780c */ /* 0x000fe20003f86070 */
[----:B------:R-:W-:Y:S01]  /*3690*/  IMAD R14, R12, 0x13, RZ ;  /* 0x000000130c0e7824 */ /* 0x000fe200078e02ff */
[----:B------:R-:W-:Y:S04]  /*36a0*/  STL [R1+0x10], R109 ;  /* 0x0000106d01007387 */ /* 0x000fe80000100800 */
[----:B------:R-:W-:Y:S04]  /*36b0*/  STL [R1+0x8bc], R83 ;  /* 0x0008bc5301007387 */ /* 0x000fe80000100800 */
[----:B------:R-:W-:Y:S04]  /*36c0*/  STL [R1+0x8b8], R8 ;  /* 0x0008b80801007387 */ /* 0x000fe80000100800 */
[----:B------:R-:W-:Y:S01]  /*36d0*/  STL [R1+0x8], R110 ;  /* 0x0000086e01007387 */ /* 0x000fe20000100800 */
[----:B-1----:R-:W-:-:S02]  /*36e0*/  VIADD R21, R69, 0xffffffe4 ;  /* 0xffffffe445157836 */ /* 0x002fc40000000000 */
[----:B------:R-:W-:Y:S01]  /*36f0*/  IMAD R11, R12, 0x1b, RZ ;  /* 0x0000001b0c0b7824 */ /* 0x000fe200078e02ff */
[----:B------:R-:W-:Y:S02]  /*3700*/  PRMT R107, RZ, 0x7610, R107 ;  /* 0x00007610ff6b7816 */ /* 0x000fe4000000006b */
[----:B------:R-:W-:Y:S01]  /*3710*/  ISETP.GE.U32.AND P0, PT, R21, 0x7fffff65, PT ;  /* 0x7fffff651500780c */ /* 0x000fe20003f06070 */
[----:B--2---:R1:W-:Y:S02]  /*3720*/  STL [R1+0x344], R108 ;  /* 0x0003446c01007387 */ /* 0x0043e40000100800 */
[----:B-1----:R-:W-:-:S04]  /*3730*/  IADD3 R108, P6, PT, R14, R2, RZ ;  /* 0x000000020e6c7210 */ /* 0x002fc80007fde0ff */
[----:B------:R-:W-:Y:S01]  /*3740*/  LEA.HI.X.SX32 R109, R14, R3, 0x1, P6 ;  /* 0x000000030e6d7211 */ /* 0x000fe200030f0eff */
[----:B------:R-:W-:Y:S01]  /*3750*/  STL [R1+0xf0], R108 ;  /* 0x0000f06c01007387 */ /* 0x000fe20000100800 */
[----:B0-----:R-:W-:-:S03]  /*3760*/  @!P4 IMAD.MOV.U32 R22, RZ, RZ, R108 ;  /* 0x000000ffff16c224 */ /* 0x001fc600078e006c */
[----:B------:R-:W-:Y:S01]  /*3770*/  STL [R1+0xec], R109 ;  /* 0x0000ec6d01007387 */ /* 0x000fe20000100800 */
[----:B------:R-:W-:-:S03]  /*3780*/  @!P4 IMAD.MOV.U32 R23, RZ, RZ, R109 ;  /* 0x000000ffff17c224 */ /* 0x000fc600078e006d */
[----:B----4-:R0:W-:Y:S04]  /*3790*/  STL [R1+0x388], R106 ;  /* 0x0003886a01007387 */ /* 0x0101e80000100800 */
[----:B------:R1:W2:Y:S01]  /*37a0*/  @!P4 LDG.E.U8 R107, desc[UR20][R22.64] ;  /* 0x00000014166bc981 */ /* 0x0002a2000c1e1100 */
[----:B0-----:R-:W-:-:S04]  /*37b0*/  IADD3 R106, P6, PT, R11, R2, RZ ;  /* 0x000000020b6a7210 */ /* 0x001fc80007fde0ff */
[----:B------:R-:W-:Y:S01]  /*37c0*/  LEA.HI.X.SX32 R108, R11, R3, 0x1, P6 ;  /* 0x000000030b6c7211 */ /* 0x000fe200030f0eff */
[----:B-1----:R-:W-:-:S04]  /*37d0*/  @!P0 IMAD.MOV.U32 R22, RZ, RZ, R106 ;  /* 0x000000ffff168224 */ /* 0x002fc800078e006a */
[----:B------:R-:W-:-:S05]  /*37e0*/  @!P0 IMAD.MOV.U32 R23, RZ, RZ, R108 ;  /* 0x000000ffff178224 */ /* 0x000fca00078e006c */
[----:B------:R0:W3:Y:S01]  /*37f0*/  @!P0 LDG.E.U8 R105, desc[UR20][R22.64] ;  /* 0x0000001416698981 */ /* 0x0000e2000c1e1100 */
[C---:B------:R-:W-:Y:S02]  /*3800*/  VIADD R14, R69.reuse, 0xffffffd4 ;  /* 0xffffffd4450e7836 */ /* 0x040fe40000000000 */
[----:B------:R-:W-:-:S03]  /*3810*/  VIADD R21, R69, 0xffffffdc ;  /* 0xffffffdc45157836 */ /* 0x000fc60000000000 */
[----:B------:R-:W-:Y:S01]  /*3820*/  ISETP.GE.U32.AND P4, PT, R14, 0x7fffff55, PT ;  /* 0x7fffff550e00780c */ /* 0x000fe20003f86070 */
[C---:B------:R-:W-:Y:S01]  /*3830*/  IMAD R14, R12.reuse, 0x23, RZ ;  /* 0x000000230c0e7824 */ /* 0x040fe200078e02ff */
[----:B------:R-:W-:Y:S01]  /*3840*/  ISETP.GE.U32.AND P3, PT, R21, 0x7fffff5d, PT ;  /* 0x7fffff5d1500780c */ /* 0x000fe20003f66070 */
[----:B------:R-:W-:Y:S04]  /*3850*/  STL [R1+0x530], R106 ;  /* 0x0005306a01007387 */ /* 0x000fe80000100800 */
[----:B------:R-:W-:Y:S01]  /*3860*/  STL [R1+0x52c], R108 ;  /* 0x00052c6c01007387 */ /* 0x000fe20000100800 */
[----:B------:R-:W-:Y:S01]  /*3870*/  IMAD R11, R12, 0x2b, RZ ;  /* 0x0000002b0c0b7824 */ /* 0x000fe200078e02ff */
[----:B------:R-:W-:Y:S02]  /*3880*/  PRMT R104, RZ, 0x7610, R104 ;  /* 0x00007610ff687816 */ /* 0x000fe40000000068 */
[----:B------:R-:W-:Y:S01]  /*3890*/  PRMT R102, RZ, 0x7610, R102 ;  /* 0x00007610ff667816 */ /* 0x000fe20000000066 */
[----:B--2---:R1:W-:Y:S02]  /*38a0*/  STL [R1+0x3a0], R107 ;  /* 0x0003a06b01007387 */ /* 0x0043e40000100800 */
[----:B-1----:R-:W-:-:S04]  /*38b0*/  IADD3 R107, P6, PT, R14, R2, RZ ;  /* 0x000000020e6b7210 */ /* 0x002fc80007fde0ff */
[----:B------:R-:W-:Y:S01]  /*38c0*/  LEA.HI.X.SX32 R108, R14, R3, 0x1, P6 ;  /* 0x000000030e6c7211 */ /* 0x000fe200030f0eff */
[----:B------:R-:W-:Y:S01]  /*38d0*/  STL [R1+0x570], R107 ;  /* 0x0005706b01007387 */ /* 0x000fe20000100800 */
[----:B0-----:R-:W-:-:S03]  /*38e0*/  @!P3 IMAD.MOV.U32 R22, RZ, RZ, R107 ;  /* 0x000000ffff16b224 */ /* 0x001fc600078e006b */
[----:B------:R-:W-:Y:S01]  /*38f0*/  @!P3 IMAD.MOV.U32 R23, RZ, RZ, R108 ;  /* 0x000000ffff17b224 */ /* 0x000fe200078e006c */
[----:B---3--:R0:W-:Y:S04]  /*3900*/  STL [R1+0x37c], R105 ;  /* 0x00037c6901007387 */ /* 0x0081e80000100800 */
[----:B------:R1:W2:Y:S01]  /*3910*/  @!P3 LDG.E.U8 R104, desc[UR20][R22.64] ;  /* 0x000000141668b981 */ /* 0x0002a2000c1e1100 */
[----:B0-----:R-:W-:-:S04]  /*3920*/  IADD3 R105, P6, PT, R11, R2, RZ ;  /* 0x000000020b697210 */ /* 0x001fc80007fde0ff */
[----:B------:R-:W-:Y:S01]  /*3930*/  LEA.HI.X.SX32 R106, R11, R3, 0x1, P6 ;  /* 0x000000030b6a7211 */ /* 0x000fe200030f0eff */
[----:B-1----:R-:W-:-:S04]  /*3940*/  @!P4 IMAD.MOV.U32 R22, RZ, RZ, R105 ;  /* 0x000000ffff16c224 */ /* 0x002fc800078e0069 */
[----:B------:R-:W-:-:S05]  /*3950*/  @!P4 IMAD.MOV.U32 R23, RZ, RZ, R106 ;  /* 0x000000ffff17c224 */ /* 0x000fca00078e006a */
[----:B------:R0:W3:Y:S01]  /*3960*/  @!P4 LDG.E.U8 R102, desc[UR20][R22.64] ;  /* 0x000000141666c981 */ /* 0x0000e2000c1e1100 */
[----:B------:R-:W-:Y:S02]  /*3970*/  VIADD R21, R69, 0xffffffcc ;  /* 0xffffffcc45157836 */ /* 0x000fe40000000000 */
[----:B------:R-:W-:Y:S01]  /*3980*/  IMAD R14, R12, 0x33, RZ ;  /* 0x000000330c0e7824 */ /* 0x000fe200078e02ff */
[----:B------:R-:W-:Y:S02]  /*3990*/  STL [R1+0x56c], R108 ;  /* 0x00056c6c01007387 */ /* 0x000fe40000100800 */
[----:B------:R-:W-:Y:S02]  /*39a0*/  ISETP.GE.U32.AND P0, PT, R21, 0x7fffff4d, PT ;  /* 0x7fffff4d1500780c */ /* 0x000fe40003f06070 */
[----:B------:R-:W-:Y:S04]  /*39b0*/  STL [R1+0x5b0], R105 ;  /* 0x0005b06901007387 */ /* 0x000fe80000100800 */
[----:B------:R-:W-:Y:S01]  /*39c0*/  STL [R1+0x5ac], R106 ;  /* 0x0005ac6a01007387 */ /* 0x000fe20000100800 */
[----:B------:R-:W-:-:S02]  /*39d0*/  VIADD R21, R69, 0xffffffc4 ;  /* 0xffffffc445157836 */ /* 0x000fc40000000000 */
[----:B------:R-:W-:Y:S01]  /*39e0*/  IMAD R11, R12, 0x3b, RZ ;  /* 0x0000003b0c0b7824 */ /* 0x000fe200078e02ff */
[----:B------:R-:W-:Y:S02]  /*39f0*/  PRMT R103, RZ, 0x7610, R103 ;  /* 0x00007610ff677816 */ /* 0x000fe40000000067 */
[----:B------:R-:W-:Y:S02]  /*3a00*/  ISETP.GE.U32.AND P3, PT, R21, 0x7fffff45, PT ;  /* 0x7fffff451500780c */ /* 0x000fe40003f66070 */
[----:B------:R-:W-:Y:S01]  /*3a10*/  PRMT R101, RZ, 0x7610, R101 ;  /* 0x00007610ff657816 */ /* 0x000fe20000000065 */
[----:B--2---:R1:W-:Y:S02]  /*3a20*/  STL [R1+0x3a8], R104 ;  /* 0x0003a86801007387 */ /* 0x0043e40000100800 */
[----:B-1----:R-:W-:-:S04]  /*3a30*/  IADD3 R104, P6, PT, R14, R2, RZ ;  /* 0x000000020e687210 */ /* 0x002fc80007fde0ff */
[----:B------:R-:W-:Y:S01]  /*3a40*/  LEA.HI.X.SX32 R105, R14, R3, 0x1, P6 ;  /* 0x000000030e697211 */ /* 0x000fe200030f0eff */
[----:B------:R-:W-:Y:S01]  /*3a50*/  STL [R1+0x5f0], R104 ;  /* 0x0005f06801007387 */ /* 0x000fe20000100800 */
[----:B0-----:R-:W-:-:S03]  /*3a60*/  @!P0 IMAD.MOV.U32 R22, RZ, RZ, R104 ;  /* 0x000000ffff168224 */ /* 0x001fc600078e0068 */
[----:B------:R-:W-:Y:S01]  /*3a70*/  STL [R1+0x5ec], R105 ;  /* 0x0005ec6901007387 */ /* 0x000fe20000100800 */
[----:B------:R-:W-:-:S03]  /*3a80*/  @!P0 IMAD.MOV.U32 R23, RZ, RZ, R105 ;  /* 0x000000ffff178224 */ /* 0x000fc600078e0069 */
[----:B---3--:R0:W-:Y:S04]  /*3a90*/  STL [R1+0x39c], R102 ;  /* 0x00039c6601007387 */ /* 0x0081e80000100800 */
        /* <DEDUP_REMOVED lines=31> */
[----:B------:R-:W-:Y:S04]  /*3c90*/  STL [R1+0x66c], R104 ;  /* 0x00066c6801007387 */ /* 0x000fe80000100800 */
[----:B------:R-:W-:Y:S01]  /*3ca0*/  STL [R1+0x6b0], R101 ;  /* 0x0006b06501007387 */ /* 0x000fe20000100800 */
[----:B------:R-:W-:-:S03]  /*3cb0*/  ISETP.GE.U32.AND P3, PT, R21, 0x7fffff2d, PT ;  /* 0x7fffff2d1500780c */ /* 0x000fc60003f66070 */
[----:B------:R-:W-:Y:S01]  /*3cc0*/  STL [R1+0x6ac], R102 ;  /* 0x0006ac6601007387 */ /* 0x000fe20000100800 */
[----:B------:R-:W-:Y:S02]  /*3cd0*/  VIADD R21, R69, 0xffffffa4 ;  /* 0xffffffa445157836 */ /* 0x000fe40000000000 */
[----:B------:R-:W-:-:S03]  /*3ce0*/  IMAD R11, R12, 0x5b, RZ ;  /* 0x0000005b0c0b7824 */ /* 0x000fc600078e02ff */
[----:B------:R-:W-:Y:S02]  /*3cf0*/  ISETP.GE.U32.AND P4, PT, R21, 0x7fffff25, PT ;  /* 0x7fffff251500780c */ /* 0x000fe40003f86070 */
[----:B------:R-:W-:Y:S02]  /*3d00*/  PRMT R99, RZ, 0x7610, R99 ;  /* 0x00007610ff637816 */ /* 0x000fe40000000063 */
[----:B------:R-:W-:Y:S01]  /*3d10*/  PRMT R97, RZ, 0x7610, R97 ;  /* 0x00007610ff617816 */ /* 0x000fe20000000061 */
[----:B--2---:R1:W-:Y:S02]  /*3d20*/  STL [R1+0x3bc], R100 ;  /* 0x0003bc6401007387 */ /* 0x0043e40000100800 */
[----:B-1----:R-:W-:-:S04]  /*3d30*/  IADD3 R100, P6, PT, R14, R2, RZ ;  /* 0x000000020e647210 */ /* 0x002fc80007fde0ff */
[----:B------:R-:W-:Y:S01]  /*3d40*/  LEA.HI.X.SX32 R101, R14, R3, 0x1, P6 ;  /* 0x000000030e657211 */ /* 0x000fe200030f0eff */
[----:B------:R-:W-:Y:S04]  /*3d50*/  STL [R1+0x6f0], R100 ;  /* 0x0006f06401007387 */ /* 0x000fe80000100800 */
[----:B------:R-:W-:Y:S01]  /*3d60*/  STL [R1+0x6ec], R101 ;  /* 0x0006ec6501007387 */ /* 0x000fe20000100800 */
[----:B0-----:R-:W-:-:S03]  /*3d70*/  @!P3 IMAD.MOV.U32 R22, RZ, RZ, R100 ;  /* 0x000000ffff16b224 */ /* 0x001fc600078e0064 */
[----:B---3--:R0:W-:Y:S01]  /*3d80*/  STL [R1+0x400], R98 ;  /* 0x0004006201007387 */ /* 0x0081e20000100800 */
[----:B------:R-:W-:-:S05]  /*3d90*/  @!P3 IMAD.MOV.U32 R23, RZ, RZ, R101 ;  /* 0x000000ffff17b224 */ /* 0x000fca00078e0065 */
        /* <DEDUP_REMOVED lines=28> */
[----:B------:R-:W3:Y:S01]  /*3f60*/  @!P3 LDG.E.U8 R96, desc[UR20][R22.64] ;  /* 0x000000141660b981 */ /* 0x000ee2000c1e1100 */
[----:B------:R-:W-:Y:S02]  /*3f70*/  VIADD R21, R69, 0xffffff8c ;  /* 0xffffff8c45157836 */ /* 0x000fe40000000000 */
[----:B------:R-:W-:Y:S01]  /*3f80*/  IMAD R14, R12, 0x73, RZ ;  /* 0x000000730c0e7824 */ /* 0x000fe200078e02ff */
[----:B------:R-:W-:Y:S02]  /*3f90*/  STL [R1+0x76c], R100 ;  /* 0x00076c6401007387 */ /* 0x000fe40000100800 */
[----:B------:R-:W-:Y:S02]  /*3fa0*/  ISETP.GE.U32.AND P4, PT, R21, 0x7fffff0d, PT ;  /* 0x7fffff0d1500780c */ /* 0x000fe40003f86070 */
[----:B------:R-:W-:Y:S04]  /*3fb0*/  STL [R1+0x7b0], R97 ;  /* 0x0007b06101007387 */ /* 0x000fe80000100800 */
[----:B------:R-:W-:Y:S01]  /*3fc0*/  STL [R1+0x7ac], R98 ;  /* 0x0007ac6201007387 */ /* 0x000fe20000100800 */
[----:B------:R-:W-:-:S03]  /*3fd0*/  PRMT R84, RZ, 0x7610, R84 ;  /* 0x00007610ff547816 */ /* 0x000fc60000000054 */
[----:B--2---:R0:W-:Y:S02]  /*3fe0*/  STL [R1+0x3c4], R90 ;  /* 0x0003c45a01007387 */ /* 0x0041e40000100800 */
[----:B0-----:R-:W-:-:S05]  /*3ff0*/  IADD3 R90, P6, PT, R14, R2, RZ ;  /* 0x000000020e5a7210 */ /* 0x001fca0007fde0ff */
[----:B------:R-:W-:Y:S04]  /*4000*/  STL [R1+0x7f0], R90 ;  /* 0x0007f05a01007387 */ /* 0x000fe80000100800 */
[----:B---3--:R0:W-:Y:S01]  /*4010*/  STL [R1+0x3e8], R96 ;  /* 0x0003e86001007387 */ /* 0x0081e20000100800 */
[----:B------:R-:W-:Y:S01]  /*4020*/  @!P4 IMAD.MOV.U32 R22, RZ, RZ, R90 ;  /* 0x000000ffff16c224 */ /* 0x000fe200078e005a */
[----:B0-----:R-:W-:-:S05]  /*4030*/  LEA.HI.X.SX32 R96, R14, R3, 0x1, P6 ;  /* 0x000000030e607211 */ /* 0x001fca00030f0eff */
[----:B------:R-:W-:-:S05]  /*4040*/  @!P4 IMAD.MOV.U32 R23, RZ, RZ, R96 ;  /* 0x000000ffff17c224 */ /* 0x000fca00078e0060 */
[----:B------:R0:W2:Y:S01]  /*4050*/  @!P4 LDG.E.U8 R84, desc[UR20][R22.64] ;  /* 0x000000141654c981 */ /* 0x0000a2000c1e1100 */
[----:B------:R-:W-:Y:S02]  /*4060*/  VIADD R21, R69, 0xffffff84 ;  /* 0xffffff8445157836 */ /* 0x000fe40000000000 */
[----:B------:R-:W-:-:S03]  /*4070*/  IMAD R11, R12, 0x7b, RZ ;  /* 0x0000007b0c0b7824 */ /* 0x000fc600078e02ff */
[----:B------:R-:W-:Y:S01]  /*4080*/  ISETP.GE.U32.AND P0, PT, R21, 0x7fffff05, PT ;  /* 0x7fffff051500780c */ /* 0x000fe20003f06070 */
[----:B------:R-:W-:Y:S01]  /*4090*/  VIADD R21, R69, 0xfffffffb ;  /* 0xfffffffb45157836 */ /* 0x000fe20000000000 */
[----:B------:R1:W-:Y:S04]  /*40a0*/  STL [R1+0x7ec], R96 ;  /* 0x0007ec6001007387 */ /* 0x0003e80000100800 */
[----:B------:R-:W-:Y:S02]  /*40b0*/  ISETP.GE.U32.AND P3, PT, R21, 0x7fffff7c, PT ;  /* 0x7fffff7c1500780c */ /* 0x000fe40003f66070 */
[----:B-1----:R-:W-:-:S04]  /*40c0*/  IADD3 R96, P6, PT, R11, R2, RZ ;  /* 0x000000020b607210 */ /* 0x002fc80007fde0ff */
[----:B------:R-:W-:Y:S01]  /*40d0*/  LEA.HI.X.SX32 R97, R11, R3, 0x1, P6 ;  /* 0x000000030b617211 */ /* 0x000fe200030f0eff */
[----:B0-----:R-:W-:Y:S01]  /*40e0*/  @!P0 IMAD.MOV.U32 R22, RZ, RZ, R96 ;  /* 0x000000ffff168224 */ /* 0x001fe200078e0060 */
[----:B------:R-:W-:-:S03]  /*40f0*/  PRMT R94, RZ, 0x7610, R94 ;  /* 0x00007610ff5e7816 */ /* 0x000fc6000000005e */
[----:B------:R-:W-:Y:S01]  /*4100*/  @!P0 IMAD.MOV.U32 R23, RZ, RZ, R97 ;  /* 0x000000ffff178224 */ /* 0x000fe200078e0061 */
[----:B------:R-:W-:-:S04]  /*4110*/  PRMT R21, RZ, 0x7610, R21 ;  /* 0x00007610ff157816 */ /* 0x000fc80000000015 */
[----:B------:R0:W3:Y:S04]  /*4120*/  @!P0 LDG.E.U8 R94, desc[UR20][R22.64] ;  /* 0x00000014165e8981 */ /* 0x0000e8000c1e1100 */
[----:B--2---:R1:W-:Y:S02]  /*4130*/  STL [R1+0x424], R84 ;  /* 0x0004245401007387 */ /* 0x0043e40000100800 */
[----:B-1----:R-:W-:-:S05]  /*4140*/  IMAD.SHL.U32 R84, R12, 0x4, RZ ;  /* 0x000000040c547824 */ /* 0x002fca00078e00ff */
[----:B------:R-:W-:-:S04]  /*4150*/  IADD3 R90, P6, PT, R84, R2, RZ ;  /* 0x00000002545a7210 */ /* 0x000fc80007fde0ff */
[----:B------:R-:W-:Y:S01]  /*4160*/  LEA.HI.X.SX32 R84, R84, R3, 0x1, P6 ;  /* 0x0000000354547211 */ /* 0x000fe200030f0eff */
[----:B0-----:R-:W-:-:S04]  /*4170*/  @!P3 IMAD.MOV.U32 R22, RZ, RZ, R90 ;  /* 0x000000ffff16b224 */ /* 0x001fc800078e005a */
[----:B------:R-:W-:-:S05]  /*4180*/  @!P3 IMAD.MOV.U32 R23, RZ, RZ, R84 ;  /* 0x000000ffff17b224 */ /* 0x000fca00078e0054 */
[----:B------:R0:W2:Y:S01]  /*4190*/  @!P3 LDG.E.U8 R21, desc[UR20][R22.64] ;  /* 0x000000141615b981 */ /* 0x0000a2000c1e1100 */
[----:B------:R-:W-:-:S05]  /*41a0*/  VIADD R14, R69, 0xfffffff3 ;  /* 0xfffffff3450e7836 */ /* 0x000fca0000000000 */
[----:B------:R-:W-:Y:S01]  /*41b0*/  ISETP.GE.U32.AND P4, PT, R14, 0x7fffff74, PT ;  /* 0x7fffff740e00780c */ /* 0x000fe20003f86070 */
[----:B------:R-:W-:Y:S01]  /*41c0*/  IMAD R14, R12, 0xc, RZ ;  /* 0x0000000c0c0e7824 */ /* 0x000fe200078e02ff */
[----:B------:R1:W-:Y:S01]  /*41d0*/  STL [R1+0x830], R96 ;  /* 0x0008306001007387 */ /* 0x0003e20000100800 */
[----:B------:R-:W-:-:S03]  /*41e0*/  VIADD R11, R69, 0xffffffeb ;  /* 0xffffffeb450b7836 */ /* 0x000fc60000000000 */
[----:B------:R4:W-:Y:S01]  /*41f0*/  STL [R1+0x82c], R97 ;  /* 0x00082c6101007387 */ /* 0x0009e20000100800 */
[----:B-1----:R-:W-:-:S03]  /*4200*/  IADD3 R96, P6, PT, R14, R2, RZ ;  /* 0x000000020e607210 */ /* 0x002fc60007fde0ff */
[----:B------:R-:W-:Y:S01]  /*4210*/  STL [R1+0x8c4], R90 ;  /* 0x0008c45a01007387 */ /* 0x000fe20000100800 */
[----:B------:R-:W-:Y:S02]  /*4220*/  ISETP.GE.U32.AND P0, PT, R11, 0x7fffff6c, PT ;  /* 0x7fffff6c0b00780c */ /* 0x000fe40003f06070 */
[----:B----4-:R-:W-:Y:S01]  /*4230*/  LEA.HI.X.SX32 R97, R14, R3, 0x1, P6 ;  /* 0x000000030e617211 */ /* 0x010fe200030f0eff */
[----:B------:R-:W-:Y:S01]  /*4240*/  STL [R1+0x8c0], R84 ;  /* 0x0008c05401007387 */ /* 0x000fe20000100800 */
[----:B------:R-:W-:Y:S01]  /*4250*/  IMAD R11, R12, 0x14, RZ ;  /* 0x000000140c0b7824 */ /* 0x000fe200078e02ff */
[----:B------:R-:W-:Y:S02]  /*4260*/  PRMT R95, RZ, 0x7610, R95 ;  /* 0x00007610ff5f7816 */ /* 0x000fe4000000005f */
[----:B------:R-:W-:Y:S01]  /*4270*/  STL [R1+0x28], R96 ;  /* 0x0000286001007387 */ /* 0x000fe20000100800 */
[----:B0-----:R-:W-:Y:S02]  /*4280*/  @!P4 IMAD.MOV.U32 R22, RZ, RZ, R96 ;  /* 0x000000ffff16c224 */ /* 0x001fe400078e0060 */
[----:B------:R-:W-:-:S05]  /*4290*/  @!P4 IMAD.MOV.U32 R23, RZ, RZ, R97 ;  /* 0x000000ffff17c224 */ /* 0x000fca00078e0061 */
[----:B------:R0:W4:Y:S01]  /*42a0*/  @!P4 LDG.E.U8 R95, desc[UR20][R22.64] ;  /* 0x00000014165fc981 */ /* 0x000122000c1e1100 */
[----:B------:R-:W-:-:S03]  /*42b0*/  PRMT R91, RZ, 0x7610, R91 ;  /* 0x00007610ff5b7816 */ /* 0x000fc6000000005b */
[----:B--2---:R-:W-:Y:S04]  /*42c0*/  STL [R1+0x41c], R21 ;  /* 0x00041c1501007387 */ /* 0x004fe80000100800 */
[----:B------:R-:W-:Y:S04]  /*42d0*/  STL [R1+0x20], R97 ;  /* 0x0000206101007387 */ /* 0x000fe80000100800 */
[----:B---3--:R1:W-:Y:S02]  /*42e0*/  STL [R1+0x404], R94 ;  /* 0x0004045e01007387 */ /* 0x0083e40000100800 */
[----:B-1----:R-:W-:-:S04]  /*42f0*/  IADD3 R94, P6, PT, R11, R2, RZ ;  /* 0x000000020b5e7210 */ /* 0x002fc80007fde0ff */
[----:B------:R-:W-:Y:S01]  /*4300*/  LEA.HI.X.SX32 R96, R11, R3, 0x1, P6 ;  /* 0x000000030b607211 */ /* 0x000fe200030f0eff */
[----:B0-----:R-:W-:-:S04]  /*4310*/  @!P0 IMAD.MOV.U32 R22, RZ, RZ, R94 ;  /* 0x000000ffff168224 */ /* 0x001fc800078e005e */
[----:B------:R-:W-:-:S05]  /*4320*/  @!P0 IMAD.MOV.U32 R23, RZ, RZ, R96 ;  /* 0x000000ffff178224 */ /* 0x000fca00078e0060 */
[----:B------:R0:W2:Y:S01]  /*4330*/  @!P0 LDG.E.U8 R91, desc[UR20][R22.64] ;  /* 0x00000014165b8981 */ /* 0x0000a2000c1e1100 */
[C---:B------:R-:W-:Y:S02]  /*4340*/  VIADD R14, R69.reuse, 0xffffffdb ;  /* 0xffffffdb450e7836 */ /* 0x040fe40000000000 */
[----:B------:R-:W-:-:S03]  /*4350*/  VIADD R21, R69, 0xffffffe3 ;  /* 0xffffffe345157836 */ /* 0x000fc60000000000 */
[----:B------:R-:W-:Y:S01]  /*4360*/  ISETP.GE.U32.AND P4, PT, R14, 0x7fffff5c, PT ;  /* 0x7fffff5c0e00780c */ /* 0x000fe20003f86070 */
[C---:B------:R-:W-:Y:S01]  /*4370*/  IMAD R14, R12.reuse, 0x1c, RZ ;  /* 0x0000001c0c0e7824 */ /* 0x040fe200078e02ff */
[----:B------:R-:W-:Y:S01]  /*4380*/  ISETP.GE.U32.AND P3, PT, R21, 0x7fffff64, PT ;  /* 0x7fffff641500780c */ /* 0x000fe20003f66070 */
[----:B------:R-:W-:Y:S04]  /*4390*/  STL [R1+0xf8], R94 ;  /* 0x0000f85e01007387 */ /* 0x000fe80000100800 */
[----:B------:R-:W-:Y:S04]  /*43a0*/  STL [R1+0xf4], R96 ;  /* 0x0000f46001007387 */ /* 0x000fe80000100800 */
[----:B----4-:R1:W-:Y:S01]  /*43b0*/  STL [R1+0x408], R95 ;  /* 0x0004085f01007387 */ /* 0x0103e20000100800 */
[----:B------:R-:W-:Y:S01]  /*43c0*/  IMAD R11, R12, 0x24, RZ ;  /* 0x000000240c0b7824 */ /* 0x000fe200078e02ff */
[----:B------:R-:W-:-:S02]  /*43d0*/  PRMT R87, RZ, 0x7610, R87 ;  /* 0x00007610ff577816 */ /* 0x000fc40000000057 */
[----:B-1----:R-:W-:-:S04]  /*43e0*/  IADD3 R95, P6, PT, R14, R2, RZ ;  /* 0x000000020e5f7210 */ /* 0x002fc80007fde0ff */
[----:B------:R-:W-:Y:S01]  /*43f0*/  LEA.HI.X.SX32 R96, R14, R3, 0x1, P6 ;  /* 0x000000030e607211 */ /* 0x000fe200030f0eff */
[----:B------:R-:W-:Y:S01]  /*4400*/  STL [R1+0x538], R95 ;  /* 0x0005385f01007387 */ /* 0x000fe20000100800 */
[----:B0-----:R-:W-:-:S03]  /*4410*/  @!P3 IMAD.MOV.U32 R22, RZ, RZ, R95 ;  /* 0x000000ffff16b224 */ /* 0x001fc600078e005f */
        /* <DEDUP_REMOVED lines=9> */
[----:B------:R-:W-:Y:S02]  /*44b0*/  VIADD R21, R69, 0xffffffd3 ;  /* 0xffffffd345157836 */ /* 0x000fe40000000000 */
[----:B------:R-:W-:Y:S01]  /*44c0*/  IMAD R14, R12, 0x2c, RZ ;  /* 0x0000002c0c0e7824 */ /* 0x000fe200078e02ff */
[----:B------:R-:W-:Y:S02]  /*44d0*/  STL [R1+0x534], R96 ;  /* 0x0005346001007387 */ /* 0x000fe40000100800 */
[----:B------:R-:W-:Y:S02]  /*44e0*/  ISETP.GE.U32.AND P0, PT, R21, 0x7fffff54, PT ;  /* 0x7fffff541500780c */ /* 0x000fe40003f06070 */
[----:B------:R-:W-:Y:S04]  /*44f0*/  STL [R1+0x578], R91 ;  /* 0x0005785b01007387 */ /* 0x000fe80000100800 */
[----:B------:R-:W-:Y:S01]  /*4500*/  STL [R1+0x574], R94 ;  /* 0x0005745e01007387 */ /* 0x000fe20000100800 */
[----:B------:R-:W-:-:S03]  /*4510*/  VIADD R21, R69, 0xffffffcb ;  /* 0xffffffcb45157836 */ /* 0x000fc60000000000 */
[----:B---3--:R1:W-:Y:S01]  /*4520*/  STL [R1+0x420], R87 ;  /* 0x0004205701007387 */ /* 0x0083e20000100800 */
[----:B------:R-:W-:Y:S01]  /*4530*/  IMAD R11, R12, 0x34, RZ ;  /* 0x000000340c0b7824 */ /* 0x000fe200078e02ff */
[----:B------:R-:W-:Y:S02]  /*4540*/  ISETP.GE.U32.AND P3, PT, R21, 0x7fffff4c, PT ;  /* 0x7fffff4c1500780c */ /* 0x000fe40003f66070 */
[----:B-1----:R-:W-:-:S04]  /*4550*/  IADD3 R87, P6, PT, R14, R2, RZ ;  /* 0x000000020e577210 */ /* 0x002fc80007fde0ff */
[----:B------:R-:W-:Y:S01]  /*4560*/  LEA.HI.X.SX32 R91, R14, R3, 0x1, P6 ;  /* 0x000000030e5b7211 */ /* 0x000fe200030f0eff */
[----:B------:R-:W-:Y:S01]  /*4570*/  STL [R1+0x5b8], R87 ;  /* 0x0005b85701007387 */ /* 0x000fe20000100800 */
[----:B------:R-:W-:Y:S01]  /*4580*/  PRMT R86, RZ, 0x7610, R86 ;  /* 0x00007610ff567816 */ /* 0x000fe20000000056 */
        /* <DEDUP_REMOVED lines=18> */
[----:B---3--:R1:W-:Y:S01]  /*46b0*/  STL [R1+0x43c], R86 ;  /* 0x00043c5601007387 */ /* 0x0083e20000100800 */
        /* <DEDUP_REMOVED lines=65> */
[----:B------:R-:W-:Y:S04]  /*4ad0*/  STL [R1+0x734], R79 ;  /* 0x0007344f01007387 */ /* 0x000fe80000100800 */
[----:B------:R-:W-:Y:S01]  /*4ae0*/  STL [R1+0x778], R76 ;  /* 0x0007784c01007387 */ /* 0x000fe20000100800 */
[----:B------:R-:W-:-:S03]  /*4af0*/  ISETP.GE.U32.AND P4, PT, R21, 0x7fffff14, PT ;  /* 0x7fffff141500780c */ /* 0x000fc60003f86070 */
        /* <DEDUP_REMOVED lines=8> */
[----:B------:R-:W-:-:S03]  /*4b80*/  PRMT R67, RZ, 0x7610, R67 ;  /* 0x00007610ff437816 */ /* 0x000fc60000000043 */
[----:B------:R-:W-:Y:S01]  /*4b90*/  STL [R1+0x7b4], R76 ;  /* 0x0007b44c01007387 */ /* 0x000fe20000100800 */
[----:B0-----:R-:W-:Y:S02]  /*4ba0*/  @!P4 IMAD.MOV.U32 R22, RZ, RZ, R71 ;  /* 0x000000ffff16c224 */ /* 0x001fe400078e0047 */
[----:B------:R-:W-:Y:S01]  /*4bb0*/  @!P4 IMAD.MOV.U32 R23, RZ, RZ, R76 ;  /* 0x000000ffff17c224 */ /* 0x000fe200078e004c */
[----:B------:R-:W-:-:S04]  /*4bc0*/  PRMT R68, RZ, 0x7610, R68 ;  /* 0x00007610ff447816 */ /* 0x000fc80000000044 */
[----:B------:R0:W3:Y:S04]  /*4bd0*/  @!P4 LDG.E.U8 R67, desc[UR20][R22.64] ;  /* 0x000000141643c981 */ /* 0x0000e8000c1e1100 */
        /* <DEDUP_REMOVED lines=9> */
[----:B------:R-:W-:Y:S01]  /*4c70*/  IMAD R14, R12, 0x7c, RZ ;  /* 0x0000007c0c0e7824 */ /* 0x000fe200078e02ff */
[----:B------:R-:W-:Y:S01]  /*4c80*/  STL [R1+0x7f8], R70 ;  /* 0x0007f84601007387 */ /* 0x000fe20000100800 */
[----:B------:R-:W-:-:S03]  /*4c90*/  ISETP.GE.U32.AND P3, PT, R21, 0x7fffff04, PT ;  /* 0x7fffff041500780c */ /* 0x000fc60003f66070 */
[----:B------:R-:W-:Y:S01]  /*4ca0*/  STL [R1+0x7f4], R71 ;  /* 0x0007f44701007387 */ /* 0x000fe20000100800 */
[----:B------:R-:W-:-:S03]  /*4cb0*/  IMAD R91, R12, 0x5, RZ ;  /* 0x000000050c5b7824 */ /* 0x000fc600078e02ff */
[----:B---3--:R1:W-:Y:S02]  /*4cc0*/  STL [R1+0x3a4], R67 ;  /* 0x0003a44301007387 */ /* 0x0083e40000100800 */
[----:B-1----:R-:W-:-:S05]  /*4cd0*/  IADD3 R67, P6, PT, R14, R2, RZ ;  /* 0x000000020e437210 */ /* 0x002fca0007fde0ff */
[----:B------:R-:W-:Y:S01]  /*4ce0*/  STL [R1+0x838], R67 ;  /* 0x0008384301007387 */ /* 0x000fe20000100800 */
[----:B------:R-:W-:Y:S01]  /*4cf0*/  PRMT R65, RZ, 0x7610, R65 ;  /* 0x00007610ff417816 */ /* 0x000fe20000000041 */
[----:B0-----:R-:W-:Y:S01]  /*4d00*/  @!P3 IMAD.MOV.U32 R22, RZ, RZ, R67 ;  /* 0x000000ffff16b224 */ /* 0x001fe200078e0043 */
[----:B------:R-:W-:Y:S01]  /*4d10*/  PRMT R21, RZ, 0x7610, R21 ;  /* 0x00007610ff157816 */ /* 0x000fe20000000015 */
[----:B--2---:R0:W-:Y:S02]  /*4d20*/  STL [R1+0x380], R68 ;  /* 0x0003804401007387 */ /* 0x0041e40000100800 */
[----:B0-----:R-:W-:Y:S02]  /*4d30*/  LEA.HI.X.SX32 R68, R14, R3, 0x1, P6 ;  /* 0x000000030e447211 */ /* 0x001fe400030f0eff */
[----:B------:R-:W-:-:S03]  /*4d40*/  IADD3 R96, P6, PT, R91, R2, RZ ;  /* 0x000000025b607210 */ /* 0x000fc60007fde0ff */
[----:B------:R-:W-:Y:S01]  /*4d50*/  @!P3 IMAD.MOV.U32 R23, RZ, RZ, R68 ;  /* 0x000000ffff17b224 */ /* 0x000fe200078e0044 */
[----:B------:R-:W-:-:S04]  /*4d60*/  LEA.HI.X.SX32 R91, R91, R3, 0x1, P6 ;  /* 0x000000035b5b7211 */ /* 0x000fc800030f0eff */
[----:B------:R0:W2:Y:S02]  /*4d70*/  @!P3 LDG.E.U8 R65, desc[UR20][R22.64] ;  /* 0x000000141641b981 */ /* 0x0000a4000c1e1100 */
[----:B0-----:R-:W-:Y:S02]  /*4d80*/  @!P4 IMAD.MOV.U32 R22, RZ, RZ, R96 ;  /* 0x000000ffff16c224 */ /* 0x001fe400078e0060 */
[----:B------:R-:W-:-:S05]  /*4d90*/  @!P4 IMAD.MOV.U32 R23, RZ, RZ, R91 ;  /* 0x000000ffff17c224 */ /* 0x000fca00078e005b */
[----:B------:R0:W3:Y:S01]  /*4da0*/  @!P4 LDG.E.U8 R21, desc[UR20][R22.64] ;  /* 0x000000141615c981 */ /* 0x0000e2000c1e1100 */
[----:B------:R-:W-:Y:S02]  /*4db0*/  VIADD R11, R69, 0xfffffff2 ;  /* 0xfffffff2450b7836 */ /* 0x000fe40000000000 */
[----:B------:R-:W-:-:S03]  /*4dc0*/  IMAD R14, R12, 0xd, RZ ;  /* 0x0000000d0c0e7824 */ /* 0x000fc600078e02ff */
[----:B------:R-:W-:Y:S01]  /*4dd0*/  ISETP.GE.U32.AND P0, PT, R11, 0x7fffff73, PT ;  /* 0x7fffff730b00780c */ /* 0x000fe20003f06070 */
[----:B------:R-:W-:Y:S01]  /*4de0*/  VIADD R11, R69, 0xffffffea ;  /* 0xffffffea450b7836 */ /* 0x000fe20000000000 */
[----:B------:R-:W-:Y:S01]  /*4df0*/  IADD3 R67, P6, PT, R14, R2, RZ ;  /* 0x000000020e437210 */ /* 0x000fe20007fde0ff */
[----:B------:R1:W-:Y:S03]  /*4e00*/  STL [R1+0x834], R68 ;  /* 0x0008344401007387 */ /* 0x0003e60000100800 */
[----:B------:R-:W-:Y:S01]  /*4e10*/  ISETP.GE.U32.AND P3, PT, R11, 0x7fffff6b, PT ;  /* 0x7fffff6b0b00780c */ /* 0x000fe20003f66070 */
[----:B------:R-:W-:Y:S01]  /*4e20*/  STL [R1+0x8cc], R96 ;  /* 0x0008cc6001007387 */ /* 0x000fe20000100800 */
[----:B------:R-:W-:Y:S01]  /*4e30*/  IMAD R11, R12, 0x15, RZ ;  /* 0x000000150c0b7824 */ /* 0x000fe200078e02ff */
[----:B------:R-:W-:Y:S02]  /*4e40*/  PRMT R66, RZ, 0x7610, R66 ;  /* 0x00007610ff427816 */ /* 0x000fe40000000042 */
[----:B------:R-:W-:Y:S01]  /*4e50*/  STL [R1+0x8c8], R91 ;  /* 0x0008c85b01007387 */ /* 0x000fe20000100800 */
[----:B-1----:R-:W-:-:S03]  /*4e60*/  LEA.HI.X.SX32 R68, R14, R3, 0x1, P6 ;  /* 0x000000030e447211 */ /* 0x002fc600030f0eff */
[----:B------:R-:W-:Y:S01]  /*4e70*/  STL [R1+0xc0], R67 ;  /* 0x0000c04301007387 */ /* 0x000fe20000100800 */
[----:B0-----:R-:W-:Y:S02]  /*4e80*/  @!P0 IMAD.MOV.U32 R22, RZ, RZ, R67 ;  /* 0x000000ffff168224 */ /* 0x001fe400078e0043 */
[----:B------:R-:W-:-:S05]  /*4e90*/  @!P0 IMAD.MOV.U32 R23, RZ, RZ, R68 ;  /* 0x000000ffff178224 */ /* 0x000fca00078e0044 */
[----:B------:R0:W4:Y:S01]  /*4ea0*/  @!P0 LDG.E.U8 R66, desc[UR20][R22.64] ;  /* 0x0000001416428981 */ /* 0x000122000c1e1100 */
[----:B------:R-:W-:-:S03]  /*4eb0*/  PRMT R64, RZ, 0x7610, R64 ;  /* 0x00007610ff407816 */ /* 0x000fc60000000040 */
[----:B---3--:R-:W-:Y:S04]  /*4ec0*/  STL [R1+0x364], R21 ;  /* 0x0003641501007387 */ /* 0x008fe80000100800 */
[----:B------:R-:W-:Y:S04]  /*4ed0*/  STL [R1+0x2c], R68 ;  /* 0x00002c4401007387 */ /* 0x000fe80000100800 */
        /* <DEDUP_REMOVED lines=444> */
[----:B------:R-:W-:Y:S01]  /*6aa0*/  STL [R1+0x60c], R33 ;  /* 0x00060c2101007387 */ /* 0x000fe20000100800 */
[----:B------:R-:W-:-:S03]  /*6ab0*/  IMAD R11, R12, 0x47, RZ ;  /* 0x000000470c0b7824 */ /* 0x000fc600078e02ff */
[----:B---3--:R1:W-:Y:S01]  /*6ac0*/  STL [R1+0xb4], R32 ;  /* 0x0000b42001007387 */ /* 0x0083e20000100800 */
[----:B------:R-:W-:Y:S02]  /*6ad0*/  PRMT R26, RZ, 0x7610, R26 ;  /* 0x00007610ff1a7816 */ /* 0x000fe4000000001a */
[----:B-1----:R-:W-:-:S04]  /*6ae0*/  IADD3 R32, P6, PT, R14, R2, RZ ;  /* 0x000000020e207210 */ /* 0x002fc80007fde0ff */
[----:B------:R-:W-:Y:S01]  /*6af0*/  LEA.HI.X.SX32 R33, R14, R3, 0x1, P6 ;  /* 0x000000030e217211 */ /* 0x000fe200030f0eff */
[----:B------:R-:W-:Y:S01]  /*6b00*/  STL [R1+0x650], R32 ;  /* 0x0006502001007387 */ /* 0x000fe20000100800 */
[----:B0-----:R-:W-:-:S03]  /*6b10*/  @!P4 IMAD.MOV.U32 R22, RZ, RZ, R32 ;  /* 0x000000ffff16c224 */ /* 0x001fc600078e0020 */
        /* <DEDUP_REMOVED lines=13> */
[----:B------:R-:W-:Y:S01]  /*6bf0*/  STL [R1+0x690], R30 ;  /* 0x0006901e01007387 */ /* 0x000fe20000100800 */
[----:B------:R-:W-:-:S03]  /*6c00*/  VIADD R21, R69, 0xffffffa8 ;  /* 0xffffffa845157836 */ /* 0x000fc60000000000 */
[----:B------:R-:W-:Y:S01]  /*6c10*/  STL [R1+0x68c], R31 ;  /* 0x00068c1f01007387 */ /* 0x000fe20000100800 */
[----:B------:R-:W-:Y:S01]  /*6c20*/  IMAD R11, R12, 0x57, RZ ;  /* 0x000000570c0b7824 */ /* 0x000fe200078e02ff */
[----:B------:R-:W-:Y:S02]  /*6c30*/  ISETP.GE.U32.AND P4, PT, R21, 0x7fffff29, PT ;  /* 0x7fffff291500780c */ /* 0x000fe40003f86070 */
[----:B---3--:R1:W-:Y:S02]  /*6c40*/  STL [R1+0xac], R26 ;  /* 0x0000ac1a01007387 */ /* 0x0083e40000100800 */
[----:B-1----:R-:W-:-:S05]  /*6c50*/  IADD3 R26, P6, PT, R14, R2, RZ ;  /* 0x000000020e1a7210 */ /* 0x002fca0007fde0ff */
[----:B------:R-:W-:Y:S01]  /*6c60*/  STL [R1+0x6d0], R26 ;  /* 0x0006d01a01007387 */ /* 0x000fe20000100800 */
[----:B0-----:R-:W-:Y:S01]  /*6c70*/  @!P3 IMAD.MOV.U32 R22, RZ, RZ, R26 ;  /* 0x000000ffff16b224 */ /* 0x001fe200078e001a */
[----:B------:R-:W-:Y:S01]  /*6c80*/  PRMT R24, RZ, 0x7610, R24 ;  /* 0x00007610ff187816 */ /* 0x000fe20000000018 */
[----:B------:R-:W-:Y:S01]  /*6c90*/  VIADD R21, R69, 0xffffffa0 ;  /* 0xffffffa045157836 */ /* 0x000fe20000000000 */
[----:B------:R-:W-:-:S04]  /*6ca0*/  PRMT R25, RZ, 0x7610, R25 ;  /* 0x00007610ff197816 */ /* 0x000fc80000000019 */
[----:B------:R-:W-:Y:S01]  /*6cb0*/  ISETP.GE.U32.AND P0, PT, R21, 0x7fffff21, PT ;  /* 0x7fffff211500780c */ /* 0x000fe20003f06070 */
[----:B------:R-:W-:Y:S01]  /*6cc0*/  IMAD R21, R12, 0x5f, RZ ;  /* 0x0000005f0c157824 */ /* 0x000fe200078e02ff */
        /* <DEDUP_REMOVED lines=8> */
[----:B------:R-:W-:Y:S01]  /*6d50*/  @!P4 IMAD.MOV.U32 R23, RZ, RZ, R30 ;  /* 0x000000ffff17c224 */ /* 0x000fe200078e001e */
[----:B------:R0:W-:Y:S04]  /*6d60*/  STL [R1+0x6cc], R29 ;  /* 0x0006cc1d01007387 */ /* 0x0001e80000100800 */
[----:B------:R1:W3:Y:S01]  /*6d70*/  @!P4 LDG.E.U8 R25, desc[UR20][R22.64] ;  /* 0x000000141619c981 */ /* 0x0002e2000c1e1100 */
[----:B0-----:R-:W-:-:S04]  /*6d80*/  IADD3 R29, P6, PT, R21, R2, RZ ;  /* 0x00000002151d7210 */ /* 0x001fc80007fde0ff */
[----:B------:R-:W-:Y:S01]  /*6d90*/  LEA.HI.X.SX32 R21, R21, R3, 0x1, P6 ;  /* 0x0000000315157211 */ /* 0x000fe200030f0eff */
[----:B-1----:R-:W-:-:S04]  /*6da0*/  @!P0 IMAD.MOV.U32 R22, RZ, RZ, R29 ;  /* 0x000000ffff168224 */ /* 0x002fc800078e001d */
[----:B------:R-:W-:-:S05]  /*6db0*/  @!P0 IMAD.MOV.U32 R23, RZ, RZ, R21 ;  /* 0x000000ffff178224 */ /* 0x000fca00078e0015 */
[----:B------:R0:W4:Y:S01]  /*6dc0*/  @!P0 LDG.E.U8 R27, desc[UR20][R22.64] ;  /* 0x00000014161b8981 */ /* 0x000122000c1e1100 */
[C---:B------:R-:W-:Y:S02]  /*6dd0*/  VIADD R14, R69.reuse, 0xffffff98 ;  /* 0xffffff98450e7836 */ /* 0x040fe40000000000 */
[----:B------:R-:W-:Y:S01]  /*6de0*/  IMAD R11, R12, 0x67, RZ ;  /* 0x000000670c0b7824 */ /* 0x000fe200078e02ff */
[----:B------:R-:W-:Y:S02]  /*6df0*/  STL [R1+0x710], R26 ;  /* 0x0007101a01007387 */ /* 0x000fe40000100800 */
[----:B------:R-:W-:Y:S01]  /*6e00*/  ISETP.GE.U32.AND P3, PT, R14, 0x7fffff19, PT ;  /* 0x7fffff190e00780c */ /* 0x000fe20003f66070 */
[----:B------:R-:W-:Y:S01]  /*6e10*/  VIADD R14, R69, 0xffffff90 ;  /* 0xffffff90450e7836 */ /* 0x000fe20000000000 */
[----:B------:R-:W-:-:S04]  /*6e20*/  PRMT R5, RZ, 0x7610, R5 ;  /* 0x00007610ff057816 */ /* 0x000fc80000000005 */
[----:B------:R-:W-:Y:S02]  /*6e30*/  ISETP.GE.U32.AND P4, PT, R14, 0x7fffff11, PT ;  /* 0x7fffff110e00780c */ /* 0x000fe40003f86070 */
[----:B------:R-:W-:Y:S01]  /*6e40*/  PRMT R6, RZ, 0x7610, R6 ;  /* 0x00007610ff067816 */ /* 0x000fe20000000006 */
[----:B--2---:R-:W-:Y:S04]  /*6e50*/  STL [R1+0xa4], R24 ;  /* 0x0000a41801007387 */ /* 0x004fe80000100800 */
[----:B------:R-:W-:Y:S04]  /*6e60*/  STL [R1+0x70c], R30 ;  /* 0x00070c1e01007387 */ /* 0x000fe80000100800 */
[----:B------:R-:W-:Y:S04]  /*6e70*/  STL [R1+0x750], R29 ;  /* 0x0007501d01007387 */ /* 0x000fe80000100800 */
[----:B---3--:R1:W-:Y:S04]  /*6e80*/  STL [R1+0xa0], R25 ;  /* 0x0000a01901007387 */ /* 0x0083e80000100800 */
[----:B------:R2:W-:Y:S01]  /*6e90*/  STL [R1+0x74c], R21 ;  /* 0x00074c1501007387 */ /* 0x0005e20000100800 */
[----:B-1----:R-:W-:-:S04]  /*6ea0*/  IADD3 R25, P6, PT, R11, R2, RZ ;  /* 0x000000020b197210 */ /* 0x002fc80007fde0ff */
[----:B------:R-:W-:Y:S01]  /*6eb0*/  LEA.HI.X.SX32 R26, R11, R3, 0x1, P6 ;  /* 0x000000030b1a7211 */ /* 0x000fe200030f0eff */
[----:B--2---:R-:W-:Y:S01]  /*6ec0*/  IMAD R21, R12, 0x6f, RZ ;  /* 0x0000006f0c157824 */ /* 0x004fe200078e02ff */
[----:B------:R-:W-:Y:S01]  /*6ed0*/  STL [R1+0x790], R25 ;  /* 0x0007901901007387 */ /* 0x000fe20000100800 */
[----:B0-----:R-:W-:Y:S02]  /*6ee0*/  @!P3 IMAD.MOV.U32 R22, RZ, RZ, R25 ;  /* 0x000000ffff16b224 */ /* 0x001fe400078e0019 */
[----:B------:R-:W-:Y:S01]  /*6ef0*/  @!P3 IMAD.MOV.U32 R23, RZ, RZ, R26 ;  /* 0x000000ffff17b224 */ /* 0x000fe200078e001a */
[----:B------:R0:W-:Y:S04]  /*6f00*/  STL [R1+0x78c], R26 ;  /* 0x00078c1a01007387 */ /* 0x0001e80000100800 */
[----:B------:R1:W2:Y:S01]  /*6f10*/  @!P3 LDG.E.U8 R5, desc[UR20][R22.64] ;  /* 0x000000141605b981 */ /* 0x0002a2000c1e1100 */
[----:B0-----:R-:W-:Y:S01]  /*6f20*/  IADD3 R26, P6, PT, R21, R2, RZ ;  /* 0x00000002151a7210 */ /* 0x001fe20007fde0ff */
[----:B-1----:R-:W-:-:S04]  /*6f30*/  VIADD R22, R69, 0xffffff88 ;  /* 0xffffff8845167836 */ /* 0x002fc80000000000 */
[----:B------:R-:W-:Y:S04]  /*6f40*/  STL [R1+0x7d0], R26 ;  /* 0x0007d01a01007387 */ /* 0x000fe80000100800 */
[----:B----4-:R0:W-:Y:S01]  /*6f50*/  STL [R1+0x9c], R27 ;  /* 0x00009c1b01007387 */ /* 0x0101e20000100800 */
[----:B------:R-:W-:Y:S01]  /*6f60*/  ISETP.GE.U32.AND P3, PT, R22, 0x7fffff09, PT ;  /* 0x7fffff091600780c */ /* 0x000fe20003f66070 */
[----:B------:R-:W-:Y:S01]  /*6f70*/  @!P4 IMAD.MOV.U32 R22, RZ, RZ, R26 ;  /* 0x000000ffff16c224 */ /* 0x000fe200078e001a */
[----:B0-----:R-:W-:-:S05]  /*6f80*/  LEA.HI.X.SX32 R27, R21, R3, 0x1, P6 ;  /* 0x00000003151b7211 */ /* 0x001fca00030f0eff */
[----:B------:R-:W-:-:S05]  /*6f90*/  @!P4 IMAD.MOV.U32 R23, RZ, RZ, R27 ;  /* 0x000000ffff17c224 */ /* 0x000fca00078e001b */
[----:B------:R0:W3:Y:S01]  /*6fa0*/  @!P4 LDG.E.U8 R6, desc[UR20][R22.64] ;  /* 0x000000141606c981 */ /* 0x0000e2000c1e1100 */
[----:B------:R-:W-:Y:S01]  /*6fb0*/  IMAD R25, R12, 0x77, RZ ;  /* 0x000000770c197824 */ /* 0x000fe200078e02ff */
[----:B------:R-:W-:Y:S02]  /*6fc0*/  PRMT R4, RZ, 0x7610, R4 ;  /* 0x00007610ff047816 */ /* 0x000fe40000000004 */
[----:B--2---:R1:W-:Y:S04]  /*6fd0*/  STL [R1+0x98], R5 ;  /* 0x0000980501007387 */ /* 0x0043e80000100800 */
[----:B------:R-:W-:Y:S01]  /*6fe0*/  STL [R1+0x7cc], R27 ;  /* 0x0007cc1b01007387 */ /* 0x000fe20000100800 */
[----:B-1----:R-:W-:-:S05]  /*6ff0*/  IADD3 R5, P6, PT, R25, R2, RZ ;  /* 0x0000000219057210 */ /* 0x002fca0007fde0ff */
[----:B------:R-:W-:Y:S01]  /*7000*/  STL [R1+0x810], R5 ;  /* 0x0008100501007387 */ /* 0x000fe20000100800 */
[----:B0-----:R-:W-:-:S03]  /*7010*/  @!P3 IMAD.MOV.U32 R22, RZ, RZ, R5 ;  /* 0x000000ffff16b224 */ /* 0x001fc600078e0005 */
[----:B---3--:R0:W-:Y:S02]  /*7020*/  STL [R1+0x94], R6 ;  /* 0x0000940601007387 */ /* 0x0081e40000100800 */
[----:B0-----:R-:W-:-:S05]  /*7030*/  LEA.HI.X.SX32 R6, R25, R3, 0x1, P6 ;  /* 0x0000000319067211 */ /* 0x001fca00030f0eff */
[----:B------:R-:W-:-:S05]  /*7040*/  @!P3 IMAD.MOV.U32 R23, RZ, RZ, R6 ;  /* 0x000000ffff17b224 */ /* 0x000fca00078e0006 */
[----:B------:R-:W2:Y:S01]  /*7050*/  @!P3 LDG.E.U8 R4, desc[UR20][R22.64] ;  /* 0x000000141604b981 */ /* 0x000ea2000c1e1100 */
[----:B------:R-:W-:-:S04]  /*7060*/  LOP3.LUT R24, R17, 0x8, RZ, 0xfc, !PT ;  /* 0x0000000811187812 */ /* 0x000fc800078efcff */
[----:B------:R-:W-:-:S05]  /*7070*/  IABS R14, R24 ;  /* 0x00000018000e7213 */ /* 0x000fca0000000000 */
[----:B------:R-:W-:-:S04]  /*7080*/  IMAD.HI.U32 R11, R16, R14, RZ ;  /* 0x0000000e100b7227 */ /* 0x000fc800078e00ff */
[----:B------:R-:W-:-:S04]  /*7090*/  IMAD.MOV R11, RZ, RZ, -R11 ;  /* 0x000000ffff0b7224 */ /* 0x000fc800078e0a0b */
[----:B------:R-:W-:Y:S02]  /*70a0*/  IMAD R14, R15, R11, R14 ;  /* 0x0000000b0f0e7224 */ /* 0x000fe400078e020e */
[----:B------:R-:W-:Y:S01]  /*70b0*/  VIADD R11, R69, 0xffffff80 ;  /* 0xffffff80450b7836 */ /* 0x000fe20000000000 */
[----:B------:R-:W-:Y:S04]  /*70c0*/  STL [R1+0x80c], R6 ;  /* 0x00080c0601007387 */ /* 0x000fe80000100800 */
[----:B------:R-:W-:Y:S01]  /*70d0*/  ISETP.GE.U32.AND P6, PT, R11, 0x7fffff01, PT ;  /* 0x7fffff010b00780c */ /* 0x000fe20003fc6070 */
[----:B------:R-:W-:Y:S01]  /*70e0*/  IMAD R11, R12, 0x7f, RZ ;  /* 0x0000007f0c0b7824 */ /* 0x000fe200078e02ff */
[----:B------:R-:W-:Y:S01]  /*70f0*/  STL [R1+0x8e0], R12 ;  /* 0x0008e00c01007387 */ /* 0x000fe20000100800 */
[----:B------:R-:W-:-:S02]  /*7100*/  PRMT R0, RZ, 0x7610, R0 ;  /* 0x00007610ff007816 */ /* 0x000fc40000000000 */
[C---:B------:R-:W-:Y:S02]  /*7110*/  ISETP.GT.U32.AND P0, PT, R15.reuse, R10, PT ;  /* 0x0000000a0f00720c */ /* 0x040fe40003f04070 */
[----:B------:R-:W-:Y:S01]  /*7120*/  ISETP.GT.U32.AND P3, PT, R15, R19, PT ;  /* 0x000000130f00720c */ /* 0x000fe20003f64070 */
[----:B--2---:R0:W-:Y:S02]  /*7130*/  STL [R1+0x90], R4 ;  /* 0x0000900401007387 */ /* 0x0041e40000100800 */
[----:B0-----:R-:W-:-:S04]  /*7140*/  IADD3 R4, P4, PT, R11, R2, RZ ;  /* 0x000000020b047210 */ /* 0x001fc80007f9e0ff */
[----:B------:R-:W-:Y:S01]  /*7150*/  LEA.HI.X.SX32 R5, R11, R3, 0x1, P4 ;  /* 0x000000030b057211 */ /* 0x000fe200020f0eff */
[----:B------:R-:W-:-:S04]  /*7160*/  @!P6 IMAD.MOV.U32 R26, RZ, RZ, R4 ;  /* 0x000000ffff1ae224 */ /* 0x000fc800078e0004 */
[----:B------:R-:W-:-:S05]  /*7170*/  @!P6 IMAD.MOV.U32 R27, RZ, RZ, R5 ;  /* 0x000000ffff1be224 */ /* 0x000fca00078e0005 */
[----:B------:R0:W2:Y:S01]  /*7180*/  @!P6 LDG.E.U8 R0, desc[UR20][R26.64] ;  /* 0x000000141a00e981 */ /* 0x0000a2000c1e1100 */
[----:B------:R-:W-:-:S05]  /*7190*/  @!P0 IMAD.IADD R10, R10, 0x1, -R15 ;  /* 0x000000010a0a8824 */ /* 0x000fca00078e0a0f */
[C---:B------:R-:W-:Y:S02]  /*71a0*/  ISETP.GT.U32.AND P0, PT, R15.reuse, R10, PT ;  /* 0x0000000a0f00720c */ /* 0x040fe40003f04070 */
[----:B------:R-:W-:Y:S02]  /*71b0*/  ISETP.GT.U32.AND P4, PT, R15, R18, PT ;  /* 0x000000120f00720c */ /* 0x000fe40003f84070 */
[C---:B------:R-:W-:Y:S02]  /*71c0*/  ISETP.GE.AND P6, PT, R17.reuse, RZ, PT ;  /* 0x000000ff1100720c */ /* 0x040fe40003fc6270 */
[----:B------:R-:W-:Y:S01]  /*71d0*/  LOP3.LUT R23, R17, 0xa, RZ, 0xfc, !PT ;  /* 0x0000000a11177812 */ /* 0x000fe200078efcff */
[----:B------:R-:W-:Y:S01]  /*71e0*/  @!P3 IMAD.IADD R19, R19, 0x1, -R15 ;  /* 0x000000011313b824 */ /* 0x000fe200078e0a0f */
[----:B------:R-:W-:Y:S02]  /*71f0*/  LOP3.LUT R25, R17, 0xc, RZ, 0xfc, !PT ;  /* 0x0000000c11197812 */ /* 0x000fe400078efcff */
[----:B------:R-:W-:-:S03]  /*7200*/  IABS R11, R23 ;  /* 0x00000017000b7213 */ /* 0x000fc60000000000 */
[--C-:B------:R-:W-:Y:S01]  /*7210*/  @!P0 IMAD.IADD R10, R10, 0x1, -R15.reuse ;  /* 0x000000010a0a8824 */ /* 0x100fe200078e0a0f */
[C---:B------:R-:W-:Y:S01]  /*7220*/  ISETP.GT.U32.AND P0, PT, R15.reuse, R20, PT ;  /* 0x000000140f00720c */ /* 0x040fe20003f04070 */
[----:B------:R-:W-:Y:S01]  /*7230*/  @!P4 IMAD.IADD R18, R18, 0x1, -R15 ;  /* 0x000000011212c824 */ /* 0x000fe200078e0a0f */
[----:B------:R-:W-:Y:S01]  /*7240*/  IABS R21, R25 ;  /* 0x0000001900157213 */ /* 0x000fe20000000000 */
[----:B------:R-:W-:Y:S01]  /*7250*/  IMAD.MOV.U32 R56, RZ, RZ, R10 ;  /* 0x000000ffff387224 */ /* 0x000fe200078e000a */
[C---:B------:R-:W-:Y:S01]  /*7260*/  ISETP.GT.U32.AND P3, PT, R15.reuse, R19, PT ;  /* 0x000000130f00720c */ /* 0x040fe20003f64070 */
[----:B------:R-:W-:Y:S01]  /*7270*/  IMAD.HI.U32 R22, R16, R11, RZ ;  /* 0x0000000b10167227 */ /* 0x000fe200078e00ff */
[----:B------:R-:W-:-:S03]  /*7280*/  ISETP.GT.U32.AND P4, PT, R15, R18, PT ;  /* 0x000000120f00720c */ /* 0x000fc60003f84070 */
[----:B------:R-:W-:Y:S01]  /*7290*/  @!P6 IMAD.MOV R56, RZ, RZ, -R56 ;  /* 0x000000ffff38e224 */ /* 0x000fe200078e0a38 */
[----:B------:R-:W-:Y:S01]  /*72a0*/  ISETP.GT.U32.AND P6, PT, R15, R14, PT ;  /* 0x0000000e0f00720c */ /* 0x000fe20003fc4070 */
[----:B0-----:R-:W-:-:S04]  /*72b0*/  IMAD.HI.U32 R27, R16, R21, RZ ;  /* 0x00000015101b7227 */ /* 0x001fc800078e00ff */
[----:B------:R-:W-:Y:S02]  /*72c0*/  IMAD.MOV R10, RZ, RZ, -R22 ;  /* 0x000000ffff0a7224 */ /* 0x000fe400078e0a16 */
[----:B------:R-:W-:Y:S02]  /*72d0*/  @!P0 IMAD.IADD R20, R20, 0x1, -R15 ;  /* 0x0000000114148824 */ /* 0x000fe400078e0a0f */
[----:B------:R-:W-:Y:S02]  /*72e0*/  IMAD.MOV R22, RZ, RZ, -R27 ;  /* 0x000000ffff167224 */ /* 0x000fe400078e0a1b */
[C---:B------:R-:W-:Y:S01]  /*72f0*/  IMAD R11, R15.reuse, R10, R11 ;  /* 0x0000000a0f0b7224 */ /* 0x040fe200078e020b */
[C---:B------:R-:W-:Y:S01]  /*7300*/  ISETP.GT.U32.AND P0, PT, R15.reuse, R20, PT ;  /* 0x000000140f00720c */ /* 0x040fe20003f04070 */
[----:B------:R-:W-:Y:S02]  /*7310*/  IMAD R10, R15, R22, R21 ;  /* 0x000000160f0a7224 */ /* 0x000fe400078e0215 */
[----:B------:R-:W-:Y:S01]  /*7320*/  @!P3 IMAD.IADD R19, R19, 0x1, -R15 ;  /* 0x000000011313b824 */ /* 0x000fe200078e0a0f */
[----:B------:R-:W-:-:S02]  /*7330*/  ISETP.GT.U32.AND P3, PT, R15, R11, PT ;  /* 0x0000000b0f00720c */ /* 0x000fc40003f64070 */
[----:B------:R-:W-:Y:S01]  /*7340*/  LOP3.LUT R26, R17, 0xe, RZ, 0xfc, !PT ;  /* 0x0000000e111a7812 */ /* 0x000fe200078efcff */
[----:B------:R-:W-:Y:S01]  /*7350*/  @!P4 IMAD.IADD R18, R18, 0x1, -R15 ;  /* 0x000000011212c824 */ /* 0x000fe200078e0a0f */
[----:B------:R-:W-:Y:S01]  /*7360*/  ISETP.GT.U32.AND P4, PT, R15, R10, PT ;  /* 0x0000000a0f00720c */ /* 0x000fe20003f84070 */
[----:B------:R-:W-:Y:S01]  /*7370*/  IMAD.MOV.U32 R71, RZ, RZ, R19 ;  /* 0x000000ffff477224 */ /* 0x000fe200078e0013 */
[----:B------:R-:W-:Y:S01]  /*7380*/  IABS R21, R26 ;  /* 0x0000001a00157213 */ /* 0x000fe20000000000 */
[----:B------:R-:W-:Y:S01]  /*7390*/  @!P6 IMAD.IADD R14, R14, 0x1, -R15 ;  /* 0x000000010e0ee824 */ /* 0x000fe200078e0a0f */
[----:B------:R-:W-:Y:S01]  /*73a0*/  LOP3.LUT R22, R17, 0x10, RZ, 0xfc, !PT ;  /* 0x0000001011167812 */ /* 0x000fe200078efcff */
[----:B------:R-:W-:Y:S02]  /*73b0*/  @!P5 IMAD.MOV R71, RZ, RZ, -R71 ;  /* 0x000000ffff47d224 */ /* 0x000fe400078e0a47 */
[----:B------:R-:W-:Y:S01]  /*73c0*/  IMAD.HI.U32 R19, R16, R21, RZ ;  /* 0x0000001510137227 */ /* 0x000fe200078e00ff */
[----:B------:R-:W-:-:S02]  /*73d0*/  ISETP.GT.U32.AND P5, PT, R15, R14, PT ;  /* 0x0000000e0f00720c */ /* 0x000fc40003fa4070 */
[----:B------:R-:W-:Y:S01]  /*73e0*/  IABS R27, R22 ;  /* 0x00000016001b7213 */ /* 0x000fe20000000000 */
[----:B------:R-:W-:Y:S01]  /*73f0*/  STL [R1+0x8e4], R2 ;  /* 0x0008e40201007387 */ /* 0x000fe20000100800 */
[--C-:B------:R-:W-:Y:S01]  /*7400*/  @!P0 IMAD.IADD R20, R20, 0x1, -R15.reuse ;  /* 0x0000000114148824 */ /* 0x100fe200078e0a0f */
[----:B------:R-:W-:Y:S01]  /*7410*/  ISETP.GE.AND P0, PT, R24, RZ, PT ;  /* 0x000000ff1800720c */ /* 0x000fe20003f06270 */
[----:B------:R-:W-:Y:S01]  /*7420*/  @!P3 IMAD.IADD R11, R11, 0x1, -R15 ;  /* 0x000000010b0bb824 */ /* 0x000fe200078e0a0f */
[----:B------:R-:W-:Y:S01]  /*7430*/  STL [R1+0x850], R4 ;  /* 0x0008500401007387 */ /* 0x000fe20000100800 */
[----:B------:R-:W-:Y:S02]  /*7440*/  IMAD.MOV R24, RZ, RZ, -R19 ;  /* 0x000000ffff187224 */ /* 0x000fe400078e0a13 */
[----:B------:R-:W-:Y:S01]  /*7450*/  IMAD.MOV.U32 R19, RZ, RZ, R27 ;  /* 0x000000ffff137224 */ /* 0x000fe200078e001b */
[----:B------:R-:W-:Y:S01]  /*7460*/  STL [R1+0x8e8], R3 ;  /* 0x0008e80301007387 */ /* 0x000fe20000100800 */
[----:B------:R-:W-:-:S03]  /*7470*/  @!P4 IMAD.IADD R10, R10, 0x1, -R15 ;  /* 0x000000010a0ac824 */ /* 0x000fc600078e0a0f */
[----:B------:R-:W-:Y:S01]  /*7480*/  STL [R1+0x84c], R5 ;  /* 0x00084c0501007387 */ /* 0x000fe20000100800 */
[----:B------:R-:W-:Y:S01]  /*7490*/  ISETP.GT.U32.AND P4, PT, R15, R11, PT ;  /* 0x0000000b0f00720c */ /* 0x000fe20003f84070 */
[----:B------:R-:W-:Y:S02]  /*74a0*/  @!P5 IMAD.IADD R14, R14, 0x1, -R15 ;  /* 0x000000010e0ed824 */ /* 0x000fe400078e0a0f */
[----:B------:R-:W-:Y:S01]  /*74b0*/  IMAD.MOV.U32 R120, RZ, RZ, R20 ;  /* 0x000000ffff787224 */ /* 0x000fe200078e0014 */
[----:B------:R-:W-:Y:S01]  /*74c0*/  ISETP.GE.AND P6, PT, R28, RZ, PT ;  /* 0x000000ff1c00720c */ /* 0x000fe20003fc6270 */
[----:B------:R-:W-:Y:S01]  /*74d0*/  IMAD.MOV.U32 R54, RZ, RZ, R14 ;  /* 0x000000ffff367224 */ /* 0x000fe200078e000e */
[----:B------:R-:W-:-:S07]  /*74e0*/  ISETP.GE.AND P3, PT, R23, RZ, PT ;  /* 0x000000ff1700720c */ /* 0x000fce0003f66270 */
[----:B------:R-:W-:-:S04]  /*74f0*/  @!P4 IMAD.IADD R11, R11, 0x1, -R15 ;  /* 0x000000010b0bc824 */ /* 0x000fc800078e0a0f */
[----:B------:R-:W-:Y:S01]  /*7500*/  @!P6 IMAD.MOV R120, RZ, RZ, -R120 ;  /* 0x000000ffff78e224 */ /* 0x000fe200078e0a78 */
[----:B------:R-:W-:Y:S01]  /*7510*/  ISETP.GE.AND P6, PT, R25, RZ, PT ;  /* 0x000000ff1900720c */ /* 0x000fe20003fc6270 */
[----:B------:R-:W-:-:S04]  /*7520*/  IMAD.MOV.U32 R70, RZ, RZ, R11 ;  /* 0x000000ffff467224 */ /* 0x000fc800078e000b */
[----:B------:R-:W-:Y:S02]  /*7530*/  @!P3 IMAD.MOV R70, RZ, RZ, -R70 ;  /* 0x000000ffff46b224 */ /* 0x000fe400078e0a46 */
[----:B------:R-:W-:Y:S01]  /*7540*/  @!P0 IMAD.MOV R54, RZ, RZ, -R54 ;  /* 0x000000ffff368224 */ /* 0x000fe200078e0a36 */
[----:B------:R-:W-:Y:S02]  /*7550*/  ISETP.GE.AND P0, PT, R26, RZ, PT ;  /* 0x000000ff1a00720c */ /* 0x000fe40003f06270 */
[C---:B------:R-:W-:Y:S02]  /*7560*/  LOP3.LUT R25, R17.reuse, 0x1a, RZ, 0xfc, !PT ;  /* 0x0000001a11197812 */ /* 0x040fe400078efcff */
[C---:B------:R-:W-:Y:S02]  /*7570*/  LOP3.LUT R28, R17.reuse, 0x1e, RZ, 0xfc, !PT ;  /* 0x0000001e111c7812 */ /* 0x040fe400078efcff */
[C---:B------:R-:W-:Y:S02]  /*7580*/  LOP3.LUT R27, R17.reuse, 0x22, RZ, 0xfc, !PT ;  /* 0x00000022111b7812 */ /* 0x040fe400078efcff */
[----:B------:R-:W-:Y:S01]  /*7590*/  LOP3.LUT R30, R17, 0x20, RZ, 0xfc, !PT ;  /* 0x00000020111e7812 */ /* 0x000fe200078efcff */
[----:B--2---:R0:W-:Y:S02]  /*75a0*/  STL [R1+0x8c], R0 ;  /* 0x00008c0001007387 */ /* 0x0041e40000100800 */
[----:B0-----:R-:W-:-:S02]  /*75b0*/  IMAD.MOV.U32 R0, RZ, RZ, R18 ;  /* 0x000000ffff007224 */ /* 0x001fc400078e0012 */
[----:B------:R-:W-:Y:S02]  /*75c0*/  IMAD R18, R15, R24, R21 ;  /* 0x000000180f127224 */ /* 0x000fe400078e0215 */
[----:B------:R-:W-:-:S04]  /*75d0*/  IMAD.HI.U32 R21, R16, R19, RZ ;  /* 0x0000001310157227 */ /* 0x000fc800078e00ff */
[----:B------:R-:W-:Y:S01]  /*75e0*/  IMAD.MOV R20, RZ, RZ, -R21 ;  /* 0x000000ffff147224 */ /* 0x000fe200078e0a15 */
[----:B------:R-:W-:-:S03]  /*75f0*/  ISETP.GT.U32.AND P5, PT, R15, R18, PT ;  /* 0x000000120f00720c */ /* 0x000fc60003fa4070 */
[C---:B------:R-:W-:Y:S02]  /*7600*/  IMAD R14, R15.reuse, R20, R19 ;  /* 0x000000140f0e7224 */ /* 0x040fe400078e0213 */
[----:B------:R-:W-:Y:S01]  /*7610*/  @!P2 IMAD.MOV R0, RZ, RZ, -R0 ;  /* 0x000000ffff00a224 */ /* 0x000fe200078e0a00 */
[C---:B------:R-:W-:Y:S02]  /*7620*/  ISETP.GT.U32.AND P2, PT, R15.reuse, R10, PT ;  /* 0x0000000a0f00720c */ /* 0x040fe40003f44070 */
[----:B------:R-:W-:Y:S02]  /*7630*/  ISETP.GT.U32.AND P4, PT, R15, R14, PT ;  /* 0x0000000e0f00720c */ /* 0x000fe40003f84070 */
[----:B------:R-:W-:-:S03]  /*7640*/  LOP3.LUT R19, R17, 0x12, RZ, 0xfc, !PT ;  /* 0x0000001211137812 */ /* 0x000fc600078efcff */
[--C-:B------:R-:W-:Y:S01]  /*7650*/  @!P5 IMAD.IADD R18, R18, 0x1, -R15.reuse ;  /* 0x000000011212d824 */ /* 0x100fe200078e0a0f */
[----:B------:R-:W-:Y:S02]  /*7660*/  IABS R11, R19 ;  /* 0x00000013000b7213 */ /* 0x000fe40000000000 */
[----:B------:R-:W-:Y:S02]  /*7670*/  ISETP.GE.AND P3, PT, R19, RZ, PT ;  /* 0x000000ff1300720c */ /* 0x000fe40003f66270 */
[----:B------:R-:W-:Y:S01]  /*7680*/  ISETP.GT.U32.AND P5, PT, R15, R18, PT ;  /* 0x000000120f00720c */ /* 0x000fe20003fa4070 */
[--C-:B------:R-:W-:Y:S02]  /*7690*/  @!P2 IMAD.IADD R10, R10, 0x1, -R15.reuse ;  /* 0x000000010a0aa824 */ /* 0x100fe400078e0a0f */
[----:B------:R-:W-:Y:S01]  /*76a0*/  @!P4 IMAD.IADD R14, R14, 0x1, -R15 ;  /* 0x000000010e0ec824 */ /* 0x000fe200078e0a0f */
[----:B------:R-:W-:Y:S01]  /*76b0*/  LOP3.LUT R20, R17, 0x14, RZ, 0xfc, !PT ;  /* 0x0000001411147812 */ /* 0x000fe200078efcff */
[----:B------:R-:W-:Y:S01]  /*76c0*/  IMAD.MOV.U32 R19, RZ, RZ, R11 ;  /* 0x000000ffff137224 */ /* 0x000fe200078e000b */
[----:B------:R-:W-:Y:S01]  /*76d0*/  ISETP.GE.AND P2, PT, R22, RZ, PT ;  /* 0x000000ff1600720c */ /* 0x000fe20003f46270 */
[----:B------:R-:W-:Y:S01]  /*76e0*/  IMAD.MOV.U32 R123, RZ, RZ, R10 ;  /* 0x000000ffff7b7224 */ /* 0x000fe200078e000a */
[----:B------:R-:W-:Y:S01]  /*76f0*/  ISETP.GT.U32.AND P4, PT, R15, R14, PT ;  /* 0x0000000e0f00720c */ /* 0x000fe20003f84070 */
[----:B------:R-:W-:Y:S01]  /*7700*/  IMAD.HI.U32 R22, R16, R19, RZ ;  /* 0x0000001310167227 */ /* 0x000fe200078e00ff */
[----:B------:R-:W-:-:S02]  /*7710*/  IABS R21, R20 ;  /* 0x0000001400157213 */ /* 0x000fc40000000000 */
[----:B------:R-:W-:Y:S01]  /*7720*/  LOP3.LUT R11, R17, 0x16, RZ, 0xfc, !PT ;  /* 0x00000016110b7812 */ /* 0x000fe200078efcff */
[----:B------:R-:W-:Y:S01]  /*7730*/  @!P6 IMAD.MOV R123, RZ, RZ, -R123 ;  /* 0x000000ffff7be224 */ /* 0x000fe200078e0a7b */
[----:B------:R-:W-:Y:S01]  /*7740*/  ISETP.GE.AND P6, PT, R20, RZ, PT ;  /* 0x000000ff1400720c */ /* 0x000fe20003fc6270 */
[----:B------:R-:W-:Y:S01]  /*7750*/  IMAD.MOV R20, RZ, RZ, -R22 ;  /* 0x000000ffff147224 */ /* 0x000fe200078e0a16 */
[----:B------:R-:W-:Y:S01]  /*7760*/  IABS R24, R11 ;  /* 0x0000000b00187213 */ /* 0x000fe20000000000 */
[----:B------:R-:W-:Y:S02]  /*7770*/  IMAD.MOV.U32 R10, RZ, RZ, R21 ;  /* 0x000000ffff0a7224 */ /* 0x000fe400078e0015 */
[----:B------:R-:W-:Y:S01]  /*7780*/  @!P5 IMAD.IADD R18, R18, 0x1, -R15 ;  /* 0x000000011212d824 */ /* 0x000fe200078e0a0f */
[----:B------:R-:W-:Y:S01]  /*7790*/  ISETP.GE.AND P5, PT, R11, RZ, PT ;  /* 0x000000ff0b00720c */ /* 0x000fe20003fa6270 */
[----:B------:R-:W-:Y:S02]  /*77a0*/  IMAD R11, R15, R20, R19 ;  /* 0x000000140f0b7224 */ /* 0x000fe400078e0213 */
[----:B------:R-:W-:-:S04]  /*77b0*/  IMAD.HI.U32 R22, R16, R10, RZ ;  /* 0x0000000a10167227 */ /* 0x000fc800078e00ff */
[----:B------:R-:W-:Y:S01]  /*77c0*/  @!P4 IMAD.IADD R14, R14, 0x1, -R15 ;  /* 0x000000010e0ec824 */ /* 0x000fe200078e0a0f */
[----:B------:R-:W-:Y:S01]  /*77d0*/  ISETP.GT.U32.AND P4, PT, R15, R11, PT ;  /* 0x0000000b0f00720c */ /* 0x000fe20003f84070 */
[----:B------:R-:W-:Y:S01]  /*77e0*/  IMAD.MOV R22, RZ, RZ, -R22 ;  /* 0x000000ffff167224 */ /* 0x000fe200078e0a16 */
[----:B------:R-:W-:Y:S01]  /*77f0*/  LOP3.LUT R21, R17, 0x18, RZ, 0xfc, !PT ;  /* 0x0000001811157812 */ /* 0x000fe200078efcff */
[----:B------:R-:W-:Y:S02]  /*7800*/  IMAD.MOV.U32 R116, RZ, RZ, R18 ;  /* 0x000000ffff747224 */ /* 0x000fe400078e0012 */
[C---:B------:R-:W-:Y:S01]  /*7810*/  IMAD R10, R15.reuse, R22, R10 ;  /* 0x000000160f0a7224 */ /* 0x040fe200078e020a */
[----:B------:R-:W-:Y:S01]  /*7820*/  IABS R23, R21 ;  /* 0x0000001500177213 */ /* 0x000fe20000000000 */
[----:B------:R-:W-:Y:S02]  /*7830*/  @!P0 IMAD.MOV R116, RZ, RZ, -R116 ;  /* 0x000000ffff748224 */ /* 0x000fe400078e0a74 */
[----:B------:R-:W-:Y:S01]  /*7840*/  IMAD.MOV.U32 R20, RZ, RZ, R24 ;  /* 0x000000ffff147224 */ /* 0x000fe200078e0018 */
[----:B------:R-:W-:Y:S01]  /*7850*/  ISETP.GT.U32.AND P0, PT, R15, R10, PT ;  /* 0x0000000a0f00720c */ /* 0x000fe20003f04070 */
[----:B------:R-:W-:-:S02]  /*7860*/  IMAD.MOV.U32 R19, RZ, RZ, R23 ;  /* 0x000000ffff137224 */ /* 0x000fc400078e0017 */
[----:B------:R-:W-:Y:S02]  /*7870*/  @!P4 IMAD.IADD R11, R11, 0x1, -R15 ;  /* 0x000000010b0bc824 */ /* 0x000fe400078e0a0f */
[----:B------:R-:W-:-:S03]  /*7880*/  IMAD.HI.U32 R23, R16, R20, RZ ;  /* 0x0000001410177227 */ /* 0x000fc600078e00ff */
[----:B------:R-:W-:Y:S01]  /*7890*/  ISETP.GT.U32.AND P4, PT, R15, R11, PT ;  /* 0x0000000b0f00720c */ /* 0x000fe20003f84070 */
[----:B------:R-:W-:Y:S02]  /*78a0*/  IMAD.MOV R18, RZ, RZ, -R23 ;  /* 0x000000ffff127224 */ /* 0x000fe400078e0a17 */
[----:B------:R-:W-:-:S04]  /*78b0*/  IMAD.HI.U32 R22, R16, R19, RZ ;  /* 0x0000001310167227 */ /* 0x000fc800078e00ff */
[----:B------:R-:W-:Y:S02]  /*78c0*/  IMAD.MOV.U32 R53, RZ, RZ, R14 ;  /* 0x000000ffff357224 */ /* 0x000fe400078e000e */
[----:B------:R-:W-:Y:S01]  /*78d0*/  IMAD R20, R15, R18, R20 ;  /* 0x000000120f147224 */ /* 0x000fe200078e0214 */
[----:B------:R-:W-:Y:S01]  /*78e0*/  IABS R18, R25 ;  /* 0x0000001900127213 */ /* 0x000fe20000000000 */
[----:B------:R-:W-:Y:S02]  /*78f0*/  IMAD.MOV R14, RZ, RZ, -R22 ;  /* 0x000000ffff0e7224 */ /* 0x000fe400078e0a16 */
[----:B------:R-:W-:Y:S01]  /*7900*/  @!P0 IMAD.IADD R10, R10, 0x1, -R15 ;  /* 0x000000010a0a8824 */ /* 0x000fe200078e0a0f */
[----:B------:R-:W-:Y:S01]  /*7910*/  LOP3.LUT R24, R17, 0x1c, RZ, 0xfc, !PT ;  /* 0x0000001c11187812 */ /* 0x000fe200078efcff */
[C---:B------:R-:W-:Y:S02]  /*7920*/  IMAD R19, R15.reuse, R14, R19 ;  /* 0x0000000e0f137224 */ /* 0x040fe400078e0213 */
[----:B------:R-:W-:Y:S01]  /*7930*/  IMAD.HI.U32 R14, R16, R18, RZ ;  /* 0x00000012100e7227 */ /* 0x000fe200078e00ff */
[----:B------:R-:W-:-:S03]  /*7940*/  ISETP.GT.U32.AND P0, PT, R15, R10, PT ;  /* 0x0000000a0f00720c */ /* 0x000fc60003f04070 */
[----:B------:R-:W-:Y:S01]  /*7950*/  @!P2 IMAD.MOV R53, RZ, RZ, -R53 ;  /* 0x000000ffff35a224 */ /* 0x000fe200078e0a35 */
[----:B------:R-:W-:Y:S01]  /*7960*/  ISETP.GE.AND P2, PT, R21, RZ, PT ;  /* 0x000000ff1500720c */ /* 0x000fe20003f46270 */
[----:B------:R-:W-:Y:S01]  /*7970*/  @!P4 IMAD.IADD R11, R11, 0x1, -R15 ;  /* 0x000000010b0bc824 */ /* 0x000fe200078e0a0f */
[----:B------:R-:W-:Y:S01]  /*7980*/  IABS R22, R24 ;  /* 0x0000001800167213 */ /* 0x000fe20000000000 */
[----:B------:R-:W-:Y:S01]  /*7990*/  IMAD.MOV R14, RZ, RZ, -R14 ;  /* 0x000000ffff0e7224 */ /* 0x000fe200078e0a0e */
[----:B------:R-:W-:Y:S02]  /*79a0*/  IABS R21, R28 ;  /* 0x0000001c00157213 */ /* 0x000fe40000000000 */
[C---:B------:R-:W-:Y:S01]  /*79b0*/  ISETP.GT.U32.AND P4, PT, R15.reuse, R20, PT ;  /* 0x000000140f00720c */ /* 0x040fe20003f84070 */
[----:B------:R-:W-:Y:S02]  /*79c0*/  IMAD R18, R15, R14, R18 ;  /* 0x0000000e0f127224 */ /* 0x000fe400078e0212 */
[----:B------:R-:W-:-:S04]  /*79d0*/  IMAD.HI.U32 R26, R16, R22, RZ ;  /* 0x00000016101a7227 */ /* 0x000fc800078e00ff */
[----:B------:R-:W-:-:S04]  /*79e0*/  IMAD.HI.U32 R14, R16, R21, RZ ;  /* 0x00000015100e7227 */ /* 0x000fc800078e00ff */
[----:B------:R-:W-:Y:S02]  /*79f0*/  IMAD.MOV R26, RZ, RZ, -R26 ;  /* 0x000000ffff1a7224 */ /* 0x000fe400078e0a1a */
[--C-:B------:R-:W-:Y:S02]  /*7a00*/  @!P0 IMAD.IADD R10, R10, 0x1, -R15.reuse ;  /* 0x000000010a0a8824 */ /* 0x100fe400078e0a0f */
[----:B------:R-:W-:Y:S01]  /*7a10*/  IMAD.MOV R14, RZ, RZ, -R14 ;  /* 0x000000ffff0e7224 */ /* 0x000fe200078e0a0e */
[C---:B------:R-:W-:Y:S01]  /*7a20*/  ISETP.GT.U32.AND P0, PT, R15.reuse, R19, PT ;  /* 0x000000130f00720c */ /* 0x040fe20003f04070 */
[----:B------:R-:W-:Y:S01]  /*7a30*/  @!P4 IMAD.IADD R20, R20, 0x1, -R15 ;  /* 0x000000011414c824 */ /* 0x000fe200078e0a0f */
[C---:B------:R-:W-:Y:S01]  /*7a40*/  ISETP.GT.U32.AND P4, PT, R15.reuse, R18, PT ;  /* 0x000000120f00720c */ /* 0x040fe20003f84070 */
[C---:B------:R-:W-:Y:S02]  /*7a50*/  IMAD R22, R15.reuse, R26, R22 ;  /* 0x0000001a0f167224 */ /* 0x040fe400078e0216 */
[----:B------:R-:W-:Y:S01]  /*7a60*/  IMAD R21, R15, R14, R21 ;  /* 0x0000000e0f157224 */ /* 0x000fe200078e0215 */
[----:B------:R-:W-:Y:S01]  /*7a70*/  IABS R14, R27 ;  /* 0x0000001b000e7213 */ /* 0x000fe20000000000 */
[----:B------:R-:W-:-:S02]  /*7a80*/  IMAD.MOV.U32 R115, RZ, RZ, R10 ;  /* 0x000000ffff737224 */ /* 0x000fc400078e000a */
[----:B------:R-:W-:Y:S02]  /*7a90*/  IMAD.MOV.U32 R68, RZ, RZ, R11 ;  /* 0x000000ffff447224 */ /* 0x000fe400078e000b */
[----:B------:R-:W-:Y:S01]  /*7aa0*/  @!P6 IMAD.MOV R115, RZ, RZ, -R115 ;  /* 0x000000ffff73e224 */ /* 0x000fe200078e0a73 */
[----:B------:R-:W-:Y:S01]  /*7ab0*/  ISETP.GT.U32.AND P6, PT, R15, R22, PT ;  /* 0x000000160f00720c */ /* 0x000fe20003fc4070 */
[----:B------:R-:W-:Y:S01]  /*7ac0*/  IMAD.HI.U32 R11, R16, R14, RZ ;  /* 0x0000000e100b7227 */ /* 0x000fe200078e00ff */
[----:B------:R-:W-:-:S03]  /*7ad0*/  IABS R23, R30 ;  /* 0x0000001e00177213 */ /* 0x000fc60000000000 */
[----:B------:R-:W-:Y:S02]  /*7ae0*/  IMAD.MOV R31, RZ, RZ, -R11 ;  /* 0x000000ffff1f7224 */ /* 0x000fe400078e0a0b */
[--C-:B------:R-:W-:Y:S01]  /*7af0*/  @!P0 IMAD.IADD R19, R19, 0x1, -R15.reuse ;  /* 0x0000000113138824 */ /* 0x100fe200078e0a0f */
[C---:B------:R-:W-:Y:S01]  /*7b00*/  ISETP.GT.U32.AND P0, PT, R15.reuse, R20, PT ;  /* 0x000000140f00720c */ /* 0x040fe20003f04070 */
[----:B------:R-:W-:Y:S02]  /*7b10*/  @!P4 IMAD.IADD R18, R18, 0x1, -R15 ;  /* 0x000000011212c824 */ /* 0x000fe400078e0a0f */
[----:B------:R-:W-:Y:S01]  /*7b20*/  IMAD R14, R15, R31, R14 ;  /* 0x0000001f0f0e7224 */ /* 0x000fe200078e020e */
[----:B------:R-:W-:Y:S01]  /*7b30*/  LOP3.LUT R26, R17, 0x24, RZ, 0xfc, !PT ;  /* 0x00000024111a7812 */ /* 0x000fe200078efcff */
[----:B------:R-:W-:Y:S01]  /*7b40*/  @!P3 IMAD.MOV R68, RZ, RZ, -R68 ;  /* 0x000000ffff44b224 */ /* 0x000fe200078e0a44 */
[C---:B------:R-:W-:Y:S01]  /*7b50*/  ISETP.GT.U32.AND P3, PT, R15.reuse, R19, PT ;  /* 0x000000130f00720c */ /* 0x040fe20003f64070 */
[----:B------:R-:W-:Y:S01]  /*7b60*/  IMAD.HI.U32 R29, R16, R23, RZ ;  /* 0x00000017101d7227 */ /* 0x000fe200078e00ff */
[----:B------:R-:W-:-:S03]  /*7b70*/  ISETP.GT.U32.AND P4, PT, R15, R18, PT ;  /* 0x000000120f00720c */ /* 0x000fc60003f84070 */
[----:B------:R-:W-:Y:S01]  /*7b80*/  @!P6 IMAD.IADD R22, R22, 0x1, -R15 ;  /* 0x000000011616e824 */ /* 0x000fe200078e0a0f */
[C---:B------:R-:W-:Y:S01]  /*7b90*/  ISETP.GT.U32.AND P6, PT, R15.reuse, R14, PT ;  /* 0x0000000e0f00720c */ /* 0x040fe20003fc4070 */
[----:B------:R-:W-:Y:S01]  /*7ba0*/  IMAD.MOV R29, RZ, RZ, -R29 ;  /* 0x000000ffff1d7224 */ /* 0x000fe200078e0a1d */
[----:B------:R-:W-:Y:S01]  /*7bb0*/  IABS R32, R26 ;  /* 0x0000001a00207213 */ /* 0x000fe20000000000 */
[----:B------:R-:W-:Y:S02]  /*7bc0*/  @!P0 IMAD.IADD R20, R20, 0x1, -R15 ;  /* 0x0000000114148824 */ /* 0x000fe400078e0a0f */
[C---:B------:R-:W-:Y:S02]  /*7bd0*/  IMAD R23, R15.reuse, R29, R23 ;  /* 0x0000001d0f177224 */ /* 0x040fe400078e0217 */
[----:B------:R-:W-:Y:S01]  /*7be0*/  IMAD.MOV.U32 R11, RZ, RZ, R32 ;  /* 0x000000ffff0b7224 */ /* 0x000fe200078e0020 */
[----:B------:R-:W-:Y:S01]  /*7bf0*/  ISETP.GT.U32.AND P0, PT, R15, R21, PT ;  /* 0x000000150f00720c */ /* 0x000fe20003f04070 */
[----:B------:R-:W-:Y:S01]  /*7c00*/  @!P3 IMAD.IADD R19, R19, 0x1, -R15 ;  /* 0x000000011313b824 */ /* 0x000fe200078e0a0f */
[----:B------:R-:W-:Y:S01]  /*7c10*/  ISETP.GT.U32.AND P3, PT, R15, R23, PT ;  /* 0x000000170f00720c */ /* 0x000fe20003f64070 */
[----:B------:R-:W-:-:S04]  /*7c20*/  IMAD.HI.U32 R31, R16, R11, RZ ;  /* 0x0000000b101f7227 */ /* 0x000fc800078e00ff */
[--C-:B------:R-:W-:Y:S01]  /*7c30*/  @!P4 IMAD.IADD R18, R18, 0x1, -R15.reuse ;  /* 0x000000011212c824 */ /* 0x100fe200078e0a0f */
[----:B------:R-:W-:Y:S01]  /*7c40*/  ISETP.GE.AND P4, PT, R25, RZ, PT ;  /* 0x000000ff1900720c */ /* 0x000fe20003f86270 */
[----:B------:R-:W-:Y:S02]  /*7c50*/  IMAD.MOV.U32 R112, RZ, RZ, R20 ;  /* 0x000000ffff707224 */ /* 0x000fe400078e0014 */
[----:B------:R-:W-:Y:S01]  /*7c60*/  @!P6 IMAD.IADD R14, R14, 0x1, -R15 ;  /* 0x000000010e0ee824 */ /* 0x000fe200078e0a0f */
[----:B------:R-:W-:Y:S01]  /*7c70*/  LOP3.LUT R25, R17, 0x28, RZ, 0xfc, !PT ;  /* 0x0000002811197812 */ /* 0x000fe200078efcff */
[----:B------:R-:W-:Y:S02]  /*7c80*/  IMAD.MOV R31, RZ, RZ, -R31 ;  /* 0x000000ffff1f7224 */ /* 0x000fe400078e0a1f */
[----:B------:R-:W-:Y:S01]  /*7c90*/  @!P5 IMAD.MOV R112, RZ, RZ, -R112 ;  /* 0x000000ffff70d224 */ /* 0x000fe200078e0a70 */
[C---:B------:R-:W-:Y:S01]  /*7ca0*/  ISETP.GT.U32.AND P5, PT, R15.reuse, R14, PT ;  /* 0x0000000e0f00720c */ /* 0x040fe20003fa4070 */
[----:B------:R-:W-:Y:S01]  /*7cb0*/  IMAD R11, R15, R31, R11 ;  /* 0x0000001f0f0b7224 */ /* 0x000fe200078e020b */
[----:B------:R-:W-:Y:S01]  /*7cc0*/  IABS R31, R25 ;  /* 0x00000019001f7213 */ /* 0x000fe20000000000 */
[----:B------:R-:W-:Y:S01]  /*7cd0*/  @!P0 IMAD.IADD R21, R21, 0x1, -R15 ;  /* 0x0000000115158824 */ /* 0x000fe200078e0a0f */
[----:B------:R-:W-:Y:S01]  /*7ce0*/  ISETP.GE.AND P0, PT, R24, RZ, PT ;  /* 0x000000ff1800720c */ /* 0x000fe20003f06270 */
[----:B------:R-:W-:Y:S01]  /*7cf0*/  IMAD.MOV.U32 R49, RZ, RZ, R19 ;  /* 0x000000ffff317224 */ /* 0x000fe200078e0013 */
[----:B------:R-:W-:Y:S01]  /*7d00*/  LOP3.LUT R29, R17, 0x26, RZ, 0xfc, !PT ;  /* 0x00000026111d7812 */ /* 0x000fe200078efcff */
[----:B------:R-:W-:Y:S01]  /*7d10*/  @!P3 IMAD.IADD R23, R23, 0x1, -R15 ;  /* 0x000000011717b824 */ /* 0x000fe200078e0a0f */
[----:B------:R-:W-:Y:S01]  /*7d20*/  LOP3.LUT R24, R17, 0x2a, RZ, 0xfc, !PT ;  /* 0x0000002a11187812 */ /* 0x000fe200078efcff */
[----:B------:R-:W-:Y:S01]  /*7d30*/  IMAD.MOV.U32 R67, RZ, RZ, R18 ;  /* 0x000000ffff437224 */ /* 0x000fe200078e0012 */
[C---:B------:R-:W-:Y:S01]  /*7d40*/  ISETP.GT.U32.AND P3, PT, R15.reuse, R22, PT ;  /* 0x000000160f00720c */ /* 0x040fe20003f64070 */
[----:B------:R-:W-:Y:S01]  /*7d50*/  IMAD.MOV.U32 R19, RZ, RZ, R31 ;  /* 0x000000ffff137224 */ /* 0x000fe200078e001f */
[----:B------:R-:W-:Y:S01]  /*7d60*/  IABS R10, R29 ;  /* 0x0000001d000a7213 */ /* 0x000fe20000000000 */
[----:B------:R-:W-:Y:S01]  /*7d70*/  @!P4 IMAD.MOV R67, RZ, RZ, -R67 ;  /* 0x000000ffff43c224 */ /* 0x000fe200078e0a43 */
[----:B------:R-:W-:Y:S01]  /*7d80*/  IABS R18, R24 ;  /* 0x0000001800127213 */ /* 0x000fe20000000000 */
[----:B------:R-:W-:Y:S01]  /*7d90*/  IMAD.HI.U32 R20, R16, R19, RZ ;  /* 0x0000001310147227 */ /* 0x000fe200078e00ff */
[----:B------:R-:W-:-:S02]  /*7da0*/  ISETP.GT.U32.AND P4, PT, R15, R11, PT ;  /* 0x0000000b0f00720c */ /* 0x000fc40003f84070 */
[----:B------:R-:W-:Y:S01]  /*7db0*/  ISETP.GT.U32.AND P6, PT, R15, R21, PT ;  /* 0x000000150f00720c */ /* 0x000fe20003fc4070 */
[----:B------:R-:W-:Y:S01]  /*7dc0*/  @!P5 IMAD.IADD R14, R14, 0x1, -R15 ;  /* 0x000000010e0ed824 */ /* 0x000fe200078e0a0f */
[----:B------:R-:W-:Y:S01]  /*7dd0*/  ISETP.GE.AND P5, PT, R27, RZ, PT ;  /* 0x000000ff1b00720c */ /* 0x000fe20003fa6270 */
[----:B------:R-:W-:Y:S02]  /*7de0*/  IMAD.MOV R20, RZ, RZ, -R20 ;  /* 0x000000ffff147224 */ /* 0x000fe400078e0a14 */
[----:B------:R-:W-:-:S04]  /*7df0*/  IMAD.HI.U32 R32, R16, R10, RZ ;  /* 0x0000000a10207227 */ /* 0x000fc800078e00ff */
[----:B------:R-:W-:-:S04]  /*7e00*/  IMAD.HI.U32 R27, R16, R18, RZ ;  /* 0x00000012101b7227 */ /* 0x000fc800078e00ff */
[C---:B------:R-:W-:Y:S02]  /*7e10*/  IMAD R19, R15.reuse, R20, R19 ;  /* 0x000000140f137224 */ /* 0x040fe400078e0213 */
[----:B------:R-:W-:Y:S02]  /*7e20*/  IMAD.MOV R32, RZ, RZ, -R32 ;  /* 0x000000ffff207224 */ /* 0x000fe400078e0a20 */
[----:B------:R-:W-:Y:S02]  /*7e30*/  IMAD.MOV R20, RZ, RZ, -R27 ;  /* 0x000000ffff147224 */ /* 0x000fe400078e0a1b */
[----:B------:R-:W-:Y:S02]  /*7e40*/  @!P3 IMAD.IADD R22, R22, 0x1, -R15 ;  /* 0x000000011616b824 */ /* 0x000fe400078e0a0f */
[C---:B------:R-:W-:Y:S02]  /*7e50*/  IMAD R10, R15.reuse, R32, R10 ;  /* 0x000000200f0a7224 */ /* 0x040fe400078e020a */
[----:B------:R-:W-:-:S02]  /*7e60*/  IMAD R18, R15, R20, R18 ;  /* 0x000000140f127224 */ /* 0x000fc400078e0212 */
[----:B------:R-:W-:Y:S02]  /*7e70*/  IMAD.MOV.U32 R66, RZ, RZ, R14 ;  /* 0x000000ffff427224 */ /* 0x000fe400078e000e */
[----:B------:R-:W-:Y:S02]  /*7e80*/  @!P4 IMAD.IADD R11, R11, 0x1, -R15 ;  /* 0x000000010b0bc824 */ /* 0x000fe400078e0a0f */
[----:B------:R-:W-:Y:S01]  /*7e90*/  IMAD.MOV.U32 R110, RZ, RZ, R22 ;  /* 0x000000ffff6e7224 */ /* 0x000fe200078e0016 */
[----:B------:R-:W-:Y:S01]  /*7ea0*/  ISETP.GE.AND P3, PT, R28, RZ, PT ;  /* 0x000000ff1c00720c */ /* 0x000fe20003f66270 */
[----:B------:R-:W-:Y:S01]  /*7eb0*/  @!P2 IMAD.MOV R49, RZ, RZ, -R49 ;  /* 0x000000ffff31a224 */ /* 0x000fe200078e0a31 */
[----:B------:R-:W-:Y:S01]  /*7ec0*/  ISETP.GT.U32.AND P2, PT, R15, R23, PT ;  /* 0x000000170f00720c */ /* 0x000fe20003f44070 */
[----:B------:R-:W-:Y:S01]  /*7ed0*/  @!P6 IMAD.IADD R21, R21, 0x1, -R15 ;  /* 0x000000011515e824 */ /* 0x000fe200078e0a0f */
[C---:B------:R-:W-:Y:S01]  /*7ee0*/  ISETP.GT.U32.AND P6, PT, R15.reuse, R10, PT ;  /* 0x0000000a0f00720c */ /* 0x040fe20003fc4070 */
[----:B------:R-:W-:Y:S01]  /*7ef0*/  @!P5 IMAD.MOV R66, RZ, RZ, -R66 ;  /* 0x000000ffff42d224 */ /* 0x000fe200078e0a42 */
[C---:B------:R-:W-:Y:S01]  /*7f00*/  ISETP.GT.U32.AND P5, PT, R15.reuse, R18, PT ;  /* 0x000000120f00720c */ /* 0x040fe20003fa4070 */
[----:B------:R-:W-:Y:S01]  /*7f10*/  @!P0 IMAD.MOV R110, RZ, RZ, -R110 ;  /* 0x000000ffff6e8224 */ /* 0x000fe200078e0a6e */
[----:B------:R-:W-:Y:S01]  /*7f20*/  ISETP.GT.U32.AND P0, PT, R15, R11, PT ;  /* 0x0000000b0f00720c */ /* 0x000fe20003f04070 */
[----:B------:R0:W-:Y:S01]  /*7f30*/  STL [R1+0xc], R0 ;  /* 0x00000c0001007387 */ /* 0x0001e20000100800 */
[----:B------:R-:W-:-:S05]  /*7f40*/  LOP3.LUT R20, R17, 0x2c, RZ, 0xfc, !PT ;  /* 0x0000002c11147812 */ /* 0x000fca00078efcff */
[----:B------:R-:W-:Y:S02]  /*7f50*/  @!P2 IMAD.IADD R23, R23, 0x1, -R15 ;  /* 0x000000011717a824 */ /* 0x000fe400078e0a0f */
[----:B0-----:R-:W-:Y:S01]  /*7f60*/  IMAD.MOV.U32 R0, RZ, RZ, R21 ;  /* 0x000000ffff007224 */ /* 0x001fe200078e0015 */
[----:B------:R-:W-:Y:S01]  /*7f70*/  ISETP.GE.AND P2, PT, R30, RZ, PT ;  /* 0x000000ff1e00720c */ /* 0x000fe20003f46270 */
[--C-:B------:R-:W-:Y:S02]  /*7f80*/  @!P6 IMAD.IADD R10, R10, 0x1, -R15.reuse ;  /* 0x000000010a0ae824 */ /* 0x100fe400078e0a0f */
[----:B------:R-:W-:Y:S01]  /*7f90*/  @!P3 IMAD.MOV R0, RZ, RZ, -R0 ;  /* 0x000000ffff00b224 */ /* 0x000fe200078e0a00 */
[----:B------:R-:W-:Y:S01]  /*7fa0*/  ISETP.GT.U32.AND P3, PT, R15, R19, PT ;  /* 0x000000130f00720c */ /* 0x000fe20003f64070 */
[--C-:B------:R-:W-:Y:S01]  /*7fb0*/  @!P5 IMAD.IADD R18, R18, 0x1, -R15.reuse ;  /* 0x000000011212d824 */ /* 0x100fe200078e0a0f */
[----:B------:R-:W-:Y:S01]  /*7fc0*/  IABS R21, R20 ;  /* 0x0000001400157213 */ /* 0x000fe20000000000 */
[----:B------:R-:W-:Y:S01]  /*7fd0*/  @!P0 IMAD.IADD R11, R11, 0x1, -R15 ;  /* 0x000000010b0b8824 */ /* 0x000fe200078e0a0f */
[----:B------:R-:W-:-:S02]  /*7fe0*/  ISETP.GT.U32.AND P6, PT, R15, R10, PT ;  /* 0x0000000a0f00720c */ /* 0x000fc40003fc4070 */
[----:B------:R-:W-:Y:S01]  /*7ff0*/  ISETP.GT.U32.AND P5, PT, R15, R18, PT ;  /* 0x000000120f00720c */ /* 0x000fe20003fa4070 */
[----:B------:R-:W-:Y:S02]  /*8000*/  IMAD.MOV.U32 R87, RZ, RZ, R11 ;  /* 0x000000ffff577224 */ /* 0x000fe400078e000b */
[----:B------:R-:W-:Y:S01]  /*8010*/  IMAD.HI.U32 R11, R16, R21, RZ ;  /* 0x00000015100b7227 */ /* 0x000fe200078e00ff */
[----:B------:R-:W-:-:S03]  /*8020*/  ISETP.GE.AND P4, PT, R26, RZ, PT ;  /* 0x000000ff1a00720c */ /* 0x000fc60003f86270 */
[----:B------:R-:W-:Y:S02]  /*8030*/  IMAD.MOV.U32 R43, RZ, RZ, R23 ;  /* 0x000000ffff2b7224 */ /* 0x000fe400078e0017 */
[----:B------:R-:W-:Y:S02]  /*8040*/  IMAD.MOV R11, RZ, RZ, -R11 ;  /* 0x000000ffff0b7224 */ /* 0x000fe400078e0a0b */
[----:B------:R-:W-:Y:S01]  /*8050*/  @!P2 IMAD.MOV R43, RZ, RZ, -R43 ;  /* 0x000000ffff2ba224 */ /* 0x000fe200078e0a2b */
[----:B------:R-:W-:Y:S01]  /*8060*/  ISETP.GE.AND P2, PT, R29, RZ, PT ;  /* 0x000000ff1d00720c */ /* 0x000fe20003f46270 */
[----:B------:R-:W-:Y:S01]  /*8070*/  @!P3 IMAD.IADD R19, R19, 0x1, -R15 ;  /* 0x000000011313b824 */ /* 0x000fe200078e0a0f */
[----:B------:R-:W-:Y:S01]  /*8080*/  LOP3.LUT R14, R17, 0x2e, RZ, 0xfc, !PT ;  /* 0x0000002e110e7812 */ /* 0x000fe200078efcff */
[C---:B------:R-:W-:Y:S02]  /*8090*/  IMAD R11, R15.reuse, R11, R21 ;  /* 0x0000000b0f0b7224 */ /* 0x040fe400078e0215 */
[--C-:B------:R-:W-:Y:S01]  /*80a0*/  @!P6 IMAD.IADD R10, R10, 0x1, -R15.reuse ;  /* 0x000000010a0ae824 */ /* 0x100fe200078e0a0f */
[----:B------:R-:W-:Y:S01]  /*80b0*/  ISETP.GT.U32.AND P3, PT, R15, R19, PT ;  /* 0x000000130f00720c */ /* 0x000fe20003f64070 */
[----:B------:R-:W-:Y:S01]  /*80c0*/  @!P5 IMAD.IADD R18, R18, 0x1, -R15 ;  /* 0x000000011212d824 */ /* 0x000fe200078e0a0f */
[----:B------:R-:W-:-:S02]  /*80d0*/  IABS R22, R14 ;  /* 0x0000000e00167213 */ /* 0x000fc40000000000 */
[----:B------:R-:W-:Y:S01]  /*80e0*/  ISETP.GT.U32.AND P5, PT, R15, R11, PT ;  /* 0x0000000b0f00720c */ /* 0x000fe20003fa4070 */
[----:B------:R-:W-:Y:S01]  /*80f0*/  @!P4 IMAD.MOV R87, RZ, RZ, -R87 ;  /* 0x000000ffff57c224 */ /* 0x000fe200078e0a57 */
[----:B------:R-:W-:Y:S01]  /*8100*/  ISETP.GE.AND P4, PT, R20, RZ, PT ;  /* 0x000000ff1400720c */ /* 0x000fe20003f86270 */
[----:B------:R-:W-:Y:S02]  /*8110*/  IMAD.MOV.U32 R124, RZ, RZ, R10 ;  /* 0x000000ffff7c7224 */ /* 0x000fe400078e000a */
[----:B------:R-:W-:Y:S01]  /*8120*/  IMAD.MOV.U32 R20, RZ, RZ, R22 ;  /* 0x000000ffff147224 */ /* 0x000fe200078e0016 */
[----:B------:R-:W-:Y:S01]  /*8130*/  ISETP.GE.AND P0, PT, R25, RZ, PT ;  /* 0x000000ff1900720c */ /* 0x000fe20003f06270 */
[----:B------:R-:W-:Y:S01]  /*8140*/  @!P2 IMAD.MOV R124, RZ, RZ, -R124 ;  /* 0x000000ffff7ca224 */ /* 0x000fe200078e0a7c */
[----:B------:R-:W-:Y:S01]  /*8150*/  ISETP.GE.AND P2, PT, R14, RZ, PT ;  /* 0x000000ff0e00720c */ /* 0x000fe20003f46270 */
[----:B------:R-:W-:Y:S01]  /*8160*/  IMAD.HI.U32 R14, R16, R20, RZ ;  /* 0x00000014100e7227 */ /* 0x000fe200078e00ff */
[----:B------:R-:W-:-:S03]  /*8170*/  LOP3.LUT R10, R17, 0x30, RZ, 0xfc, !PT ;  /* 0x00000030110a7812 */ /* 0x000fc600078efcff */
[--C-:B------:R-:W-:Y:S01]  /*8180*/  @!P3 IMAD.IADD R19, R19, 0x1, -R15.reuse ;  /* 0x000000011313b824 */ /* 0x100fe200078e0a0f */
[----:B------:R-:W-:Y:S01]  /*8190*/  ISETP.GE.AND P3, PT, R10, RZ, PT ;  /* 0x000000ff0a00720c */ /* 0x000fe20003f66270 */
[----:B------:R-:W-:Y:S01]  /*81a0*/  @!P5 IMAD.IADD R11, R11, 0x1, -R15 ;  /* 0x000000010b0bd824 */ /* 0x000fe200078e0a0f */
[----:B------:R-:W-:Y:S01]  /*81b0*/  IABS R21, R10 ;  /* 0x0000000a00157213 */ /* 0x000fe20000000000 */
[----:B------:R-:W-:Y:S01]  /*81c0*/  IMAD.MOV R10, RZ, RZ, -R14 ;  /* 0x000000ffff0a7224 */ /* 0x000fe200078e0a0e */
[----:B------:R-:W-:Y:S02]  /*81d0*/  ISETP.GE.AND P6, PT, R24, RZ, PT ;  /* 0x000000ff1800720c */ /* 0x000fe40003fc6270 */
[----:B------:R-:W-:Y:S01]  /*81e0*/  LOP3.LUT R14, R17, 0x32, RZ, 0xfc, !PT ;  /* 0x00000032110e7812 */ /* 0x000fe200078efcff */
[----:B------:R-:W-:Y:S01]  /*81f0*/  IMAD.MOV.U32 R42, RZ, RZ, R19 ;  /* 0x000000ffff2a7224 */ /* 0x000fe200078e0013 */
[----:B------:R-:W-:Y:S01]  /*8200*/  ISETP.GT.U32.AND P5, PT, R15, R11, PT ;  /* 0x0000000b0f00720c */ /* 0x000fe20003fa4070 */
[----:B------:R-:W-:Y:S01]  /*8210*/  IMAD.MOV.U32 R65, RZ, RZ, R18 ;  /* 0x000000ffff417224 */ /* 0x000fe200078e0012 */
[----:B------:R-:W-:Y:S01]  /*8220*/  IABS R19, R14 ;  /* 0x0000000e00137213 */ /* 0x000fe20000000000 */
[----:B------:R-:W-:-:S04]  /*8230*/  IMAD.HI.U32 R18, R16, R21, RZ ;  /* 0x0000001510127227 */ /* 0x000fc800078e00ff */
[----:B------:R-:W-:Y:S01]  /*8240*/  @!P0 IMAD.MOV R42, RZ, RZ, -R42 ;  /* 0x000000ffff2a8224 */ /* 0x000fe200078e0a2a */
[----:B------:R-:W-:Y:S01]  /*8250*/  ISETP.GE.AND P0, PT, R14, RZ, PT ;  /* 0x000000ff0e00720c */ /* 0x000fe20003f06270 */
[C---:B------:R-:W-:Y:S02]  /*8260*/  IMAD R10, R15.reuse, R10, R20 ;  /* 0x0000000a0f0a7224 */ /* 0x040fe400078e0214 */
[----:B------:R-:W-:Y:S02]  /*8270*/  IMAD.MOV.U32 R14, RZ, RZ, R19 ;  /* 0x000000ffff0e7224 */ /* 0x000fe400078e0013 */
[----:B------:R-:W-:Y:S02]  /*8280*/  IMAD.MOV R18, RZ, RZ, -R18 ;  /* 0x000000ffff127224 */ /* 0x000fe400078e0a12 */
[----:B------:R-:W-:Y:S01]  /*8290*/  @!P6 IMAD.MOV R65, RZ, RZ, -R65 ;  /* 0x000000ffff41e224 */ /* 0x000fe200078e0a41 */
[----:B------:R-:W-:Y:S01]  /*82a0*/  ISETP.GT.U32.AND P6, PT, R15, R10, PT ;  /* 0x0000000a0f00720c */ /* 0x000fe20003fc4070 */
[----:B------:R-:W-:-:S04]  /*82b0*/  IMAD.HI.U32 R20, R16, R14, RZ ;  /* 0x0000000e10147227 */ /* 0x000fc800078e00ff */
[----:B------:R-:W-:Y:S02]  /*82c0*/  IMAD R18, R15, R18, R21 ;  /* 0x000000120f127224 */ /* 0x000fe400078e0215 */
[----:B------:R-:W-:Y:S02]  /*82d0*/  IMAD.MOV R20, RZ, RZ, -R20 ;  /* 0x000000ffff147224 */ /* 0x000fe400078e0a14 */
[----:B------:R-:W-:Y:S01]  /*82e0*/  @!P5 IMAD.IADD R11, R11, 0x1, -R15 ;  /* 0x000000010b0bd824 */ /* 0x000fe200078e0a0f */
[C---:B------:R-:W-:Y:S01]  /*82f0*/  ISETP.GT.U32.AND P5, PT, R15.reuse, R18, PT ;  /* 0x000000120f00720c */ /* 0x040fe20003fa4070 */
[----:B------:R-:W-:Y:S02]  /*8300*/  IMAD R14, R15, R20, R14 ;  /* 0x000000140f0e7224 */ /* 0x000fe400078e020e */
[----:B------:R-:W-:Y:S01]  /*8310*/  IMAD.MOV.U32 R86, RZ, RZ, R11 ;  /* 0x000000ffff567224 */ /* 0x000fe200078e000b */
[----:B------:R-:W-:Y:S01]  /*8320*/  LOP3.LUT R23, R17, 0x3a, RZ, 0xfc, !PT ;  /* 0x0000003a11177812 */ /* 0x000fe200078efcff */
[----:B------:R-:W-:-:S02]  /*8330*/  @!P6 IMAD.IADD R10, R10, 0x1, -R15 ;  /* 0x000000010a0ae824 */ /* 0x000fc400078e0a0f */
[----:B------:R-:W-:Y:S01]  /*8340*/  @!P4 IMAD.MOV R86, RZ, RZ, -R86 ;  /* 0x000000ffff56c224 */ /* 0x000fe200078e0a56 */
[----:B------:R-:W-:Y:S02]  /*8350*/  ISETP.GT.U32.AND P4, PT, R15, R14, PT ;  /* 0x0000000e0f00720c */ /* 0x000fe40003f84070 */
[C---:B------:R-:W-:Y:S02]  /*8360*/  LOP3.LUT R64, R17.reuse, 0x34, RZ, 0xfc, !PT ;  /* 0x0000003411407812 */ /* 0x040fe400078efcff */
[----:B------:R-:W-:Y:S01]  /*8370*/  LOP3.LUT R19, R17, 0x38, RZ, 0xfc, !PT ;  /* 0x0000003811137812 */ /* 0x000fe200078efcff */
[----:B------:R-:W-:Y:S01]  /*8380*/  @!P5 IMAD.IADD R18, R18, 0x1, -R15 ;  /* 0x000000011212d824 */ /* 0x000fe200078e0a0f */
[----:B------:R-:W-:Y:S02]  /*8390*/  IABS R22, R23 ;  /* 0x0000001700167213 */ /* 0x000fe40000000000 */
[----:B------:R-:W-:Y:S02]  /*83a0*/  IABS R27, R64 ;  /* 0x00000040001b7213 */ /* 0x000fe40000000000 */
[----:B------:R-:W-:-:S02]  /*83b0*/  IABS R21, R19 ;  /* 0x0000001300157213 */ /* 0x000fc40000000000 */
[C---:B------:R-:W-:Y:S01]  /*83c0*/  ISETP.GT.U32.AND P6, PT, R15.reuse, R10, PT ;  /* 0x0000000a0f00720c */ /* 0x040fe20003fc4070 */
[----:B------:R-:W-:Y:S01]  /*83d0*/  IMAD.MOV.U32 R20, RZ, RZ, R22 ;  /* 0x000000ffff147224 */ /* 0x000fe200078e0016 */
[----:B------:R-:W-:Y:S01]  /*83e0*/  ISETP.GT.U32.AND P5, PT, R15, R18, PT ;  /* 0x000000120f00720c */ /* 0x000fe20003fa4070 */
[----:B------:R-:W-:-:S04]  /*83f0*/  IMAD.HI.U32 R22, R16, R27, RZ ;  /* 0x0000001b10167227 */ /* 0x000fc800078e00ff */
[----:B------:R-:W-:-:S04]  /*8400*/  IMAD.HI.U32 R24, R16, R21, RZ ;  /* 0x0000001510187227 */ /* 0x000fc800078e00ff */
[----:B------:R-:W-:Y:S02]  /*8410*/  @!P4 IMAD.IADD R14, R14, 0x1, -R15 ;  /* 0x000000010e0ec824 */ /* 0x000fe400078e0a0f */
[----:B------:R-:W-:Y:S02]  /*8420*/  IMAD.MOV R11, RZ, RZ, -R22 ;  /* 0x000000ffff0b7224 */ /* 0x000fe400078e0a16 */
[----:B------:R-:W-:Y:S01]  /*8430*/  IMAD.MOV R22, RZ, RZ, -R24 ;  /* 0x000000ffff167224 */ /* 0x000fe200078e0a18 */
[----:B------:R-:W-:Y:S01]  /*8440*/  ISETP.GT.U32.AND P4, PT, R15, R14, PT ;  /* 0x0000000e0f00720c */ /* 0x000fe20003f84070 */
[----:B------:R-:W-:-:S04]  /*8450*/  IMAD.HI.U32 R25, R16, R20, RZ ;  /* 0x0000001410197227 */ /* 0x000fc800078e00ff */
[----:B------:R-:W-:Y:S02]  /*8460*/  @!P6 IMAD.IADD R10, R10, 0x1, -R15 ;  /* 0x000000010a0ae824 */ /* 0x000fe400078e0a0f */
[----:B------:R-:W-:Y:S01]  /*8470*/  IMAD R21, R15, R22, R21 ;  /* 0x000000160f157224 */ /* 0x000fe200078e0215 */
[----:B------:R-:W-:Y:S01]  /*8480*/  LOP3.LUT R28, R17, 0x40, RZ, 0xfc, !PT ;  /* 0x00000040111c7812 */ /* 0x000fe200078efcff */
[----:B------:R-:W-:Y:S02]  /*8490*/  IMAD.MOV R24, RZ, RZ, -R25 ;  /* 0x000000ffff187224 */ /* 0x000fe400078e0a19 */
[C---:B------:R-:W-:Y:S02]  /*84a0*/  IMAD R27, R15.reuse, R11, R27 ;  /* 0x0000000b0f1b7224 */ /* 0x040fe400078e021b */
[----:B------:R-:W-:Y:S02]  /*84b0*/  IMAD.MOV.U32 R118, RZ, RZ, R10 ;  /* 0x000000ffff767224 */ /* 0x000fe400078e000a */
[----:B------:R-:W-:Y:S01]  /*84c0*/  @!P5 IMAD.IADD R18, R18, 0x1, -R15 ;  /* 0x000000011212d824 */ /* 0x000fe200078e0a0f */
[C---:B------:R-:W-:Y:S01]  /*84d0*/  ISETP.GT.U32.AND P5, PT, R15.reuse, R21, PT ;  /* 0x000000150f00720c */ /* 0x040fe20003fa4070 */
[----:B------:R-:W-:Y:S01]  /*84e0*/  IMAD R11, R15, R24, R20 ;  /* 0x000000180f0b7224 */ /* 0x000fe200078e0214 */
[----:B------:R-:W-:Y:S01]  /*84f0*/  ISETP.GE.AND P6, PT, R19, RZ, PT ;  /* 0x000000ff1300720c */ /* 0x000fe20003fc6270 */
[----:B------:R-:W-:Y:S01]  /*8500*/  @!P2 IMAD.MOV R118, RZ, RZ, -R118 ;  /* 0x000000ffff76a224 */ /* 0x000fe200078e0a76 */
[----:B------:R-:W-:-:S02]  /*8510*/  IABS R19, R28 ;  /* 0x0000001c00137213 */ /* 0x000fc40000000000 */
[C---:B------:R-:W-:Y:S01]  /*8520*/  ISETP.GT.U32.AND P2, PT, R15.reuse, R27, PT ;  /* 0x0000001b0f00720c */ /* 0x040fe20003f44070 */
[--C-:B------:R-:W-:Y:S01]  /*8530*/  @!P4 IMAD.IADD R14, R14, 0x1, -R15.reuse ;  /* 0x000000010e0ec824 */ /* 0x100fe200078e0a0f */
[----:B------:R-:W-:Y:S01]  /*8540*/  ISETP.GT.U32.AND P4, PT, R15, R11, PT ;  /* 0x0000000b0f00720c */ /* 0x000fe20003f84070 */
[----:B------:R-:W-:Y:S01]  /*8550*/  IMAD.HI.U32 R22, R16, R19, RZ ;  /* 0x0000001310167227 */ /* 0x000fe200078e00ff */
[C---:B------:R-:W-:Y:S02]  /*8560*/  LOP3.LUT R24, R17.reuse, 0x48, RZ, 0xfc, !PT ;  /* 0x0000004811187812 */ /* 0x040fe400078efcff */
[----:B------:R-:W-:Y:S01]  /*8570*/  LOP3.LUT R25, R17, 0x42, RZ, 0xfc, !PT ;  /* 0x0000004211197812 */ /* 0x000fe200078efcff */
[----:B------:R-:W-:Y:S01]  /*8580*/  IMAD.MOV R10, RZ, RZ, -R22 ;  /* 0x000000ffff0a7224 */ /* 0x000fe200078e0a16 */
[----:B------:R-:W-:Y:S01]  /*8590*/  IABS R29, R24 ;  /* 0x00000018001d7213 */ /* 0x000fe20000000000 */
[----:B------:R-:W-:Y:S01]  /*85a0*/  IMAD.MOV.U32 R41, RZ, RZ, R18 ;  /* 0x000000ffff297224 */ /* 0x000fe200078e0012 */
[----:B------:R-:W-:Y:S01]  /*85b0*/  IABS R20, R25 ;  /* 0x0000001900147213 */ /* 0x000fe20000000000 */
[----:B------:R-:W-:-:S02]  /*85c0*/  @!P5 IMAD.IADD R21, R21, 0x1, -R15 ;  /* 0x000000011515d824 */ /* 0x000fc400078e0a0f */
[----:B------:R-:W-:Y:S02]  /*85d0*/  IMAD R10, R15, R10, R19 ;  /* 0x0000000a0f0a7224 */ /* 0x000fe400078e0213 */
[----:B------:R-:W-:Y:S02]  /*85e0*/  @!P2 IMAD.IADD R27, R27, 0x1, -R15 ;  /* 0x000000011b1ba824 */ /* 0x000fe400078e0a0f */
[----:B------:R-:W-:Y:S01]  /*85f0*/  @!P3 IMAD.MOV R41, RZ, RZ, -R41 ;  /* 0x000000ffff29b224 */ /* 0x000fe200078e0a29 */
[----:B------:R-:W-:Y:S01]  /*8600*/  ISETP.GT.U32.AND P3, PT, R15, R21, PT ;  /* 0x000000150f00720c */ /* 0x000fe20003f64070 */
[----:B------:R-:W-:Y:S02]  /*8610*/  IMAD.MOV.U32 R19, RZ, RZ, R29 ;  /* 0x000000ffff137224 */ /* 0x000fe400078e001d */
[----:B------:R-:W-:-:S04]  /*8620*/  IMAD.HI.U32 R29, R16, R20, RZ ;  /* 0x00000014101d7227 */ /* 0x000fc800078e00ff */
[----:B------:R-:W-:Y:S01]  /*8630*/  @!P4 IMAD.IADD R11, R11, 0x1, -R15 ;  /* 0x000000010b0bc824 */ /* 0x000fe200078e0a0f */
[----:B------:R-:W-:Y:S01]  /*8640*/  ISETP.GT.U32.AND P4, PT, R15, R27, PT ;  /* 0x0000001b0f00720c */ /* 0x000fe20003f84070 */
[----:B------:R-:W-:-:S04]  /*8650*/  IMAD.HI.U32 R30, R16, R19, RZ ;  /* 0x00000013101e7227 */ /* 0x000fc800078e00ff */
[----:B------:R-:W-:Y:S01]  /*8660*/  IMAD.MOV R29, RZ, RZ, -R29 ;  /* 0x000000ffff1d7224 */ /* 0x000fe200078e0a1d */
[----:B------:R-:W-:Y:S01]  /*8670*/  LOP3.LUT R26, R17, 0x4a, RZ, 0xfc, !PT ;  /* 0x0000004a111a7812 */ /* 0x000fe200078efcff */
[----:B------:R-:W-:Y:S02]  /*8680*/  IMAD.MOV R18, RZ, RZ, -R30 ;  /* 0x000000ffff127224 */ /* 0x000fe400078e0a1e */
[C---:B------:R-:W-:Y:S01]  /*8690*/  IMAD R20, R15.reuse, R29, R20 ;  /* 0x0000001d0f147224 */ /* 0x040fe200078e0214 */
[C---:B------:R-:W-:Y:S01]  /*86a0*/  ISETP.GT.U32.AND P2, PT, R15.reuse, R10, PT ;  /* 0x0000000a0f00720c */ /* 0x040fe20003f44070 */
[----:B------:R-:W-:Y:S01]  /*86b0*/  IMAD R19, R15, R18, R19 ;  /* 0x000000120f137224 */ /* 0x000fe200078e0213 */
[----:B------:R-:W-:Y:S01]  /*86c0*/  IABS R22, R26 ;  /* 0x0000001a00167213 */ /* 0x000fe20000000000 */
[--C-:B------:R-:W-:Y:S01]  /*86d0*/  @!P3 IMAD.IADD R21, R21, 0x1, -R15.reuse ;  /* 0x000000011515b824 */ /* 0x100fe200078e0a0f */
[----:B------:R-:W-:Y:S01]  /*86e0*/  ISETP.GT.U32.AND P3, PT, R15, R20, PT ;  /* 0x000000140f00720c */ /* 0x000fe20003f64070 */
[----:B------:R-:W-:Y:S01]  /*86f0*/  @!P4 IMAD.IADD R27, R27, 0x1, -R15 ;  /* 0x000000011b1bc824 */ /* 0x000fe200078e0a0f */
[----:B------:R-:W-:Y:S01]  /*8700*/  ISETP.GE.AND P5, PT, R23, RZ, PT ;  /* 0x000000ff1700720c */ /* 0x000fe20003fa6270 */
[----:B------:R-:W-:Y:S01]  /*8710*/  IMAD.HI.U32 R23, R16, R22, RZ ;  /* 0x0000001610177227 */ /* 0x000fe200078e00ff */
[----:B------:R-:W-:-:S03]  /*8720*/  ISETP.GT.U32.AND P4, PT, R15, R19, PT ;  /* 0x000000130f00720c */ /* 0x000fc60003f84070 */
[----:B------:R-:W-:Y:S01]  /*8730*/  IMAD.MOV R18, RZ, RZ, -R23 ;  /* 0x000000ffff127224 */ /* 0x000fe200078e0a17 */
[----:B------:R-:W-:Y:S01]  /*8740*/  LOP3.LUT R23, R17, 0x50, RZ, 0xfc, !PT ;  /* 0x0000005011177812 */ /* 0x000fe200078efcff */
[--C-:B------:R-:W-:Y:S01]  /*8750*/  @!P2 IMAD.IADD R10, R10, 0x1, -R15.reuse ;  /* 0x000000010a0aa824 */ /* 0x100fe200078e0a0f */
[C---:B------:R-:W-:Y:S01]  /*8760*/  ISETP.GT.U32.AND P2, PT, R15.reuse, R11, PT ;  /* 0x0000000b0f00720c */ /* 0x040fe20003f44070 */
[----:B------:R-:W-:Y:S01]  /*8770*/  IMAD.MOV.U32 R60, RZ, RZ, R14 ;  /* 0x000000ffff3c7224 */ /* 0x000fe200078e000e */
[----:B------:R-:W-:Y:S01]  /*8780*/  IABS R14, R23 ;  /* 0x00000017000e7213 */ /* 0x000fe20000000000 */
[----:B------:R-:W-:Y:S02]  /*8790*/  @!P3 IMAD.IADD R20, R20, 0x1, -R15 ;  /* 0x000000011414b824 */ /* 0x000fe400078e0a0f */
[----:B------:R-:W-:Y:S02]  /*87a0*/  IMAD R18, R15, R18, R22 ;  /* 0x000000120f127224 */ /* 0x000fe400078e0216 */
[----:B------:R-:W-:-:S02]  /*87b0*/  IMAD.MOV.U32 R40, RZ, RZ, R21 ;  /* 0x000000ffff287224 */ /* 0x000fc400078e0015 */
[----:B------:R-:W-:Y:S01]  /*87c0*/  @!P0 IMAD.MOV R60, RZ, RZ, -R60 ;  /* 0x000000ffff3c8224 */ /* 0x000fe200078e0a3c */
[----:B------:R-:W-:Y:S01]  /*87d0*/  ISETP.GT.U32.AND P0, PT, R15, R10, PT ;  /* 0x0000000a0f00720c */ /* 0x000fe20003f04070 */
[----:B------:R-:W-:Y:S01]  /*87e0*/  @!P4 IMAD.IADD R19, R19, 0x1, -R15 ;  /* 0x000000011313c824 */ /* 0x000fe200078e0a0f */
[C---:B------:R-:W-:Y:S01]  /*87f0*/  ISETP.GT.U32.AND P4, PT, R15.reuse, R20, PT ;  /* 0x000000140f00720c */ /* 0x040fe20003f84070 */
[----:B------:R-:W-:Y:S01]  /*8800*/  @!P6 IMAD.MOV R40, RZ, RZ, -R40 ;  /* 0x000000ffff28e224 */ /* 0x000fe200078e0a28 */
[----:B------:R-:W-:Y:S01]  /*8810*/  ISETP.GT.U32.AND P6, PT, R15, R18, PT ;  /* 0x000000120f00720c */ /* 0x000fe20003fc4070 */
[----:B------:R-:W-:-:S04]  /*8820*/  IMAD.HI.U32 R22, R16, R14, RZ ;  /* 0x0000000e10167227 */ /* 0x000fc800078e00ff */
[----:B------:R-:W-:Y:S02]  /*8830*/  IMAD.MOV R22, RZ, RZ, -R22 ;  /* 0x000000ffff167224 */ /* 0x000fe400078e0a16 */
[--C-:B------:R-:W-:Y:S01]  /*8840*/  @!P2 IMAD.IADD R11, R11, 0x1, -R15.reuse ;  /* 0x000000010b0ba824 */ /* 0x100fe200078e0a0f */
[----:B------:R-:W-:Y:S01]  /*8850*/  ISETP.GE.AND P2, PT, R28, RZ, PT ;  /* 0x000000ff1c00720c */ /* 0x000fe20003f46270 */
[C---:B------:R-:W-:Y:S02]  /*8860*/  IMAD R14, R15.reuse, R22, R14 ;  /* 0x000000160f0e7224 */ /* 0x040fe400078e020e */
[--C-:B------:R-:W-:Y:S02]  /*8870*/  @!P0 IMAD.IADD R10, R10, 0x1, -R15.reuse ;  /* 0x000000010a0a8824 */ /* 0x100fe400078e0a0f */
[--C-:B------:R-:W-:Y:S01]  /*8880*/  @!P4 IMAD.IADD R20, R20, 0x1, -R15.reuse ;  /* 0x000000011414c824 */ /* 0x100fe200078e0a0f */
[C---:B------:R-:W-:Y:S01]  /*8890*/  ISETP.GT.U32.AND P4, PT, R15.reuse, R14, PT ;  /* 0x0000000e0f00720c */ /* 0x040fe20003f84070 */
[----:B------:R-:W-:Y:S01]  /*88a0*/  @!P6 IMAD.IADD R18, R18, 0x1, -R15 ;  /* 0x000000011212e824 */ /* 0x000fe200078e0a0f */
[----:B------:R-:W-:Y:S01]  /*88b0*/  ISETP.GT.U32.AND P6, PT, R15, R19, PT ;  /* 0x000000130f00720c */ /* 0x000fe20003fc4070 */
[----:B------:R-:W-:Y:S01]  /*88c0*/  IMAD.MOV.U32 R39, RZ, RZ, R10 ;  /* 0x000000ffff277224 */ /* 0x000fe200078e000a */
[C---:B------:R-:W-:Y:S01]  /*88d0*/  LOP3.LUT R21, R17.reuse, 0x52, RZ, 0xfc, !PT ;  /* 0x0000005211157812 */ /* 0x040fe200078efcff */
[----:B------:R-:W-:Y:S01]  /*88e0*/  IMAD.MOV.U32 R59, RZ, RZ, R11 ;  /* 0x000000ffff3b7224 */ /* 0x000fe200078e000b */
[----:B------:R-:W-:Y:S01]  /*88f0*/  ISETP.GE.AND P3, PT, R24, RZ, PT ;  /* 0x000000ff1800720c */ /* 0x000fe20003f66270 */
[----:B------:R-:W-:Y:S01]  /*8900*/  @!P2 IMAD.MOV R39, RZ, RZ, -R39 ;  /* 0x000000ffff27a224 */ /* 0x000fe200078e0a27 */
[----:B------:R-:W-:-:S02]  /*8910*/  LOP3.LUT R24, R17, 0x58, RZ, 0xfc, !PT ;  /* 0x0000005811187812 */ /* 0x000fc400078efcff */
[----:B------:R-:W-:Y:S02]  /*8920*/  ISETP.GT.U32.AND P2, PT, R15, R18, PT ;  /* 0x000000120f00720c */ /* 0x000fe40003f44070 */
[----:B------:R-:W-:Y:S01]  /*8930*/  IABS R11, R21 ;  /* 0x00000015000b7213 */ /* 0x000fe20000000000 */
[----:B------:R-:W-:Y:S01]  /*8940*/  @!P5 IMAD.MOV R59, RZ, RZ, -R59 ;  /* 0x000000ffff3bd224 */ /* 0x000fe200078e0a3b */
[----:B------:R-:W-:Y:S01]  /*8950*/  ISETP.GE.AND P0, PT, R25, RZ, PT ;  /* 0x000000ff1900720c */ /* 0x000fe20003f06270 */
[----:B------:R-:W-:Y:S01]  /*8960*/  @!P4 IMAD.IADD R14, R14, 0x1, -R15 ;  /* 0x000000010e0ec824 */ /* 0x000fe200078e0a0f */
[----:B------:R-:W-:Y:S02]  /*8970*/  IABS R25, R24 ;  /* 0x0000001800197213 */ /* 0x000fe40000000000 */
[----:B------:R-:W-:Y:S01]  /*8980*/  ISETP.GE.AND P5, PT, R26, RZ, PT ;  /* 0x000000ff1a00720c */ /* 0x000fe20003fa6270 */
[----:B------:R-:W-:Y:S01]  /*8990*/  IMAD.HI.U32 R26, R16, R11, RZ ;  /* 0x0000000b101a7227 */ /* 0x000fe200078e00ff */
[----:B------:R-:W-:-:S03]  /*89a0*/  LOP3.LUT R10, R17, 0x60, RZ, 0xfc, !PT ;  /* 0x00000060110a7812 */ /* 0x000fc600078efcff */
[----:B------:R-:W-:Y:S01]  /*89b0*/  @!P6 IMAD.IADD R19, R19, 0x1, -R15 ;  /* 0x000000011313e824 */ /* 0x000fe200078e0a0f */
[----:B------:R-:W-:Y:S01]  /*89c0*/  ISETP.GE.AND P6, PT, R23, RZ, PT ;  /* 0x000000ff1700720c */ /* 0x000fe20003fc6270 */
[----:B------:R-:W-:Y:S01]  /*89d0*/  IMAD.MOV.U32 R23, RZ, RZ, R25 ;  /* 0x000000ffff177224 */ /* 0x000fe200078e0019 */
[----:B------:R-:W-:Y:S01]  /*89e0*/  ISETP.GT.U32.AND P4, PT, R15, R14, PT ;  /* 0x0000000e0f00720c */ /* 0x000fe20003f84070 */
[----:B------:R-:W-:Y:S01]  /*89f0*/  IMAD.MOV R25, RZ, RZ, -R26 ;  /* 0x000000ffff197224 */ /* 0x000fe200078e0a1a */
[----:B------:R-:W-:Y:S01]  /*8a00*/  IABS R22, R10 ;  /* 0x0000000a00167213 */ /* 0x000fe20000000000 */
[----:B------:R-:W-:Y:S01]  /*8a10*/  @!P2 IMAD.IADD R18, R18, 0x1, -R15 ;  /* 0x000000011212a824 */ /* 0x000fe200078e0a0f */
[----:B------:R-:W-:Y:S01]  /*8a20*/  ISETP.GE.AND P2, PT, R21, RZ, PT ;  /* 0x000000ff1500720c */ /* 0x000fe20003f46270 */
[----:B------:R-:W-:Y:S02]  /*8a30*/  IMAD R11, R15, R25, R11 ;  /* 0x000000190f0b7224 */ /* 0x000fe400078e020b */
[----:B------:R-:W-:-:S02]  /*8a40*/  IMAD.MOV.U32 R58, RZ, RZ, R20 ;  /* 0x000000ffff3a7224 */ /* 0x000fc400078e0014 */
[----:B------:R-:W-:-:S04]  /*8a50*/  IMAD.HI.U32 R21, R16, R23, RZ ;  /* 0x0000001710157227 */ /* 0x000fc800078e00ff */
[----:B------:R-:W-:Y:S02]  /*8a60*/  IMAD.MOV.U32 R57, RZ, RZ, R18 ;  /* 0x000000ffff397224 */ /* 0x000fe400078e0012 */
[----:B------:R-:W-:Y:S01]  /*8a70*/  @!P0 IMAD.MOV R58, RZ, RZ, -R58 ;  /* 0x000000ffff3a8224 */ /* 0x000fe200078e0a3a */
[----:B------:R-:W-:Y:S01]  /*8a80*/  ISETP.GT.U32.AND P0, PT, R15, R11, PT ;  /* 0x0000000b0f00720c */ /* 0x000fe20003f04070 */
[----:B------:R-:W-:-:S04]  /*8a90*/  IMAD.HI.U32 R20, R16, R22, RZ ;  /* 0x0000001610147227 */ /* 0x000fc800078e00ff */
[----:B------:R-:W-:Y:S02]  /*8aa0*/  IMAD.MOV R21, RZ, RZ, -R21 ;  /* 0x000000ffff157224 */ /* 0x000fe400078e0a15 */
[----:B------:R-:W-:Y:S01]  /*8ab0*/  @!P5 IMAD.MOV R57, RZ, RZ, -R57 ;  /* 0x000000ffff39d224 */ /* 0x000fe200078e0a39 */
[----:B------:R-:W-:Y:S01]  /*8ac0*/  ISETP.GE.AND P5, PT, R10, RZ, PT ;  /* 0x000000ff0a00720c */ /* 0x000fe20003fa6270 */
[----:B------:R-:W-:Y:S02]  /*8ad0*/  IMAD.MOV R18, RZ, RZ, -R20 ;  /* 0x000000ffff127224 */ /* 0x000fe400078e0a14 */
[C---:B------:R-:W-:Y:S02]  /*8ae0*/  IMAD R10, R15.reuse, R21, R23 ;  /* 0x000000150f0a7224 */ /* 0x040fe400078e0217 */
[--C-:B------:R-:W-:Y:S02]  /*8af0*/  @!P4 IMAD.IADD R14, R14, 0x1, -R15.reuse ;  /* 0x000000010e0ec824 */ /* 0x100fe400078e0a0f */
[C---:B------:R-:W-:Y:S01]  /*8b00*/  IMAD R22, R15.reuse, R18, R22 ;  /* 0x000000120f167224 */ /* 0x040fe200078e0216 */
[----:B------:R-:W-:Y:S01]  /*8b10*/  ISETP.GT.U32.AND P4, PT, R15, R10, PT ;  /* 0x0000000a0f00720c */ /* 0x000fe20003f84070 */
[----:B------:R-:W-:Y:S01]  /*8b20*/  IMAD.MOV.U32 R37, RZ, RZ, R14 ;  /* 0x000000ffff257224 */ /* 0x000fe200078e000e */
[----:B------:R-:W-:Y:S01]  /*8b30*/  LOP3.LUT R23, R17, 0x70, RZ, 0xfc, !PT ;  /* 0x0000007011177812 */ /* 0x000fe200078efcff */
[----:B------:R-:W-:-:S02]  /*8b40*/  @!P0 IMAD.IADD R11, R11, 0x1, -R15 ;  /* 0x000000010b0b8824 */ /* 0x000fc400078e0a0f */
[----:B------:R-:W-:Y:S01]  /*8b50*/  @!P6 IMAD.MOV R37, RZ, RZ, -R37 ;  /* 0x000000ffff25e224 */ /* 0x000fe200078e0a25 */
[C---:B------:R-:W-:Y:S02]  /*8b60*/  ISETP.GT.U32.AND P6, PT, R15.reuse, R22, PT ;  /* 0x000000160f00720c */ /* 0x040fe40003fc4070 */
[----:B------:R-:W-:Y:S02]  /*8b70*/  IABS R20, R23 ;  /* 0x0000001700147213 */ /* 0x000fe40000000000 */
[----:B------:R-:W-:Y:S02]  /*8b80*/  ISETP.GT.U32.AND P0, PT, R15, R11, PT ;  /* 0x0000000b0f00720c */ /* 0x000fe40003f04070 */
[C---:B------:R-:W-:Y:S01]  /*8b90*/  LOP3.LUT R18, R17.reuse, 0x68, RZ, 0xfc, !PT ;  /* 0x0000006811127812 */ /* 0x040fe200078efcff */
[----:B------:R-:W-:Y:S01]  /*8ba0*/  @!P4 IMAD.IADD R10, R10, 0x1, -R15 ;  /* 0x000000010a0ac824 */ /* 0x000fe200078e0a0f */
[----:B------:R-:W-:Y:S01]  /*8bb0*/  LOP3.LUT R26, R17, 0x78, RZ, 0xfc, !PT ;  /* 0x00000078111a7812 */ /* 0x000fe200078efcff */
[----:B------:R-:W-:Y:S01]  /*8bc0*/  IMAD.HI.U32 R14, R16, R20, RZ ;  /* 0x00000014100e7227 */ /* 0x000fe200078e00ff */
[----:B------:R-:W-:-:S02]  /*8bd0*/  IABS R21, R18 ;  /* 0x0000001200157213 */ /* 0x000fc40000000000 */
[C---:B------:R-:W-:Y:S01]  /*8be0*/  ISETP.GT.U32.AND P4, PT, R15.reuse, R10, PT ;  /* 0x0000000a0f00720c */ /* 0x040fe20003f84070 */
[----:B------:R-:W-:Y:S01]  /*8bf0*/  IMAD.MOV.U32 R38, RZ, RZ, R19 ;  /* 0x000000ffff267224 */ /* 0x000fe200078e0013 */
[----:B------:R-:W-:Y:S01]  /*8c00*/  IABS R19, R26 ;  /* 0x0000001a00137213 */ /* 0x000fe20000000000 */
[----:B------:R-:W-:Y:S02]  /*8c10*/  @!P6 IMAD.IADD R22, R22, 0x1, -R15 ;  /* 0x000000011616e824 */ /* 0x000fe400078e0a0f */
[----:B------:R-:W-:Y:S02]  /*8c20*/  IMAD.MOV R14, RZ, RZ, -R14 ;  /* 0x000000ffff0e7224 */ /* 0x000fe400078e0a0e */
[----:B------:R-:W-:Y:S01]  /*8c30*/  IMAD.HI.U32 R25, R16, R21, RZ ;  /* 0x0000001510197227 */ /* 0x000fe200078e00ff */
[----:B------:R-:W-:-:S03]  /*8c40*/  ISETP.GT.U32.AND P6, PT, R15, R22, PT ;  /* 0x000000160f00720c */ /* 0x000fc60003fc4070 */
[----:B------:R-:W-:Y:S02]  /*8c50*/  @!P0 IMAD.IADD R11, R11, 0x1, -R15 ;  /* 0x000000010b0b8824 */ /* 0x000fe400078e0a0f */
[----:B------:R-:W-:Y:S02]  /*8c60*/  IMAD R20, R15, R14, R20 ;  /* 0x0000000e0f147224 */ /* 0x000fe400078e0214 */
[----:B------:R-:W-:Y:S02]  /*8c70*/  IMAD.MOV R25, RZ, RZ, -R25 ;  /* 0x000000ffff197224 */ /* 0x000fe400078e0a19 */
[----:B------:R-:W-:-:S04]  /*8c80*/  IMAD.HI.U32 R14, R16, R19, RZ ;  /* 0x00000013100e7227 */ /* 0x000fc800078e00ff */
[----:B------:R-:W-:Y:S01]  /*8c90*/  @!P3 IMAD.MOV R38, RZ, RZ, -R38 ;  /* 0x000000ffff26b224 */ /* 0x000fe200078e0a26 */
[----:B------:R-:W-:Y:S01]  /*8ca0*/  ISETP.GE.AND P3, PT, R24, RZ, PT ;  /* 0x000000ff1800720c */ /* 0x000fe20003f66270 */
[----:B------:R-:W-:Y:S01]  /*8cb0*/  IMAD.MOV.U32 R55, RZ, RZ, R11 ;  /* 0x000000ffff377224 */ /* 0x000fe200078e000b */
[----:B------:R-:W-:Y:S01]  /*8cc0*/  LOP3.LUT R24, R17, 0x80, RZ, 0xfc, !PT ;  /* 0x0000008011187812 */ /* 0x000fe200078efcff */
[C---:B------:R-:W-:Y:S02]  /*8cd0*/  IMAD R21, R15.reuse, R25, R21 ;  /* 0x000000190f157224 */ /* 0x040fe400078e0215 */
[----:B------:R-:W-:Y:S01]  /*8ce0*/  IMAD.MOV R11, RZ, RZ, -R14 ;  /* 0x000000ffff0b7224 */ /* 0x000fe200078e0a0e */
[----:B------:R-:W-:Y:S01]  /*8cf0*/  IABS R28, R24 ;  /* 0x00000018001c7213 */ /* 0x000fe20000000000 */
[----:B------:R-:W-:Y:S01]  /*8d00*/  @!P4 IMAD.IADD R10, R10, 0x1, -R15 ;  /* 0x000000010a0ac824 */ /* 0x000fe200078e0a0f */
[C---:B------:R-:W-:Y:S01]  /*8d10*/  ISETP.GT.U32.AND P4, PT, R15.reuse, R21, PT ;  /* 0x000000150f00720c */ /* 0x040fe20003f84070 */
[----:B------:R-:W-:Y:S01]  /*8d20*/  IMAD R19, R15, R11, R19 ;  /* 0x0000000b0f137224 */ /* 0x000fe200078e0213 */
[----:B------:R-:W-:Y:S01]  /*8d30*/  ISETP.GE.AND P0, PT, R18, RZ, PT ;  /* 0x000000ff1200720c */ /* 0x000fe20003f06270 */
[----:B------:R-:W-:-:S02]  /*8d40*/  @!P6 IMAD.IADD R22, R22, 0x1, -R15 ;  /* 0x000000011616e824 */ /* 0x000fc400078e0a0f */
[----:B------:R-:W-:Y:S01]  /*8d50*/  IMAD.MOV.U32 R18, RZ, RZ, R28 ;  /* 0x000000ffff127224 */ /* 0x000fe200078e001c */
[----:B------:R-:W-:-:S03]  /*8d60*/  ISETP.GT.U32.AND P6, PT, R15, R19, PT ;  /* 0x000000130f00720c */ /* 0x000fc60003fc4070 */
[----:B------:R-:W-:Y:S01]  /*8d70*/  IMAD.HI.U32 R25, R16, R18, RZ ;  /* 0x0000001210197227 */ /* 0x000fe200078e00ff */
[----:B------:R-:W-:-:S03]  /*8d80*/  LOP3.LUT R30, R17, 0x88, RZ, 0xfc, !PT ;  /* 0x00000088111e7812 */ /* 0x000fc600078efcff */
[----:B------:R-:W-:Y:S02]  /*8d90*/  IMAD.MOV R14, RZ, RZ, -R25 ;  /* 0x000000ffff0e7224 */ /* 0x000fe400078e0a19 */
[----:B------:R-:W-:Y:S02]  /*8da0*/  @!P4 IMAD.IADD R21, R21, 0x1, -R15 ;  /* 0x000000011515c824 */ /* 0x000fe400078e0a0f */
[----:B------:R-:W-:Y:S02]  /*8db0*/  IMAD.MOV.U32 R36, RZ, RZ, R10 ;  /* 0x000000ffff247224 */ /* 0x000fe400078e000a */
[----:B------:R-:W-:Y:S01]  /*8dc0*/  @!P2 IMAD.MOV R55, RZ, RZ, -R55 ;  /* 0x000000ffff37a224 */ /* 0x000fe200078e0a37 */
[C---:B------:R-:W-:Y:S01]  /*8dd0*/  ISETP.GT.U32.AND P2, PT, R15.reuse, R20, PT ;  /* 0x000000140f00720c */ /* 0x040fe20003f44070 */
[----:B------:R-:W-:Y:S01]  /*8de0*/  IMAD R18, R15, R14, R18 ;  /* 0x0000000e0f127224 */ /* 0x000fe200078e0212 */
[----:B------:R-:W-:Y:S01]  /*8df0*/  IABS R14, R30 ;  /* 0x0000001e000e7213 */ /* 0x000fe20000000000 */
[----:B------:R-:W-:Y:S01]  /*8e00*/  @!P6 IMAD.IADD R19, R19, 0x1, -R15 ;  /* 0x000000011313e824 */ /* 0x000fe200078e0a0f */
[----:B------:R-:W-:Y:S01]  /*8e10*/  ISETP.GT.U32.AND P4, PT, R15, R21, PT ;  /* 0x000000150f00720c */ /* 0x000fe20003f84070 */
[----:B------:R-:W-:Y:S01]  /*8e20*/  @!P3 IMAD.MOV R36, RZ, RZ, -R36 ;  /* 0x000000ffff24b224 */ /* 0x000fe200078e0a24 */
[----:B------:R-:W-:Y:S01]  /*8e30*/  ISETP.GE.AND P3, PT, R23, RZ, PT ;  /* 0x000000ff1700720c */ /* 0x000fe20003f66270 */
[----:B------:R-:W-:Y:S01]  /*8e40*/  IMAD.HI.U32 R23, R16, R14, RZ ;  /* 0x0000000e10177227 */ /* 0x000fe200078e00ff */
[----:B------:R-:W-:-:S03]  /*8e50*/  ISETP.GT.U32.AND P6, PT, R15, R19, PT ;  /* 0x000000130f00720c */ /* 0x000fc60003fc4070 */
[----:B------:R-:W-:Y:S02]  /*8e60*/  IMAD.MOV R23, RZ, RZ, -R23 ;  /* 0x000000ffff177224 */ /* 0x000fe400078e0a17 */
[--C-:B------:R-:W-:Y:S02]  /*8e70*/  @!P2 IMAD.IADD R20, R20, 0x1, -R15.reuse ;  /* 0x000000011414a824 */ /* 0x100fe400078e0a0f */
[----:B------:R-:W-:Y:S02]  /*8e80*/  IMAD R14, R15, R23, R14 ;  /* 0x000000170f0e7224 */ /* 0x000fe400078e020e */
[--C-:B------:R-:W-:Y:S01]  /*8e90*/  @!P4 IMAD.IADD R21, R21, 0x1, -R15.reuse ;  /* 0x000000011515c824 */ /* 0x100fe200078e0a0f */
[C---:B------:R-:W-:Y:S02]  /*8ea0*/  ISETP.GT.U32.AND P4, PT, R15.reuse, R18, PT ;  /* 0x000000120f00720c */ /* 0x040fe40003f84070 */
[----:B------:R-:W-:Y:S01]  /*8eb0*/  ISETP.GT.U32.AND P2, PT, R15, R20, PT ;  /* 0x000000140f00720c */ /* 0x000fe20003f44070 */
[----:B------:R-:W-:Y:S01]  /*8ec0*/  @!P6 IMAD.IADD R19, R19, 0x1, -R15 ;  /* 0x000000011313e824 */ /* 0x000fe200078e0a0f */
[----:B------:R-:W-:-:S02]  /*8ed0*/  ISETP.GT.U32.AND P6, PT, R15, R14, PT ;  /* 0x0000000e0f00720c */ /* 0x000fc40003fc4070 */
[C---:B------:R-:W-:Y:S02]  /*8ee0*/  LOP3.LUT R28, R17.reuse, 0x98, RZ, 0xfc, !PT ;  /* 0x00000098111c7812 */ /* 0x040fe400078efcff */
[C---:B------:R-:W-:Y:S02]  /*8ef0*/  LOP3.LUT R45, R17.reuse, 0xa0, RZ, 0xfc, !PT ;  /* 0x000000a0112d7812 */ /* 0x040fe400078efcff */
[----:B------:R-:W-:Y:S02]  /*8f00*/  IABS R10, R28 ;  /* 0x0000001c000a7213 */ /* 0x000fe40000000000 */
[----:B------:R-:W-:Y:S01]  /*8f10*/  LOP3.LUT R29, R17, 0x90, RZ, 0xfc, !PT ;  /* 0x00000090111d7812 */ /* 0x000fe200078efcff */
[----:B------:R-:W-:Y:S01]  /*8f20*/  @!P4 IMAD.IADD R18, R18, 0x1, -R15 ;  /* 0x000000011212c824 */ /* 0x000fe200078e0a0f */
[----:B------:R-:W-:Y:S01]  /*8f30*/  IABS R25, R45 ;  /* 0x0000002d00197213 */ /* 0x000fe20000000000 */
[----:B------:R-:W-:Y:S01]  /*8f40*/  IMAD.HI.U32 R31, R16, R10, RZ ;  /* 0x0000000a101f7227 */ /* 0x000fe200078e00ff */
[----:B------:R-:W-:-:S03]  /*8f50*/  IABS R11, R29 ;  /* 0x0000001d000b7213 */ /* 0x000fc60000000000 */
[--C-:B------:R-:W-:Y:S01]  /*8f60*/  @!P2 IMAD.IADD R20, R20, 0x1, -R15.reuse ;  /* 0x000000011414a824 */ /* 0x100fe200078e0a0f */
[----:B------:R-:W-:Y:S01]  /*8f70*/  ISETP.GE.AND P2, PT, R26, RZ, PT ;  /* 0x000000ff1a00720c */ /* 0x000fe20003f46270 */
[----:B------:R-:W-:Y:S01]  /*8f80*/  @!P6 IMAD.IADD R14, R14, 0x1, -R15 ;  /* 0x000000010e0ee824 */ /* 0x000fe200078e0a0f */
[----:B------:R-:W-:Y:S01]  /*8f90*/  ISETP.GT.U32.AND P6, PT, R15, R18, PT ;  /* 0x000000120f00720c */ /* 0x000fe20003fc4070 */
[----:B------:R-:W-:Y:S01]  /*8fa0*/  IMAD.HI.U32 R26, R16, R25, RZ ;  /* 0x00000019101a7227 */ /* 0x000fe200078e00ff */
[----:B------:R-:W-:-:S03]  /*8fb0*/  ISETP.GE.AND P4, PT, R24, RZ, PT ;  /* 0x000000ff1800720c */ /* 0x000fc60003f86270 */
[----:B------:R-:W-:Y:S02]  /*8fc0*/  IMAD.MOV R31, RZ, RZ, -R31 ;  /* 0x000000ffff1f7224 */ /* 0x000fe400078e0a1f */
[----:B------:R-:W-:-:S04]  /*8fd0*/  IMAD.HI.U32 R32, R16, R11, RZ ;  /* 0x0000000b10207227 */ /* 0x000fc800078e00ff */
[----:B------:R-:W-:Y:S02]  /*8fe0*/  IMAD.MOV R24, RZ, RZ, -R26 ;  /* 0x000000ffff187224 */ /* 0x000fe400078e0a1a */
[C---:B------:R-:W-:Y:S02]  /*8ff0*/  IMAD R10, R15.reuse, R31, R10 ;  /* 0x0000001f0f0a7224 */ /* 0x040fe400078e020a */
[----:B------:R-:W-:Y:S02]  /*9000*/  IMAD.MOV.U32 R33, RZ, RZ, R20 ;  /* 0x000000ffff217224 */ /* 0x000fe400078e0014 */
[----:B------:R-:W-:Y:S02]  /*9010*/  IMAD.MOV.U32 R34, RZ, RZ, R21 ;  /* 0x000000ffff227224 */ /* 0x000fe400078e0015 */
[----:B------:R-:W-:Y:S02]  /*9020*/  IMAD.MOV R23, RZ, RZ, -R32 ;  /* 0x000000ffff177224 */ /* 0x000fe400078e0a20 */
[----:B------:R-:W-:-:S02]  /*9030*/  IMAD R25, R15, R24, R25 ;  /* 0x000000180f197224 */ /* 0x000fc400078e0219 */
[----:B------:R-:W-:Y:S01]  /*9040*/  @!P3 IMAD.MOV R33, RZ, RZ, -R33 ;  /* 0x000000ffff21b224 */ /* 0x000fe200078e0a21 */
[----:B------:R-:W-:Y:S01]  /*9050*/  ISETP.GT.U32.AND P3, PT, R15, R10, PT ;  /* 0x0000000a0f00720c */ /* 0x000fe20003f64070 */
[----:B------:R-:W-:Y:S01]  /*9060*/  @!P0 IMAD.MOV R34, RZ, RZ, -R34 ;  /* 0x000000ffff228224 */ /* 0x000fe200078e0a22 */
[----:B------:R-:W-:Y:S01]  /*9070*/  LOP3.LUT R44, R17, 0xa8, RZ, 0xfc, !PT ;  /* 0x000000a8112c7812 */ /* 0x000fe200078efcff */
[C---:B------:R-:W-:Y:S01]  /*9080*/  IMAD R11, R15.reuse, R23, R11 ;  /* 0x000000170f0b7224 */ /* 0x040fe200078e020b */
[C---:B------:R-:W-:Y:S01]  /*9090*/  ISETP.GT.U32.AND P0, PT, R15.reuse, R14, PT ;  /* 0x0000000e0f00720c */ /* 0x040fe20003f04070 */
[----:B------:R-:W-:Y:S02]  /*90a0*/  IMAD.MOV.U32 R35, RZ, RZ, R22 ;  /* 0x000000ffff237224 */ /* 0x000fe400078e0016 */
[----:B------:R-:W-:Y:S01]  /*90b0*/  @!P6 IMAD.IADD R18, R18, 0x1, -R15 ;  /* 0x000000011212e824 */ /* 0x000fe200078e0a0f */
[C---:B------:R-:W-:Y:S01]  /*90c0*/  ISETP.GT.U32.AND P6, PT, R15.reuse, R25, PT ;  /* 0x000000190f00720c */ /* 0x040fe20003fc4070 */
[----:B------:R-:W-:Y:S01]  /*90d0*/  IMAD.MOV.U32 R32, RZ, RZ, R19 ;  /* 0x000000ffff207224 */ /* 0x000fe200078e0013 */
[----:B------:R-:W-:Y:S01]  /*90e0*/  IABS R24, R44 ;  /* 0x0000002c00187213 */ /* 0x000fe20000000000 */
[----:B------:R-:W-:Y:S01]  /*90f0*/  @!P5 IMAD.MOV R35, RZ, RZ, -R35 ;  /* 0x000000ffff23d224 */ /* 0x000fe200078e0a23 */
[----:B------:R-:W-:Y:S01]  /*9100*/  ISETP.GT.U32.AND P5, PT, R15, R11, PT ;  /* 0x0000000b0f00720c */ /* 0x000fe20003fa4070 */
[----:B------:R-:W-:Y:S01]  /*9110*/  @!P2 IMAD.MOV R32, RZ, RZ, -R32 ;  /* 0x000000ffff20a224 */ /* 0x000fe200078e0a20 */
[----:B------:R-:W-:Y:S01]  /*9120*/  LOP3.LUT R26, R17, 0xb0, RZ, 0xfc, !PT ;  /* 0x000000b0111a7812 */ /* 0x000fe200078efcff */
[----:B------:R-:W-:Y:S01]  /*9130*/  IMAD.HI.U32 R20, R16, R24, RZ ;  /* 0x0000001810147227 */ /* 0x000fe200078e00ff */
[----:B------:R-:W-:-:S02]  /*9140*/  ISETP.GE.AND P2, PT, R30, RZ, PT ;  /* 0x000000ff1e00720c */ /* 0x000fc40003f46270 */
[----:B------:R-:W-:Y:S01]  /*9150*/  IABS R23, R26 ;  /* 0x0000001a00177213 */ /* 0x000fe20000000000 */
[--C-:B------:R-:W-:Y:S02]  /*9160*/  @!P3 IMAD.IADD R10, R10, 0x1, -R15.reuse ;  /* 0x000000010a0ab824 */ /* 0x100fe400078e0a0f */
[----:B------:R-:W-:Y:S02]  /*9170*/  IMAD.MOV R20, RZ, RZ, -R20 ;  /* 0x000000ffff147224 */ /* 0x000fe400078e0a14 */
[--C-:B------:R-:W-:Y:S02]  /*9180*/  @!P0 IMAD.IADD R14, R14, 0x1, -R15.reuse ;  /* 0x000000010e0e8824 */ /* 0x100fe400078e0a0f */
[----:B------:R-:W-:Y:S01]  /*9190*/  @!P6 IMAD.IADD R25, R25, 0x1, -R15 ;  /* 0x000000011919e824 */ /* 0x000fe200078e0a0f */
[----:B------:R-:W-:Y:S01]  /*91a0*/  ISETP.GT.U32.AND P6, PT, R15, R10, PT ;  /* 0x0000000a0f00720c */ /* 0x000fe20003fc4070 */
[----:B------:R-:W-:-:S04]  /*91b0*/  IMAD.HI.U32 R19, R16, R23, RZ ;  /* 0x0000001710137227 */ /* 0x000fc800078e00ff */
[----:B------:R-:W-:Y:S02]  /*91c0*/  IMAD R24, R15, R20, R24 ;  /* 0x000000140f187224 */ /* 0x000fe400078e0218 */
[----:B------:R-:W-:Y:S02]  /*91d0*/  IMAD.MOV.U32 R30, RZ, RZ, R14 ;  /* 0x000000ffff1e7224 */ /* 0x000fe400078e000e */
[----:B------:R-:W-:Y:S02]  /*91e0*/  @!P5 IMAD.IADD R11, R11, 0x1, -R15 ;  /* 0x000000010b0bd824 */ /* 0x000fe400078e0a0f */
[----:B------:R-:W-:Y:S02]  /*91f0*/  IMAD.MOV R19, RZ, RZ, -R19 ;  /* 0x000000ffff137224 */ /* 0x000fe400078e0a13 */
[----:B------:R-:W-:Y:S01]  /*9200*/  @!P2 IMAD.MOV R30, RZ, RZ, -R30 ;  /* 0x000000ffff1ea224 */ /* 0x000fe200078e0a1e */
[C---:B------:R-:W-:Y:S02]  /*9210*/  ISETP.GT.U32.AND P2, PT, R15.reuse, R24, PT ;  /* 0x000000180f00720c */ /* 0x040fe40003f44070 */
[C---:B------:R-:W-:Y:S01]  /*9220*/  ISETP.GT.U32.AND P3, PT, R15.reuse, R11, PT ;  /* 0x0000000b0f00720c */ /* 0x040fe20003f64070 */
[----:B------:R-:W-:-:S02]  /*9230*/  IMAD R23, R15, R19, R23 ;  /* 0x000000130f177224 */ /* 0x000fc400078e0217 */
[----:B------:R-:W-:Y:S01]  /*9240*/  @!P6 IMAD.IADD R10, R10, 0x1, -R15 ;  /* 0x000000010a0ae824 */ /* 0x000fe200078e0a0f */
[----:B------:R-:W-:Y:S02]  /*9250*/  LOP3.LUT R14, R17, 0xb8, RZ, 0xfc, !PT ;  /* 0x000000b8110e7812 */ /* 0x000fe400078efcff */
[----:B------:R-:W-:Y:S02]  /*9260*/  ISETP.GT.U32.AND P6, PT, R15, R23, PT ;  /* 0x000000170f00720c */ /* 0x000fe40003fc4070 */
[----:B------:R-:W-:-:S03]  /*9270*/  IABS R20, R14 ;  /* 0x0000000e00147213 */ /* 0x000fc60000000000 */
[--C-:B------:R-:W-:Y:S02]  /*9280*/  @!P2 IMAD.IADD R24, R24, 0x1, -R15.reuse ;  /* 0x000000011818a824 */ /* 0x100fe400078e0a0f */
[----:B------:R-:W-:Y:S01]  /*9290*/  @!P3 IMAD.IADD R11, R11, 0x1, -R15 ;  /* 0x000000010b0bb824 */ /* 0x000fe200078e0a0f */
[----:B------:R-:W-:Y:S02]  /*92a0*/  ISETP.GE.AND P0, PT, R29, RZ, PT ;  /* 0x000000ff1d00720c */ /* 0x000fe40003f06270 */
[----:B------:R-:W-:Y:S01]  /*92b0*/  LOP3.LUT R47, R17, 0xc0, RZ, 0xfc, !PT ;  /* 0x000000c0112f7812 */ /* 0x000fe200078efcff */
[----:B------:R-:W-:Y:S01]  /*92c0*/  IMAD.MOV.U32 R29, RZ, RZ, R11 ;  /* 0x000000ffff1d7224 */ /* 0x000fe200078e000b */
[----:B------:R-:W-:Y:S01]  /*92d0*/  ISETP.GT.U32.AND P2, PT, R15, R24, PT ;  /* 0x000000180f00720c */ /* 0x000fe20003f44070 */
[----:B------:R-:W-:Y:S01]  /*92e0*/  IMAD.HI.U32 R11, R16, R20, RZ ;  /* 0x00000014100b7227 */ /* 0x000fe200078e00ff */
[----:B------:R-:W-:Y:S02]  /*92f0*/  ISETP.GE.AND P5, PT, R28, RZ, PT ;  /* 0x000000ff1c00720c */ /* 0x000fe40003fa6270 */
[----:B------:R-:W-:Y:S01]  /*9300*/  IABS R19, R47 ;  /* 0x0000002f00137213 */ /* 0x000fe20000000000 */
[----:B------:R-:W-:-:S02]  /*9310*/  @!P6 IMAD.IADD R23, R23, 0x1, -R15 ;  /* 0x000000011717e824 */ /* 0x000fc400078e0a0f */
[----:B------:R-:W-:Y:S02]  /*9320*/  IMAD.MOV.U32 R28, RZ, RZ, R10 ;  /* 0x000000ffff1c7224 */ /* 0x000fe400078e000a */
[----:B------:R-:W-:Y:S01]  /*9330*/  IMAD.MOV R10, RZ, RZ, -R11 ;  /* 0x000000ffff0a7224 */ /* 0x000fe200078e0a0b */
[----:B------:R-:W-:Y:S01]  /*9340*/  ISETP.GT.U32.AND P6, PT, R15, R23, PT ;  /* 0x000000170f00720c */ /* 0x000fe20003fc4070 */
[----:B------:R-:W-:Y:S02]  /*9350*/  IMAD.MOV.U32 R31, RZ, RZ, R18 ;  /* 0x000000ffff1f7224 */ /* 0x000fe400078e0012 */
[----:B------:R-:W-:-:S04]  /*9360*/  IMAD.HI.U32 R18, R16, R19, RZ ;  /* 0x0000001310127227 */ /* 0x000fc800078e00ff */
[C---:B------:R-:W-:Y:S02]  /*9370*/  IMAD R20, R15.reuse, R10, R20 ;  /* 0x0000000a0f147224 */ /* 0x040fe400078e0214 */
[----:B------:R-:W-:Y:S02]  /*9380*/  IMAD.MOV R11, RZ, RZ, -R18 ;  /* 0x000000ffff0b7224 */ /* 0x000fe400078e0a12 */
[----:B------:R-:W-:Y:S01]  /*9390*/  @!P2 IMAD.IADD R24, R24, 0x1, -R15 ;  /* 0x000000011818a824 */ /* 0x000fe200078e0a0f */
[C---:B------:R-:W-:Y:S01]  /*93a0*/  ISETP.GT.U32.AND P2, PT, R15.reuse, R20, PT ;  /* 0x000000140f00720c */ /* 0x040fe20003f44070 */
[----:B------:R-:W-:Y:S02]  /*93b0*/  IMAD R19, R15, R11, R19 ;  /* 0x0000000b0f137224 */ /* 0x000fe400078e0213 */
[----:B------:R-:W-:Y:S01]  /*93c0*/  @!P6 IMAD.IADD R23, R23, 0x1, -R15 ;  /* 0x000000011717e824 */ /* 0x000fe200078e0a0f */
[----:B------:R-:W-:Y:S02]  /*93d0*/  LOP3.LUT R51, R17, 0xc8, RZ, 0xfc, !PT ;  /* 0x000000c811337812 */ /* 0x000fe400078efcff */
[----:B------:R-:W-:-:S02]  /*93e0*/  ISETP.GT.U32.AND P6, PT, R15, R19, PT ;  /* 0x000000130f00720c */ /* 0x000fc40003fc4070 */
[----:B------:R-:W-:-:S05]  /*93f0*/  IABS R18, R51 ;  /* 0x0000003300127213 */ /* 0x000fca0000000000 */
[----:B------:R-:W-:Y:S01]  /*9400*/  @!P2 IMAD.IADD R20, R20, 0x1, -R15 ;  /* 0x000000011414a824 */ /* 0x000fe200078e0a0f */
[----:B------:R-:W-:Y:S01]  /*9410*/  LOP3.LUT R46, R17, 0xd0, RZ, 0xfc, !PT ;  /* 0x000000d0112e7812 */ /* 0x000fe200078efcff */
[----:B------:R-:W-:Y:S01]  /*9420*/  @!P4 IMAD.MOV R31, RZ, RZ, -R31 ;  /* 0x000000ffff1fc224 */ /* 0x000fe200078e0a1f */
[C---:B------:R-:W-:Y:S01]  /*9430*/  ISETP.GT.U32.AND P4, PT, R15.reuse, R25, PT ;  /* 0x000000190f00720c */ /* 0x040fe20003f84070 */
[----:B------:R-:W-:Y:S01]  /*9440*/  IMAD.HI.U32 R10, R16, R18, RZ ;  /* 0x00000012100a7227 */ /* 0x000fe200078e00ff */
[----:B------:R-:W-:-:S03]  /*9450*/  ISETP.GT.U32.AND P2, PT, R15, R20, PT ;  /* 0x000000140f00720c */ /* 0x000fc60003f44070 */
[----:B------:R-:W-:Y:S01]  /*9460*/  @!P5 IMAD.MOV R28, RZ, RZ, -R28 ;  /* 0x000000ffff1cd224 */ /* 0x000fe200078e0a1c */
[----:B------:R-:W-:Y:S01]  /*9470*/  ISETP.GE.AND P5, PT, R14, RZ, PT ;  /* 0x000000ff0e00720c */ /* 0x000fe20003fa6270 */
[----:B------:R-:W-:Y:S01]  /*9480*/  @!P6 IMAD.IADD R19, R19, 0x1, -R15 ;  /* 0x000000011313e824 */ /* 0x000fe200078e0a0f */
[----:B------:R-:W-:Y:S01]  /*9490*/  IABS R14, R46 ;  /* 0x0000002e000e7213 */ /* 0x000fe20000000000 */
[----:B------:R-:W-:Y:S01]  /*94a0*/  IMAD.MOV R10, RZ, RZ, -R10 ;  /* 0x000000ffff0a7224 */ /* 0x000fe200078e0a0a */
[----:B------:R-:W-:Y:S02]  /*94b0*/  ISETP.GE.AND P3, PT, R45, RZ, PT ;  /* 0x000000ff2d00720c */ /* 0x000fe40003f66270 */
[----:B------:R-:W-:Y:S01]  /*94c0*/  LOP3.LUT R45, R17, 0xd8, RZ, 0xfc, !PT ;  /* 0x000000d8112d7812 */ /* 0x000fe200078efcff */
[----:B------:R-:W-:Y:S01]  /*94d0*/  IMAD.HI.U32 R21, R16, R14, RZ ;  /* 0x0000000e10157227 */ /* 0x000fe200078e00ff */
[C---:B------:R-:W-:Y:S02]  /*94e0*/  ISETP.GT.U32.AND P6, PT, R15.reuse, R19, PT ;  /* 0x000000130f00720c */ /* 0x040fe40003fc4070 */
[----:B------:R-:W-:Y:S01]  /*94f0*/  IABS R11, R45 ;  /* 0x0000002d000b7213 */ /* 0x000fe20000000000 */
[----:B------:R-:W-:-:S02]  /*9500*/  IMAD R18, R15, R10, R18 ;  /* 0x0000000a0f127224 */ /* 0x000fc400078e0212 */
[----:B------:R-:W-:Y:S02]  /*9510*/  IMAD.MOV R21, RZ, RZ, -R21 ;  /* 0x000000ffff157224 */ /* 0x000fe400078e0a15 */
[--C-:B------:R-:W-:Y:S01]  /*9520*/  @!P2 IMAD.IADD R20, R20, 0x1, -R15.reuse ;  /* 0x000000011414a824 */ /* 0x100fe200078e0a0f */
[----:B------:R-:W-:Y:S01]  /*9530*/  ISETP.GT.U32.AND P2, PT, R15, R18, PT ;  /* 0x000000120f00720c */ /* 0x000fe20003f44070 */
[----:B------:R-:W-:Y:S01]  /*9540*/  @!P4 IMAD.IADD R25, R25, 0x1, -R15 ;  /* 0x000000011919c824 */ /* 0x000fe200078e0a0f */
[----:B------:R-:W-:Y:S01]  /*9550*/  ISETP.GE.AND P4, PT, R44, RZ, PT ;  /* 0x000000ff2c00720c */ /* 0x000fe20003f86270 */
[----:B------:R-:W-:Y:S01]  /*9560*/  IMAD.HI.U32 R22, R16, R11, RZ ;  /* 0x0000000b10167227 */ /* 0x000fe200078e00ff */
[----:B------:R-:W-:-:S03]  /*9570*/  LOP3.LUT R44, R17, 0xe0, RZ, 0xfc, !PT ;  /* 0x000000e0112c7812 */ /* 0x000fc600078efcff */
[----:B------:R-:W-:Y:S02]  /*9580*/  IMAD R14, R15, R21, R14 ;  /* 0x000000150f0e7224 */ /* 0x000fe400078e020e */
[----:B------:R-:W-:Y:S01]  /*9590*/  IMAD.MOV R22, RZ, RZ, -R22 ;  /* 0x000000ffff167224 */ /* 0x000fe200078e0a16 */
[----:B------:R-:W-:Y:S01]  /*95a0*/  IABS R10, R44 ;  /* 0x0000002c000a7213 */ /* 0x000fe20000000000 */
[----:B------:R-:W-:Y:S01]  /*95b0*/  @!P6 IMAD.IADD R19, R19, 0x1, -R15 ;  /* 0x000000011313e824 */ /* 0x000fe200078e0a0f */
[C---:B------:R-:W-:Y:S01]  /*95c0*/  ISETP.GT.U32.AND P6, PT, R15.reuse, R14, PT ;  /* 0x0000000e0f00720c */ /* 0x040fe20003fc4070 */
[----:B------:R-:W-:Y:S02]  /*95d0*/  IMAD R11, R15, R22, R11 ;  /* 0x000000160f0b7224 */ /* 0x000fe400078e020b */
[----:B------:R-:W-:Y:S01]  /*95e0*/  @!P0 IMAD.MOV R29, RZ, RZ, -R29 ;  /* 0x000000ffff1d8224 */ /* 0x000fe200078e0a1d */
[----:B------:R-:W-:Y:S01]  /*95f0*/  ISETP.GE.AND P0, PT, R26, RZ, PT ;  /* 0x000000ff1a00720c */ /* 0x000fe20003f06270 */
[----:B------:R-:W-:Y:S01]  /*9600*/  IMAD.HI.U32 R26, R16, R10, RZ ;  /* 0x0000000a101a7227 */ /* 0x000fe200078e00ff */
[----:B------:R-:W-:-:S02]  /*9610*/  LOP3.LUT R50, R17, 0xe8, RZ, 0xfc, !PT ;  /* 0x000000e811327812 */ /* 0x000fc400078efcff */
[----:B------:R-:W-:Y:S01]  /*9620*/  LOP3.LUT R52, R17, 0xf8, RZ, 0xfc, !PT ;  /* 0x000000f811347812 */ /* 0x000fe200078efcff */
[----:B------:R-:W-:Y:S01]  /*9630*/  @!P2 IMAD.IADD R18, R18, 0x1, -R15 ;  /* 0x000000011212a824 */ /* 0x000fe200078e0a0f */
[C---:B------:R-:W-:Y:S01]  /*9640*/  ISETP.GT.U32.AND P2, PT, R15.reuse, R11, PT ;  /* 0x0000000b0f00720c */ /* 0x040fe20003f44070 */
[----:B------:R-:W-:Y:S01]  /*9650*/  IMAD.MOV R61, RZ, RZ, -R26 ;  /* 0x000000ffff3d7224 */ /* 0x000fe200078e0a1a */
[----:B------:R-:W-:Y:S02]  /*9660*/  IABS R21, R50 ;  /* 0x0000003200157213 */ /* 0x000fe40000000000 */
[----:B------:R-:W-:Y:S01]  /*9670*/  IABS R62, R52 ;  /* 0x00000034003e7213 */ /* 0x000fe20000000000 */
[----:B------:R-:W-:Y:S01]  /*9680*/  IMAD R10, R15, R61, R10 ;  /* 0x0000003d0f0a7224 */ /* 0x000fe200078e020a */
[----:B------:R-:W-:Y:S01]  /*9690*/  LOP3.LUT R48, R17, 0xf0, RZ, 0xfc, !PT ;  /* 0x000000f011307812 */ /* 0x000fe200078efcff */
[----:B------:R-:W-:-:S04]  /*96a0*/  IMAD.HI.U32 R61, R16, R21, RZ ;  /* 0x00000015103d7227 */ /* 0x000fc800078e00ff */
[----:B------:R-:W-:Y:S01]  /*96b0*/  @!P6 IMAD.IADD R14, R14, 0x1, -R15 ;  /* 0x000000010e0ee824 */ /* 0x000fe200078e0a0f */
[----:B------:R-:W-:Y:S01]  /*96c0*/  IABS R22, R48 ;  /* 0x0000003000167213 */ /* 0x000fe20000000000 */
[----:B------:R-:W-:Y:S01]  /*96d0*/  IMAD.MOV.U32 R26, RZ, RZ, R62 ;  /* 0x000000ffff1a7224 */ /* 0x000fe200078e003e */
[C---:B------:R-:W-:Y:S01]  /*96e0*/  ISETP.GT.U32.AND P6, PT, R15.reuse, R10, PT ;  /* 0x0000000a0f00720c */ /* 0x040fe20003fc4070 */
[----:B------:R-:W-:Y:S02]  /*96f0*/  IMAD.MOV R61, RZ, RZ, -R61 ;  /* 0x000000ffff3d7224 */ /* 0x000fe400078e0a3d */
[----:B------:R-:W-:Y:S01]  /*9700*/  @!P4 IMAD.MOV R24, RZ, RZ, -R24 ;  /* 0x000000ffff18c224 */ /* 0x000fe200078e0a18 */
[----:B------:R-:W-:Y:S01]  /*9710*/  ISETP.GT.U32.AND P4, PT, R15, R14, PT ;  /* 0x0000000e0f00720c */ /* 0x000fe20003f84070 */
[----:B------:R-:W-:-:S04]  /*9720*/  IMAD.HI.U32 R63, R16, R26, RZ ;  /* 0x0000001a103f7227 */ /* 0x000fc800078e00ff */
[----:B------:R-:W-:Y:S01]  /*9730*/  @!P2 IMAD.IADD R11, R11, 0x1, -R15 ;  /* 0x000000010b0ba824 */ /* 0x000fe200078e0a0f */
[----:B------:R-:W-:Y:S01]  /*9740*/  ISETP.GE.AND P2, PT, R47, RZ, PT ;  /* 0x000000ff2f00720c */ /* 0x000fe20003f46270 */
[----:B------:R-:W-:-:S04]  /*9750*/  IMAD.HI.U32 R62, R16, R22, RZ ;  /* 0x00000016103e7227 */ /* 0x000fc800078e00ff */
[C---:B------:R-:W-:Y:S02]  /*9760*/  IMAD R21, R15.reuse, R61, R21 ;  /* 0x0000003d0f157224 */ /* 0x040fe400078e0215 */
[----:B------:R-:W-:Y:S02]  /*9770*/  IMAD.MOV R63, RZ, RZ, -R63 ;  /* 0x000000ffff3f7224 */ /* 0x000fe400078e0a3f */
[----:B------:R-:W-:Y:S02]  /*9780*/  IMAD.MOV R62, RZ, RZ, -R62 ;  /* 0x000000ffff3e7224 */ /* 0x000fe400078e0a3e */
[----:B------:R-:W-:Y:S01]  /*9790*/  @!P5 IMAD.MOV R20, RZ, RZ, -R20 ;  /* 0x000000ffff14d224 */ /* 0x000fe200078e0a14 */
[C---:B------:R-:W-:Y:S01]  /*97a0*/  ISETP.GT.U32.AND P5, PT, R15.reuse, R21, PT ;  /* 0x000000150f00720c */ /* 0x040fe20003fa4070 */
[C---:B------:R-:W-:Y:S02]  /*97b0*/  IMAD R26, R15.reuse, R63, R26 ;  /* 0x0000003f0f1a7224 */ /* 0x040fe400078e021a */
[----:B------:R-:W-:-:S02]  /*97c0*/  IMAD R22, R15, R62, R22 ;  /* 0x0000003e0f167224 */ /* 0x000fc400078e0216 */
[----:B------:R-:W-:Y:S02]  /*97d0*/  IMAD.MOV.U32 R47, RZ, RZ, R19 ;  /* 0x000000ffff2f7224 */ /* 0x000fe400078e0013 */
[--C-:B------:R-:W-:Y:S01]  /*97e0*/  @!P6 IMAD.IADD R10, R10, 0x1, -R15.reuse ;  /* 0x000000010a0ae824 */ /* 0x100fe200078e0a0f */
[C---:B------:R-:W-:Y:S01]  /*97f0*/  ISETP.GT.U32.AND P6, PT, R15.reuse, R11, PT ;  /* 0x0000000b0f00720c */ /* 0x040fe20003fc4070 */
[----:B------:R-:W-:Y:S01]  /*9800*/  @!P4 IMAD.IADD R14, R14, 0x1, -R15 ;  /* 0x000000010e0ec824 */ /* 0x000fe200078e0a0f */
[C---:B------:R-:W-:Y:S01]  /*9810*/  ISETP.GT.U32.AND P4, PT, R15.reuse, R26, PT ;  /* 0x0000001a0f00720c */ /* 0x040fe20003f84070 */
[----:B------:R-:W-:Y:S01]  /*9820*/  @!P2 IMAD.MOV R47, RZ, RZ, -R47 ;  /* 0x000000ffff2fa224 */ /* 0x000fe200078e0a2f */
[C---:B------:R-:W-:Y:S01]  /*9830*/  ISETP.GT.U32.AND P2, PT, R15.reuse, R22, PT ;  /* 0x000000160f00720c */ /* 0x040fe20003f44070 */
[----:B------:R-:W-:Y:S01]  /*9840*/  @!P0 IMAD.MOV R23, RZ, RZ, -R23 ;  /* 0x000000ffff178224 */ /* 0x000fe200078e0a17 */
[----:B------:R-:W-:Y:S01]  /*9850*/  ISETP.GT.U32.AND P0, PT, R15, R10, PT ;  /* 0x0000000a0f00720c */ /* 0x000fe20003f04070 */
[----:B------:R-:W-:Y:S01]  /*9860*/  @!P5 IMAD.IADD R21, R21, 0x1, -R15 ;  /* 0x000000011515d824 */ /* 0x000fe200078e0a0f */
[----:B------:R-:W-:Y:S01]  /*9870*/  ISETP.GE.AND P5, PT, R45, RZ, PT ;  /* 0x000000ff2d00720c */ /* 0x000fe20003fa6270 */
[----:B------:R-:W-:Y:S01]  /*9880*/  @!P3 IMAD.MOV R25, RZ, RZ, -R25 ;  /* 0x000000ffff19b224 */ /* 0x000fe200078e0a19 */
[----:B------:R-:W-:-:S03]  /*9890*/  ISETP.GT.U32.AND P3, PT, R15, R18, PT ;  /* 0x000000120f00720c */ /* 0x000fc60003f64070 */
[--C-:B------:R-:W-:Y:S02]  /*98a0*/  @!P6 IMAD.IADD R11, R11, 0x1, -R15.reuse ;  /* 0x000000010b0be824 */ /* 0x100fe400078e0a0f */
[--C-:B------:R-:W-:Y:S01]  /*98b0*/  @!P4 IMAD.IADD R26, R26, 0x1, -R15.reuse ;  /* 0x000000011a1ac824 */ /* 0x100fe200078e0a0f */
[----:B------:R-:W-:Y:S01]  /*98c0*/  ISETP.GT.U32.AND P4, PT, R15, R21, PT ;  /* 0x000000150f00720c */ /* 0x000fe20003f84070 */
[--C-:B------:R-:W-:Y:S01]  /*98d0*/  @!P2 IMAD.IADD R22, R22, 0x1, -R15.reuse ;  /* 0x000000011616a824 */ /* 0x100fe200078e0a0f */
[----:B------:R-:W-:Y:S01]  /*98e0*/  ISETP.GE.AND P2, PT, R44, RZ, PT ;  /* 0x000000ff2c00720c */ /* 0x000fe20003f46270 */
[----:B------:R-:W-:Y:S01]  /*98f0*/  @!P0 IMAD.IADD R10, R10, 0x1, -R15 ;  /* 0x000000010a0a8824 */ /* 0x000fe200078e0a0f */
[----:B------:R-:W-:Y:S01]  /*9900*/  ISETP.GE.AND P6, PT, R51, RZ, PT ;  /* 0x000000ff3300720c */ /* 0x000fe20003fc6270 */
[----:B------:R-:W-:Y:S01]  /*9910*/  IMAD.MOV.U32 R44, RZ, RZ, R11 ;  /* 0x000000ffff2c7224 */ /* 0x000fe200078e000b */
[----:B------:R-:W-:Y:S01]  /*9920*/  ISETP.GE.AND P0, PT, R46, RZ, PT ;  /* 0x000000ff2e00720c */ /* 0x000fe20003f06270 */
[----:B------:R-:W-:-:S02]  /*9930*/  @!P3 IMAD.IADD R18, R18, 0x1, -R15 ;  /* 0x000000011212b824 */ /* 0x000fc400078e0a0f */
[----:B------:R-:W-:Y:S01]  /*9940*/  @!P5 IMAD.MOV R44, RZ, RZ, -R44 ;  /* 0x000000ffff2cd224 */ /* 0x000fe200078e0a2c */
[----:B------:R-:W-:Y:S01]  /*9950*/  ISETP.GE.AND P5, PT, R50, RZ, PT ;  /* 0x000000ff3200720c */ /* 0x000fe20003fa6270 */
[----:B------:R-:W-:Y:S02]  /*9960*/  IMAD.MOV.U32 R46, RZ, RZ, R18 ;  /* 0x000000ffff2e7224 */ /* 0x000fe400078e0012 */
[----:B------:R-:W-:Y:S02]  /*9970*/  IMAD.MOV.U32 R45, RZ, RZ, R14 ;  /* 0x000000ffff2d7224 */ /* 0x000fe400078e000e */
[----:B------:R-:W-:Y:S02]  /*9980*/  @!P4 IMAD.IADD R21, R21, 0x1, -R15 ;  /* 0x000000011515c824 */ /* 0x000fe400078e0a0f */
[----:B------:R-:W-:Y:S01]  /*9990*/  @!P2 IMAD.MOV R10, RZ, RZ, -R10 ;  /* 0x000000ffff0aa224 */ /* 0x000fe200078e0a0a */
[----:B------:R-:W-:Y:S01]  /*99a0*/  ISETP.GE.AND P2, PT, R48, RZ, PT ;  /* 0x000000ff3000720c */ /* 0x000fe20003f46270 */
[----:B------:R-:W-:Y:S01]  /*99b0*/  @!P6 IMAD.MOV R46, RZ, RZ, -R46 ;  /* 0x000000ffff2ee224 */ /* 0x000fe200078e0a2e */
[C---:B------:R-:W-:Y:S01]  /*99c0*/  ISETP.GT.U32.AND P6, PT, R15.reuse, R26, PT ;  /* 0x0000001a0f00720c */ /* 0x040fe20003fc4070 */
[----:B------:R-:W-:Y:S01]  /*99d0*/  @!P0 IMAD.MOV R45, RZ, RZ, -R45 ;  /* 0x000000ffff2d8224 */ /* 0x000fe200078e0a2d */
[----:B------:R-:W-:Y:S01]  /*99e0*/  ISETP.GT.U32.AND P0, PT, R15, R22, PT ;  /* 0x000000160f00720c */ /* 0x000fe20003f04070 */
[----:B------:R-:W-:Y:S01]  /*99f0*/  IMAD.MOV.U32 R48, RZ, RZ, R21 ;  /* 0x000000ffff307224 */ /* 0x000fe200078e0015 */
[----:B------:R-:W-:-:S02]  /*9a00*/  LOP3.LUT R4, R92, 0x7f, RZ, 0xc0, !PT ;  /* 0x0000007f5c047812 */ /* 0x000fc400078ec0ff */
[----:B------:R-:W-:Y:S01]  /*9a10*/  LOP3.LUT R92, RZ, R9, RZ, 0x33, !PT ;  /* 0x00000009ff5c7212 */ /* 0x000fe200078e33ff */
[----:B------:R-:W-:Y:S01]  /*9a20*/  @!P5 IMAD.MOV R48, RZ, RZ, -R48 ;  /* 0x000000ffff30d224 */ /* 0x000fe200078e0a30 */
[----:B------:R-:W-:Y:S01]  /*9a30*/  ISETP.NE.AND P5, PT, R9, RZ, PT ;  /* 0x000000ff0900720c */ /* 0x000fe20003fa5270 */
[----:B------:R-:W-:-:S03]  /*9a40*/  IMAD R11, R4, R13, RZ ;  /* 0x0000000d040b7224 */ /* 0x000fc600078e02ff */
[C---:B------:R-:W-:Y:S02]  /*9a50*/  SEL R9, R92.reuse, R56, !P5 ;  /* 0x000000385c097207 */ /* 0x040fe40006800000 */
[C---:B------:R-:W-:Y:S01]  /*9a60*/  SEL R19, R92.reuse, R54, !P5 ;  /* 0x000000365c137207 */ /* 0x040fe20006800000 */
[----:B------:R-:W-:Y:S01]  /*9a70*/  VIADD R5, R69, 0x7f ;  /* 0x0000007f45057836 */ /* 0x000fe20000000000 */
[----:B------:R-:W-:Y:S01]  /*9a80*/  SEL R53, R92, R53, !P5 ;  /* 0x000000355c357207 */ /* 0x000fe20006800000 */
[--C-:B------:R-:W-:Y:S02]  /*9a90*/  @!P0 IMAD.IADD R22, R22, 0x1, -R15.reuse ;  /* 0x0000000116168824 */ /* 0x100fe400078e0a0f */
[----:B------:R-:W-:Y:S01]  /*9aa0*/  @!P6 IMAD.IADD R26, R26, 0x1, -R15 ;  /* 0x000000011a1ae824 */ /* 0x000fe200078e0a0f */
[----:B------:R-:W-:Y:S01]  /*9ab0*/  IADD3 R14, P6, PT, R11, UR14, RZ ;  /* 0x0000000e0b0e7c10 */ /* 0x000fe2000ffde0ff */
[----:B------:R-:W-:Y:S01]  /*9ac0*/  IMAD R9, R9, UR6, RZ ;  /* 0x0000000609097c24 */ /* 0x000fe2000f8e02ff */
[C---:B------:R-:W-:Y:S01]  /*9ad0*/  SEL R21, R92.reuse, R49, !P5 ;  /* 0x000000315c157207 */ /* 0x040fe20006800000 */
[----:B------:R-:W-:Y:S01]  /*9ae0*/  IMAD R19, R19, UR6, RZ ;  /* 0x0000000613137c24 */ /* 0x000fe2000f8e02ff */
[----:B------:R-:W-:Y:S01]  /*9af0*/  ISETP.GT.AND P0, PT, R5, 0x7f, PT ;  /* 0x0000007f0500780c */ /* 0x000fe20003f04270 */
[----:B------:R-:W-:Y:S01]  /*9b00*/  @!P2 IMAD.MOV R22, RZ, RZ, -R22 ;  /* 0x000000ffff16a224 */ /* 0x000fe200078e0a16 */
[----:B------:R-:W-:Y:S01]  /*9b10*/  SEL R50, R92, R20, !P5 ;  /* 0x000000145c327207 */ /* 0x000fe20006800000 */
[----:B------:R-:W-:Y:S01]  /*9b20*/  IMAD R20, R53, UR6, RZ ;  /* 0x0000000635147c24 */ /* 0x000fe2000f8e02ff */
[----:B------:R-:W-:-:S02]  /*9b30*/  LEA.HI.X.SX32 R11, R11, UR15, 0x1, P6 ;  /* 0x0000000f0b0b7c11 */ /* 0x000fc4000b0f0eff */
[C---:B------:R-:W-:Y:S01]  /*9b40*/  SEL R43, R92.reuse, R43, !P5 ;  /* 0x0000002b5c2b7207 */ /* 0x040fe20006800000 */
[----:B------:R-:W-:Y:S01]  /*9b50*/  IMAD R21, R21, UR6, RZ ;  /* 0x0000000615157c24 */ /* 0x000fe2000f8e02ff */
[----:B------:R-:W-:Y:S01]  /*9b60*/  IADD3 R5, P2, PT, R9, R14, RZ ;  /* 0x0000000e09057210 */ /* 0x000fe20007f5e0ff */
[----:B------:R-:W-:Y:S01]  /*9b70*/  IMAD.MOV.U32 R62, RZ, RZ, R73 ;  /* 0x000000ffff3e7224 */ /* 0x000fe200078e0049 */
[----:B------:R-:W-:Y:S01]  /*9b80*/  SEL R42, R92, R42, !P5 ;  /* 0x0000002a5c2a7207 */ /* 0x000fe20006800000 */
[----:B------:R-:W-:Y:S01]  /*9b90*/  IMAD.MOV.U32 R63, RZ, RZ, R74 ;  /* 0x000000ffff3f7224 */ /* 0x000fe200078e004a */
[----:B------:R-:W-:Y:S01]  /*9ba0*/  IADD3 R121, P6, PT, R19, R14, RZ ;  /* 0x0000000e13797210 */ /* 0x000fe20007fde0ff */
[----:B------:R-:W-:Y:S01]  /*9bb0*/  IMAD R43, R43, UR4, RZ ;  /* 0x000000042b2b7c24 */ /* 0x000fe2000f8e02ff */
[----:B------:R-:W-:Y:S01]  /*9bc0*/  LEA.HI.X.SX32 R6, R9, R11, 0x1, P2 ;  /* 0x0000000b09067211 */ /* 0x000fe200010f0eff */
[----:B------:R-:W0:Y:S01]  /*9bd0*/  LDCU UR14, c[0x0][0x3b0] ;  /* 0x00007600ff0e77ac */ /* 0x000e220008000800 */
[----:B------:R-:W-:-:S02]  /*9be0*/  ISETP.LT.AND P0, PT, R4, R69, P0 ;  /* 0x000000450400720c */ /* 0x000fc40000701270 */
[----:B------:R-:W-:Y:S01]  /*9bf0*/  IADD3 R81, P2, PT, R20, R14, RZ ;  /* 0x0000000e14517210 */ /* 0x000fe20007f5e0ff */
[----:B------:R-:W-:Y:S01]  /*9c00*/  IMAD R42, R42, UR12, RZ ;  /* 0x0000000c2a2a7c24 */ /* 0x000fe2000f8e02ff */
[----:B------:R-:W-:Y:S01]  /*9c10*/  LEA.HI.X.SX32 R4, R19, R11, 0x1, P6 ;  /* 0x0000000b13047211 */ /* 0x000fe200030f0eff */
[----:B------:R-:W1:Y:S01]  /*9c20*/  LDCU UR15, c[0x0][0x3b0] ;  /* 0x00007600ff0f77ac */ /* 0x000e620008000800 */
[C---:B------:R-:W-:Y:S02]  /*9c30*/  SEL R41, R92.reuse, R41, !P5 ;  /* 0x000000295c297207 */ /* 0x040fe40006800000 */
[C---:B------:R-:W-:Y:S02]  /*9c40*/  SEL R40, R92.reuse, R40, !P5 ;  /* 0x000000285c287207 */ /* 0x040fe40006800000 */
[C---:B------:R-:W-:Y:S02]  /*9c50*/  SEL R39, R92.reuse, R39, !P5 ;  /* 0x000000275c277207 */ /* 0x040fe40006800000 */
[----:B------:R-:W-:-:S02]  /*9c60*/  SEL R38, R92, R38, !P5 ;  /* 0x000000265c267207 */ /* 0x000fc40006800000 */
[C---:B------:R-:W-:Y:S02]  /*9c70*/  SEL R37, R92.reuse, R37, !P5 ;  /* 0x000000255c257207 */ /* 0x040fe40006800000 */
[----:B------:R-:W-:Y:S02]  /*9c80*/  SEL R36, R92, R36, !P5 ;  /* 0x000000245c247207 */ /* 0x000fe40006800000 */
[----:B------:R-:W-:Y:S02]  /*9c90*/  ISETP.GE.AND P3, PT, R64, RZ, PT ;  /* 0x000000ff4000720c */ /* 0x000fe40003f66270 */
[C---:B------:R-:W-:Y:S02]  /*9ca0*/  SEL R35, R92.reuse, R35, !P5 ;  /* 0x000000235c237207 */ /* 0x040fe40006800000 */
[C---:B------:R-:W-:Y:S02]  /*9cb0*/  SEL R34, R92.reuse, R34, !P5 ;  /* 0x000000225c227207 */ /* 0x040fe40006800000 */
[----:B------:R-:W-:-:S02]  /*9cc0*/  SEL R33, R92, R33, !P5 ;  /* 0x000000215c217207 */ /* 0x000fc40006800000 */
[C---:B------:R-:W-:Y:S02]  /*9cd0*/  SEL R32, R92.reuse, R32, !P5 ;  /* 0x000000205c207207 */ /* 0x040fe40006800000 */
[C---:B------:R-:W-:Y:S02]  /*9ce0*/  SEL R31, R92.reuse, R31, !P5 ;  /* 0x0000001f5c1f7207 */ /* 0x040fe40006800000 */
[C---:B------:R-:W-:Y:S01]  /*9cf0*/  SEL R30, R92.reuse, R30, !P5 ;  /* 0x0000001e5c1e7207 */ /* 0x040fe20006800000 */
[----:B------:R-:W-:Y:S01]  /*9d00*/  STL [R1+0x8ec], R120 ;  /* 0x0008ec7801007387 */ /* 0x000fe20000100800 */
[----:B------:R-:W-:Y:S02]  /*9d10*/  IADD3 R79, P6, PT, R21, R14, RZ ;  /* 0x0000000e154f7210 */ /* 0x000fe40007fde0ff */
[C---:B------:R-:W-:Y:S02]  /*9d20*/  SEL R29, R92.reuse, R29, !P5 ;  /* 0x0000001d5c1d7207 */ /* 0x040fe40006800000 */
[----:B------:R-:W-:Y:S01]  /*9d30*/  SEL R28, R92, R28, !P5 ;  /* 0x0000001c5c1c7207 */ /* 0x000fe20006800000 */
[----:B------:R-:W-:Y:S01]  /*9d40*/  IMAD.MOV.U32 R53, RZ, RZ, R88 ;  /* 0x000000ffff357224 */ /* 0x000fe200078e0058 */
[----:B------:R-:W-:-:S02]  /*9d50*/  LEA.HI.X.SX32 R80, R20, R11, 0x1, P2 ;  /* 0x0000000b14507211 */ /* 0x000fc400010f0eff */
[----:B------:R-:W-:Y:S01]  /*9d60*/  SEL R24, R92, R24, !P5 ;  /* 0x000000185c187207 */ /* 0x000fe20006800000 */
[----:B------:R-:W-:Y:S01]  /*9d70*/  IMAD.MOV.U32 R69, RZ, RZ, R89 ;  /* 0x000000ffff457224 */ /* 0x000fe200078e0059 */
[-C--:B------:R-:W-:Y:S01]  /*9d80*/  IADD3 R77, P2, PT, R43, R14.reuse, RZ ;  /* 0x0000000e2b4d7210 */ /* 0x080fe20007f5e0ff */
[----:B------:R-:W-:Y:S01]  /*9d90*/  IMAD R41, R41, UR13, RZ ;  /* 0x0000000d29297c24 */ /* 0x000fe2000f8e02ff */
[-C--:B------:R-:W-:Y:S01]  /*9da0*/  LEA.HI.X.SX32 R78, R21, R11.reuse, 0x1, P6 ;  /* 0x0000000b154e7211 */ /* 0x080fe200030f0eff */
[----:B------:R-:W-:Y:S01]  /*9db0*/  IMAD R40, R40, UR16, RZ ;  /* 0x0000001028287c24 */ /* 0x000fe2000f8e02ff */
[CC--:B------:R-:W-:Y:S01]  /*9dc0*/  IADD3 R73, P6, PT, R42.reuse, R14.reuse, RZ ;  /* 0x0000000e2a497210 */ /* 0x0c0fe20007fde0ff */
[----:B------:R-:W-:Y:S01]  /*9dd0*/  IMAD R39, R39, UR17, RZ ;  /* 0x0000001127277c24 */ /* 0x000fe2000f8e02ff */
[-C--:B------:R-:W-:Y:S01]  /*9de0*/  LEA.HI.X.SX32 R76, R43, R11.reuse, 0x1, P2 ;  /* 0x0000000b2b4c7211 */ /* 0x080fe200010f0eff */
[----:B------:R-:W-:Y:S01]  /*9df0*/  IMAD.MOV.U32 R43, RZ, RZ, R75 ;  /* 0x000000ffff2b7224 */ /* 0x000fe200078e004b */
[-C--:B------:R-:W-:Y:S01]  /*9e00*/  LEA.HI.X.SX32 R75, R42, R11.reuse, 0x1, P6 ;  /* 0x0000000b2a4b7211 */ /* 0x080fe200030f0eff */
[----:B------:R-:W-:Y:S01]  /*9e10*/  IMAD R38, R38, UR18, RZ ;  /* 0x0000001226267c24 */ /* 0x000fe2000f8e02ff */
[-C--:B------:R-:W-:Y:S01]  /*9e20*/  IADD3 R117, P2, PT, R41, R14.reuse, RZ ;  /* 0x0000000e29757210 */ /* 0x080fe20007f5e0ff */
[----:B------:R-:W-:Y:S01]  /*9e30*/  IMAD.MOV.U32 R64, RZ, RZ, R72 ;  /* 0x000000ffff407224 */ /* 0x000fe200078e0048 */
[-C--:B------:R-:W-:Y:S01]  /*9e40*/  IADD3 R122, P6, PT, R40, R14.reuse, RZ ;  /* 0x0000000e287a7210 */ /* 0x080fe20007fde0ff */
[----:B------:R-:W-:Y:S01]  /*9e50*/  IMAD R37, R37, UR19, RZ ;  /* 0x0000001325257c24 */ /* 0x000fe2000f8e02ff */
[-C--:B------:R-:W-:Y:S01]  /*9e60*/  LEA.HI.X.SX32 R74, R41, R11.reuse, 0x1, P2 ;  /* 0x0000000b294a7211 */ /* 0x080fe200010f0eff */
[----:B------:R-:W-:Y:S01]  /*9e70*/  IMAD R36, R36, UR22, RZ ;  /* 0x0000001624247c24 */ /* 0x000fe2000f8e02ff */
[-C--:B------:R-:W-:Y:S01]  /*9e80*/  LEA.HI.X.SX32 R72, R40, R11.reuse, 0x1, P6 ;  /* 0x0000000b28487211 */ /* 0x080fe200030f0eff */
[----:B------:R-:W-:Y:S01]  /*9e90*/  IMAD R35, R35, UR23, RZ ;  /* 0x0000001723237c24 */ /* 0x000fe2000f8e02ff */
[-C--:B------:R-:W-:Y:S01]  /*9ea0*/  IADD3 R114, P2, PT, R39, R14.reuse, RZ ;  /* 0x0000000e27727210 */ /* 0x080fe20007f5e0ff */
[----:B------:R-:W-:Y:S01]  /*9eb0*/  IMAD R34, R34, UR24, RZ ;  /* 0x0000001822227c24 */ /* 0x000fe2000f8e02ff */
[-C--:B------:R-:W-:Y:S01]  /*9ec0*/  IADD3 R111, P6, PT, R38, R14.reuse, RZ ;  /* 0x0000000e266f7210 */ /* 0x080fe20007fde0ff */
[----:B------:R-:W-:Y:S01]  /*9ed0*/  IMAD R33, R33, UR25, RZ ;  /* 0x0000001921217c24 */ /* 0x000fe2000f8e02ff */
[-C--:B------:R-:W-:Y:S01]  /*9ee0*/  LEA.HI.X.SX32 R119, R39, R11.reuse, 0x1, P2 ;  /* 0x0000000b27777211 */ /* 0x080fe200010f0eff */
[----:B------:R-:W-:Y:S01]  /*9ef0*/  IMAD R32, R32, UR26, RZ ;  /* 0x0000001a20207c24 */ /* 0x000fe2000f8e02ff */
[-C--:B------:R-:W-:Y:S01]  /*9f00*/  LEA.HI.X.SX32 R113, R38, R11.reuse, 0x1, P6 ;  /* 0x0000000b26717211 */ /* 0x080fe200030f0eff */
[----:B------:R-:W-:Y:S01]  /*9f10*/  STL [R1+0x8f0], R116 ;  /* 0x0008f07401007387 */ /* 0x000fe20000100800 */
[-C--:B------:R-:W-:Y:S01]  /*9f20*/  IADD3 R108, P2, PT, R37, R14.reuse, RZ ;  /* 0x0000000e256c7210 */ /* 0x080fe20007f5e0ff */
[----:B------:R-:W-:Y:S01]  /*9f30*/  IMAD R31, R31, UR27, RZ ;  /* 0x0000001b1f1f7c24 */ /* 0x000fe2000f8e02ff */
[-C--:B------:R-:W-:Y:S01]  /*9f40*/  IADD3 R106, P6, PT, R36, R14.reuse, RZ ;  /* 0x0000000e246a7210 */ /* 0x080fe20007fde0ff */
[----:B------:R-:W-:Y:S01]  /*9f50*/  IMAD R30, R30, UR28, RZ ;  /* 0x0000001c1e1e7c24 */ /* 0x000fe2000f8e02ff */
[-C--:B------:R-:W-:Y:S01]  /*9f60*/  LEA.HI.X.SX32 R109, R37, R11.reuse, 0x1, P2 ;  /* 0x0000000b256d7211 */ /* 0x080fe200010f0eff */
[----:B------:R-:W-:Y:S01]  /*9f70*/  IMAD R19, R29, UR29, RZ ;  /* 0x0000001d1d137c24 */ /* 0x000fe2000f8e02ff */
[-C--:B------:R-:W-:Y:S01]  /*9f80*/  LEA.HI.X.SX32 R107, R36, R11.reuse, 0x1, P6 ;  /* 0x0000000b246b7211 */ /* 0x080fe200030f0eff */
[----:B------:R-:W-:Y:S01]  /*9f90*/  IMAD R9, R28, UR30, RZ ;  /* 0x0000001e1c097c24 */ /* 0x000fe2000f8e02ff */
[CC--:B------:R-:W-:Y:S01]  /*9fa0*/  IADD3 R102, P2, PT, R35.reuse, R14.reuse, RZ ;  /* 0x0000000e23667210 */ /* 0x0c0fe20007f5e0ff */
[----:B------:R-:W2:Y:S01]  /*9fb0*/  LDCU UR4, c[0x0][0x3b0] ;  /* 0x00007600ff0477ac */ /* 0x000ea20008000800 */
[CC--:B------:R-:W-:Y:S01]  /*9fc0*/  IADD3 R100, P6, PT, R34.reuse, R14.reuse, RZ ;  /* 0x0000000e22647210 */ /* 0x0c0fe20007fde0ff */
[----:B------:R-:W-:Y:S01]  /*9fd0*/  IMAD.MOV.U32 R42, RZ, RZ, R93 ;  /* 0x000000ffff2a7224 */ /* 0x000fe200078e005d */
[-C--:B------:R-:W-:Y:S01]  /*9fe0*/  LEA.HI.X.SX32 R103, R35, R11.reuse, 0x1, P2 ;  /* 0x0000000b23677211 */ /* 0x080fe200010f0eff */
[----:B------:R-:W-:Y:S01]  /*9ff0*/  STL [R1+0x8f4], R112 ;  /* 0x0008f47001007387 */ /* 0x000fe20000100800 */
[-C--:B------:R-:W-:Y:S01]  /*a000*/  LEA.HI.X.SX32 R101, R34, R11.reuse, 0x1, P6 ;  /* 0x0000000b22657211 */ /* 0x080fe200030f0eff */
[----:B------:R-:W3:Y:S01]  /*a010*/  LDCU UR12, c[0x0][0x3b0] ;  /* 0x00007600ff0c77ac */ /* 0x000ee20008000800 */
[CC--:B------:R-:W-:Y:S01]  /*a020*/  IADD3 R95, P2, PT, R33.reuse, R14.reuse, RZ ;  /* 0x0000000e215f7210 */ /* 0x0c0fe20007f5e0ff */
[----:B------:R-:W-:Y:S01]  /*a030*/  STL [R1+0x8f8], R0 ;  /* 0x0008f80001007387 */ /* 0x000fe20000100800 */
[----:B------:R-:W-:Y:S01]  /*a040*/  IADD3 R93, P6, PT, R32, R14, RZ ;  /* 0x0000000e205d7210 */ /* 0x000fe20007fde0ff */
[----:B------:R-:W4:Y:S02]  /*a050*/  LDCU UR13, c[0x0][0x3b0] ;  /* 0x00007600ff0d77ac */ /* 0x000f240008000800 */
[----:B------:R-:W-:Y:S01]  /*a060*/  STL [R1+0x8fc], R124 ;  /* 0x0008fc7c01007387 */ /* 0x000fe20000100800 */
[----:B------:R-:W-:-:S02]  /*a070*/  LEA.HI.X.SX32 R97, R33, R11, 0x1, P2 ;  /* 0x0000000b21617211 */ /* 0x000fc400010f0eff */
[----:B------:R-:W-:Y:S01]  /*a080*/  LEA.HI.X.SX32 R94, R32, R11, 0x1, P6 ;  /* 0x0000000b205e7211 */ /* 0x000fe200030f0eff */
[----:B------:R0:W-:Y:S01]  /*a090*/  STL [R1+0x900], R118 ;  /* 0x0009007601007387 */ /* 0x0001e20000100800 */
[CC--:B------:R-:W-:Y:S02]  /*a0a0*/  IADD3 R88, P2, PT, R31.reuse, R14.reuse, RZ ;  /* 0x0000000e1f587210 */ /* 0x0c0fe40007f5e0ff */
[C---:B------:R-:W-:Y:S01]  /*a0b0*/  SEL R49, R92.reuse, R23, !P5 ;  /* 0x000000175c317207 */ /* 0x040fe20006800000 */
[----:B------:R1:W-:Y:S01]  /*a0c0*/  STL [R1+0x904], R13 ;  /* 0x0009040d01007387 */ /* 0x0003e20000100800 */
[----:B------:R-:W-:Y:S01]  /*a0d0*/  SEL R25, R92, R25, !P5 ;  /* 0x000000195c197207 */ /* 0x000fe20006800000 */
[----:B0-----:R-:W-:Y:S01]  /*a0e0*/  IMAD.MOV.U32 R118, RZ, RZ, R82 ;  /* 0x000000ffff767224 */ /* 0x001fe200078e0052 */
[-C--:B------:R-:W-:Y:S01]  /*a0f0*/  IADD3 R82, P6, PT, R30, R14.reuse, RZ ;  /* 0x0000000e1e527210 */ /* 0x080fe20007fde0ff */
[----:B------:R-:W-:Y:S01]  /*a100*/  IMAD R23, R24, UR14, RZ ;  /* 0x0000000e18177c24 */ /* 0x000fe2000f8e02ff */
[-C--:B------:R-:W-:Y:S01]  /*a110*/  LEA.HI.X.SX32 R89, R31, R11.reuse, 0x1, P2 ;  /* 0x0000000b1f597211 */ /* 0x080fe200010f0eff */
[----:B-1----:R-:W-:Y:S01]  /*a120*/  IMAD.MOV.U32 R13, RZ, RZ, R85 ;  /* 0x000000ffff0d7224 */ /* 0x002fe200078e0055 */
[----:B------:R-:W-:Y:S01]  /*a130*/  LEA.HI.X.SX32 R85, R30, R11, 0x1, P6 ;  /* 0x0000000b1e557211 */ /* 0x000fe200030f0eff */
[----:B------:R-:W-:Y:S01]  /*a140*/  IMAD R21, R49, UR15, RZ ;  /* 0x0000000f31157c24 */ /* 0x000fe2000f8e02ff */
[-C--:B------:R-:W-:Y:S01]  /*a150*/  IADD3 R31, P2, PT, R19, R14.reuse, RZ ;  /* 0x0000000e131f7210 */ /* 0x080fe20007f5e0ff */
[----:B------:R-:W-:Y:S01]  /*a160*/  IMAD R20, R25, UR31, RZ ;  /* 0x0000001f19147c24 */ /* 0x000fe2000f8e02ff */
[----:B------:R-:W-:-:S02]  /*a170*/  IADD3 R33, P6, PT, R9, R14, RZ ;  /* 0x0000000e09217210 */ /* 0x000fc40007fde0ff */
[----:B------:R-:W-:Y:S02]  /*a180*/  ISETP.GE.AND P4, PT, R52, RZ, PT ;  /* 0x000000ff3400720c */ /* 0x000fe40003f86270 */
[----:B------:R-:W-:Y:S02]  /*a190*/  LOP3.LUT R51, R17, 0x3c, RZ, 0xfc, !PT ;  /* 0x0000003c11337812 */ /* 0x000fe400078efcff */
[----:B------:R-:W-:Y:S01]  /*a1a0*/  PRMT R124, RZ, 0x7610, R124 ;  /* 0x00007610ff7c7816 */ /* 0x000fe2000000007c */
[----:B------:R-:W-:Y:S01]  /*a1b0*/  STL [R1+0x130], R5 ;  /* 0x0001300501007387 */ /* 0x000fe20000100800 */
[-C--:B------:R-:W-:Y:S01]  /*a1c0*/  LEA.HI.X.SX32 R49, R19, R11.reuse, 0x1, P2 ;  /* 0x0000000b13317211 */ /* 0x080fe200010f0eff */
[----:B------:R-:W-:Y:S01]  /*a1d0*/  IMAD R19, R50, UR32, RZ ;  /* 0x0000002032137c24 */ /* 0x000fe2000f8e02ff */
[----:B------:R-:W-:Y:S01]  /*a1e0*/  LEA.HI.X.SX32 R32, R9, R11, 0x1, P6 ;  /* 0x0000000b09207211 */ /* 0x000fe200030f0eff */
[----:B------:R-:W0:Y:S01]  /*a1f0*/  LDCU UR14, c[0x0][0x3b0] ;  /* 0x00007600ff0e77ac */ /* 0x000e220008000800 */
[----:B------:R-:W-:-:S02]  /*a200*/  IADD3 R37, P6, PT, R23, R14, RZ ;  /* 0x0000000e17257210 */ /* 0x000fc40007fde0ff */
[CC--:B------:R-:W-:Y:S01]  /*a210*/  IADD3 R35, P2, PT, R20.reuse, R14.reuse, RZ ;  /* 0x0000000e14237210 */ /* 0x0c0fe20007f5e0ff */
[----:B------:R-:W1:Y:S01]  /*a220*/  LDCU UR15, c[0x0][0x3b0] ;  /* 0x00007600ff0f77ac */ /* 0x000e620008000800 */
[-C--:B------:R-:W-:Y:S02]  /*a230*/  LEA.HI.X.SX32 R36, R23, R11.reuse, 0x1, P6 ;  /* 0x0000000b17247211 */ /* 0x080fe400030f0eff */
[----:B------:R-:W-:Y:S02]  /*a240*/  IADD3 R41, P6, PT, R19, R14, RZ ;  /* 0x0000000e13297210 */ /* 0x000fe40007fde0ff */
[C---:B------:R-:W-:Y:S02]  /*a250*/  LOP3.LUT R52, R17.reuse, 0x3e, RZ, 0xfc, !PT ;  /* 0x0000003e11347812 */ /* 0x040fe400078efcff */
[----:B------:R-:W-:Y:S02]  /*a260*/  LOP3.LUT R9, R17, 0x5a, RZ, 0xfc, !PT ;  /* 0x0000005a11097812 */ /* 0x000fe400078efcff */
[----:B------:R-:W-:-:S02]  /*a270*/  LEA.HI.X.SX32 R34, R20, R11, 0x1, P2 ;  /* 0x0000000b14227211 */ /* 0x000fc400010f0eff */
[----:B------:R-:W-:Y:S02]  /*a280*/  LEA.HI.X.SX32 R40, R19, R11, 0x1, P6 ;  /* 0x0000000b13287211 */ /* 0x000fe400030f0eff */
[----:B------:R-:W-:Y:S02]  /*a290*/  IABS R20, R51 ;  /* 0x0000003300147213 */ /* 0x000fe40000000000 */
[----:B------:R-:W-:Y:S02]  /*a2a0*/  ISETP.GE.AND P6, PT, R9, RZ, PT ;  /* 0x000000ff0900720c */ /* 0x000fe40003fc6270 */
[----:B------:R-:W-:Y:S02]  /*a2b0*/  IABS R19, R52 ;  /* 0x0000003400137213 */ /* 0x000fe40000000000 */
[----:B------:R-:W-:Y:S01]  /*a2c0*/  IABS R9, R9 ;  /* 0x0000000900097213 */ /* 0x000fe20000000000 */
[----:B------:R-:W-:-:S04]  /*a2d0*/  IMAD.HI.U32 R25, R16, R20, RZ ;  /* 0x0000001410197227 */ /* 0x000fc800078e00ff */
[----:B------:R-:W-:-:S04]  /*a2e0*/  IMAD.HI.U32 R24, R16, R19, RZ ;  /* 0x0000001310187227 */ /* 0x000fc800078e00ff */
[----:B------:R-:W-:-:S04]  /*a2f0*/  IMAD.HI.U32 R30, R16, R9, RZ ;  /* 0x00000009101e7227 */ /* 0x000fc800078e00ff */
[----:B------:R-:W-:Y:S02]  /*a300*/  IMAD.MOV R29, RZ, RZ, -R25 ;  /* 0x000000ffff1d7224 */ /* 0x000fe400078e0a19 */
[----:B------:R-:W-:Y:S02]  /*a310*/  IMAD.MOV R25, RZ, RZ, -R24 ;  /* 0x000000ffff197224 */ /* 0x000fe400078e0a18 */
[----:B------:R-:W-:Y:S02]  /*a320*/  IMAD.MOV R24, RZ, RZ, -R30 ;  /* 0x000000ffff187224 */ /* 0x000fe400078e0a1e */
[C---:B------:R-:W-:Y:S02]  /*a330*/  IMAD R19, R15.reuse, R25, R19 ;  /* 0x000000190f137224 */ /* 0x040fe400078e0213 */
[----:B------:R-:W-:Y:S02]  /*a340*/  IMAD R9, R15, R24, R9 ;  /* 0x000000180f097224 */ /* 0x000fe400078e0209 */
[----:B------:R-:W-:-:S02]  /*a350*/  @P0 IMAD.MOV.U32 R24, RZ, RZ, R5 ;  /* 0x000000ffff180224 */ /* 0x000fc400078e0005 */
[----:B------:R-:W-:-:S05]  /*a360*/  @P0 IMAD.MOV.U32 R25, RZ, RZ, R6 ;  /* 0x000000ffff190224 */ /* 0x000fca00078e0006 */
[----:B------:R0:W2:Y:S04]  /*a370*/  @P0 LDG.E.U8 R124, desc[UR20][R24.64] ;  /* 0x00000014187c0981 */ /* 0x0000a8000c1e1100 */
[----:B------:R-:W-:Y:S04]  /*a380*/  STL [R1+0x150], R121 ;  /* 0x0001507901007387 */ /* 0x000fe80000100800 */
[----:B------:R0:W-:Y:S04]  /*a390*/  STL [R1+0x12c], R6 ;  /* 0x00012c0601007387 */ /* 0x0001e80000100800 */
        /* <DEDUP_REMOVED lines=26> */
[----:B------:R-:W-:Y:S01]  /*a540*/  STL [R1+0x330], R93 ;  /* 0x0003305d01007387 */ /* 0x000fe20000100800 */
[----:B------:R-:W-:-:S03]  /*a550*/  PRMT R0, RZ, 0x7610, R0 ;  /* 0x00007610ff007816 */ /* 0x000fc60000000000 */
[----:B------:R1:W-:Y:S01]  /*a560*/  STL [R1+0x30c], R97 ;  /* 0x00030c6101007387 */ /* 0x0003e20000100800 */
[----:B0-----:R-:W-:-:S03]  /*a570*/  @P0 IMAD.MOV.U32 R24, RZ, RZ, R121 ;  /* 0x000000ffff180224 */ /* 0x001fc600078e0079 */
[----:B------:R-:W-:Y:S01]  /*a580*/  STL [R1+0x350], R88 ;  /* 0x0003505801007387 */ /* 0x000fe20000100800 */
[----:B------:R-:W-:-:S03]  /*a590*/  @P0 IMAD.MOV.U32 R25, RZ, RZ, R4 ;  /* 0x000000ffff190224 */ /* 0x000fc600078e0004 */
[----:B------:R0:W-:Y:S04]  /*a5a0*/  STL [R1+0x32c], R94 ;  /* 0x00032c5e01007387 */ /* 0x0001e80000100800 */
[----:B------:R-:W-:Y:S01]  /*a5b0*/  STL [R1+0x370], R82 ;  /* 0x0003705201007387 */ /* 0x000fe20000100800 */
[----:B------:R-:W-:-:S03]  /*a5c0*/  IADD3 R39, P2, PT, R21, R14, RZ ;  /* 0x0000000e15277210 */ /* 0x000fc60007f5e0ff */
[----:B------:R0:W-:Y:S04]  /*a5d0*/  STL [R1+0x34c], R89 ;  /* 0x00034c5901007387 */ /* 0x0001e80000100800 */
[----:B------:R-:W-:Y:S01]  /*a5e0*/  STL [R1+0x390], R31 ;  /* 0x0003901f01007387 */ /* 0x000fe20000100800 */
[----:B------:R-:W-:-:S03]  /*a5f0*/  PRMT R112, RZ, 0x7610, R112 ;  /* 0x00007610ff707816 */ /* 0x000fc60000000070 */
[----:B------:R0:W-:Y:S04]  /*a600*/  STL [R1+0x36c], R85 ;  /* 0x00036c5501007387 */ /* 0x0001e80000100800 */
[----:B------:R-:W-:Y:S01]  /*a610*/  STL [R1+0x3b0], R33 ;  /* 0x0003b02101007387 */ /* 0x000fe20000100800 */
[----:B------:R-:W-:-:S03]  /*a620*/  LEA.HI.X.SX32 R38, R21, R11, 0x1, P2 ;  /* 0x0000000b15267211 */ /* 0x000fc600010f0eff */
[----:B------:R-:W-:Y:S04]  /*a630*/  STL [R1+0x38c], R49 ;  /* 0x00038c3101007387 */ /* 0x000fe80000100800 */
[----:B------:R-:W-:Y:S04]  /*a640*/  STL [R1+0x3d0], R35 ;  /* 0x0003d02301007387 */ /* 0x000fe80000100800 */
[----:B------:R0:W3:Y:S04]  /*a650*/  @P0 LDG.E.U8 R0, desc[UR20][R24.64] ;  /* 0x0000001418000981 */ /* 0x0000e8000c1e1100 */
[----:B------:R-:W-:Y:S04]  /*a660*/  STL [R1+0x3ac], R32 ;  /* 0x0003ac2001007387 */ /* 0x000fe80000100800 */
[----:B------:R-:W-:Y:S01]  /*a670*/  STL [R1+0x3f0], R37 ;  /* 0x0003f02501007387 */ /* 0x000fe20000100800 */
[----:B0-----:R-:W-:-:S02]  /*a680*/  @P0 IMAD.MOV.U32 R24, RZ, RZ, R81 ;  /* 0x000000ffff180224 */ /* 0x001fc400078e0051 */
[----:B------:R-:W-:Y:S01]  /*a690*/  @P0 IMAD.MOV.U32 R25, RZ, RZ, R80 ;  /* 0x000000ffff190224 */ /* 0x000fe200078e0050 */
[----:B------:R-:W-:Y:S01]  /*a6a0*/  STL [R1+0x3cc], R34 ;  /* 0x0003cc2201007387 */ /* 0x000fe20000100800 */
[----:B------:R-:W-:-:S03]  /*a6b0*/  PRMT R116, RZ, 0x7610, R116 ;  /* 0x00007610ff747816 */ /* 0x000fc60000000074 */
[----:B------:R-:W-:Y:S04]  /*a6c0*/  STL [R1+0x410], R39 ;  /* 0x0004102701007387 */ /* 0x000fe80000100800 */
[----:B------:R-:W-:Y:S04]  /*a6d0*/  STL [R1+0x3ec], R36 ;  /* 0x0003ec2401007387 */ /* 0x000fe80000100800 */
[----:B------:R-:W-:Y:S04]  /*a6e0*/  STL [R1+0x430], R41 ;  /* 0x0004302901007387 */ /* 0x000fe80000100800 */
[----:B------:R0:W3:Y:S04]  /*a6f0*/  @P0 LDG.E.U8 R112, desc[UR20][R24.64] ;  /* 0x0000001418700981 */ /* 0x0000e8000c1e1100 */
[----:B------:R-:W-:Y:S04]  /*a700*/  STL [R1+0x40c], R38 ;  /* 0x00040c2601007387 */ /* 0x000fe80000100800 */
[----:B------:R-:W-:Y:S01]  /*a710*/  STL [R1+0x42c], R40 ;  /* 0x00042c2801007387 */ /* 0x000fe20000100800 */
[----:B0-----:R-:W-:-:S02]  /*a720*/  @P0 IMAD.MOV.U32 R24, RZ, RZ, R79 ;  /* 0x000000ffff180224 */ /* 0x001fc400078e004f */
[----:B------:R-:W-:Y:S01]  /*a730*/  @P0 IMAD.MOV.U32 R25, RZ, RZ, R78 ;  /* 0x000000ffff190224 */ /* 0x000fe200078e004e */
[----:B------:R-:W4:Y:S01]  /*a740*/  LDL.LU R6, [R1+0x9f4] ;  /* 0x0009f40001067983 */ /* 0x000f220000300800 */
[----:B------:R-:W-:-:S03]  /*a750*/  PRMT R120, RZ, 0x7610, R120 ;  /* 0x00007610ff787816 */ /* 0x000fc60000000078 */
[----:B------:R0:W4:Y:S01]  /*a760*/  @P0 LDG.E.U8 R116, desc[UR20][R24.64] ;  /* 0x0000001418740981 */ /* 0x000122000c1e1100 */
[----:B------:R-:W-:-:S03]  /*a770*/  PRMT R3, RZ, 0x7610, R3 ;  /* 0x00007610ff037816 */ /* 0x000fc60000000003 */
[----:B------:R-:W4:Y:S01]  /*a780*/  LDL.LU R5, [R1+0x9f0] ;  /* 0x0009f00001057983 */ /* 0x000f220000300800 */
[----:B0-----:R-:W-:Y:S02]  /*a790*/  @P0 IMAD.MOV.U32 R24, RZ, RZ, R77 ;  /* 0x000000ffff180224 */ /* 0x001fe400078e004d */
[----:B------:R-:W-:-:S05]  /*a7a0*/  @P0 IMAD.MOV.U32 R25, RZ, RZ, R76 ;  /* 0x000000ffff190224 */ /* 0x000fca00078e004c */
[----:B------:R0:W4:Y:S01]  /*a7b0*/  @P0 LDG.E.U8 R120, desc[UR20][R24.64] ;  /* 0x0000001418780981 */ /* 0x000122000c1e1100 */
[----:B------:R-:W-:Y:S01]  /*a7c0*/  PRMT R2, RZ, 0x7610, R2 ;  /* 0x00007610ff027816 */ /* 0x000fe20000000002 */
[----:B0-----:R-:W-:Y:S02]  /*a7d0*/  @P0 IMAD.MOV.U32 R24, RZ, RZ, R73 ;  /* 0x000000ffff180224 */ /* 0x001fe400078e0049 */
[----:B------:R-:W-:-:S05]  /*a7e0*/  @P0 IMAD.MOV.U32 R25, RZ, RZ, R75 ;  /* 0x000000ffff190224 */ /* 0x000fca00078e004b */
[----:B------:R0:W4:Y:S01]  /*a7f0*/  @P0 LDG.E.U8 R3, desc[UR20][R24.64] ;  /* 0x0000001418030981 */ /* 0x000122000c1e1100 */
[----:B------:R-:W-:Y:S01]  /*a800*/  PRMT R12, RZ, 0x7610, R12 ;  /* 0x00007610ff0c7816 */ /* 0x000fe2000000000c */
[----:B0-----:R-:W-:Y:S02]  /*a810*/  @P0 IMAD.MOV.U32 R24, RZ, RZ, R117 ;  /* 0x000000ffff180224 */ /* 0x001fe400078e0075 */
[----:B------:R-:W-:-:S05]  /*a820*/  @P0 IMAD.MOV.U32 R25, RZ, RZ, R74 ;  /* 0x000000ffff190224 */ /* 0x000fca00078e004a */
[----:B------:R0:W4:Y:S02]  /*a830*/  @P0 LDG.E.U8 R2, desc[UR20][R24.64] ;  /* 0x0000001418020981 */ /* 0x000124000c1e1100 */
[----:B0-----:R-:W-:Y:S02]  /*a840*/  @P0 IMAD.MOV.U32 R24, RZ, RZ, R122 ;  /* 0x000000ffff180224 */ /* 0x001fe400078e007a */
[----:B------:R-:W-:-:S05]  /*a850*/  @P0 IMAD.MOV.U32 R25, RZ, RZ, R72 ;  /* 0x000000ffff190224 */ /* 0x000fca00078e0048 */
[----:B------:R0:W4:Y:S04]  /*a860*/  @P0 LDG.E.U8 R12, desc[UR20][R24.64] ;  /* 0x00000014180c0981 */ /* 0x000128000c1e1100 */
[----:B--2---:R-:W-:Y:S04]  /*a870*/  STL [R1+0x908], R124 ;  /* 0x0009087c01007387 */ /* 0x004fe80000100800 */
[----:B------:R-:W2:Y:S04]  /*a880*/  LDL.LU R4, [R1+0x9ec] ;  /* 0x0009ec0001047983 */ /* 0x000ea80000300800 */
[----:B------:R-:W2:Y:S01]  /*a890*/  LDL.LU R121, [R1+0x9e8] ;  /* 0x0009e80001797983 */ /* 0x000ea20000300800 */
[----:B------:R-:W-:Y:S01]  /*a8a0*/  PRMT R105, RZ, 0x7610, R105 ;  /* 0x00007610ff697816 */ /* 0x000fe20000000069 */
[----:B0-----:R-:W-:-:S02]  /*a8b0*/  @P0 IMAD.MOV.U32 R24, RZ, RZ, R114 ;  /* 0x000000ffff180224 */ /* 0x001fc400078e0072 */
[----:B------:R-:W-:-:S05]  /*a8c0*/  @P0 IMAD.MOV.U32 R25, RZ, RZ, R119 ;  /* 0x000000ffff190224 */ /* 0x000fca00078e0077 */
[----:B------:R0:W2:Y:S01]  /*a8d0*/  @P0 LDG.E.U8 R105, desc[UR20][R24.64] ;  /* 0x0000001418690981 */ /* 0x0000a2000c1e1100 */
[----:B------:R-:W-:Y:S01]  /*a8e0*/  PRMT R104, RZ, 0x7610, R104 ;  /* 0x00007610ff687816 */ /* 0x000fe20000000068 */
[----:B0-----:R-:W-:Y:S02]  /*a8f0*/  @P0 IMAD.MOV.U32 R24, RZ, RZ, R111 ;  /* 0x000000ffff180224 */ /* 0x001fe400078e006f */
        /* <DEDUP_REMOVED lines=26> */
[----:B------:R-:W-:Y:S02]  /*aaa0*/  PRMT R83, RZ, 0x7610, R83 ;  /* 0x00007610ff537816 */ /* 0x000fe40000000053 */
[----:B------:R-:W-:Y:S01]  /*aab0*/  PRMT R8, RZ, 0x7610, R8 ;  /* 0x00007610ff087816 */ /* 0x000fe20000000008 */
[----:B0-----:R-:W-:Y:S02]  /*aac0*/  @P0 IMAD.MOV.U32 R24, RZ, RZ, R88 ;  /* 0x000000ffff180224 */ /* 0x001fe400078e0058 */
[----:B------:R-:W-:-:S05]  /*aad0*/  @P0 IMAD.MOV.U32 R25, RZ, RZ, R89 ;  /* 0x000000ffff190224 */ /* 0x000fca00078e0059 */
[----:B------:R0:W2:Y:S01]  /*aae0*/  @P0 LDG.E.U8 R83, desc[UR20][R24.64] ;  /* 0x0000001418530981 */ /* 0x0000a2000c1e1100 */
[----:B------:R-:W-:Y:S01]  /*aaf0*/  PRMT R125, RZ, 0x7610, R125 ;  /* 0x00007610ff7d7816 */ /* 0x000fe2000000007d */
[----:B0-----:R-:W-:Y:S02]  /*ab00*/  @P0 IMAD.MOV.U32 R24, RZ, RZ, R82 ;  /* 0x000000ffff180224 */ /* 0x001fe400078e0052 */
[----:B------:R-:W-:-:S05]  /*ab10*/  @P0 IMAD.MOV.U32 R25, RZ, RZ, R85 ;  /* 0x000000ffff190224 */ /* 0x000fca00078e0055 */
[----:B------:R0:W2:Y:S02]  /*ab20*/  @P0 LDG.E.U8 R8, desc[UR20][R24.64] ;  /* 0x0000001418080981 */ /* 0x0000a4000c1e1100 */
[----:B0-----:R-:W-:Y:S02]  /*ab30*/  @P0 IMAD.MOV.U32 R24, RZ, RZ, R31 ;  /* 0x000000ffff180224 */ /* 0x001fe400078e001f */
[----:B------:R-:W-:-:S05]  /*ab40*/  @P0 IMAD.MOV.U32 R25, RZ, RZ, R49 ;  /* 0x000000ffff190224 */ /* 0x000fca00078e0031 */
[----:B------:R0:W2:Y:S01]  /*ab50*/  @P0 LDG.E.U8 R125, desc[UR20][R24.64] ;  /* 0x00000014187d0981 */ /* 0x0000a2000c1e1100 */
[----:B------:R-:W-:-:S03]  /*ab60*/  PRMT R7, RZ, 0x7610, R7 ;  /* 0x00007610ff077816 */ /* 0x000fc60000000007 */
[----:B---3--:R-:W-:Y:S04]  /*ab70*/  STL [R1+0x90c], R0 ;  /* 0x00090c0001007387 */ /* 0x008fe80000100800 */
[----:B------:R-:W3:Y:S01]  /*ab80*/  LDL.LU R80, [R1+0x9e4] ;  /* 0x0009e40001507983 */ /* 0x000ee20000300800 */
[----:B0-----:R-:W-:Y:S02]  /*ab90*/  @P0 IMAD.MOV.U32 R24, RZ, RZ, R33 ;  /* 0x000000ffff180224 */ /* 0x001fe400078e0021 */
[----:B------:R-:W-:Y:S01]  /*aba0*/  @P0 IMAD.MOV.U32 R25, RZ, RZ, R32 ;  /* 0x000000ffff190224 */ /* 0x000fe200078e0020 */
[----:B------:R-:W3:Y:S01]  /*abb0*/  LDL.LU R81, [R1+0x9e0] ;  /* 0x0009e00001517983 */ /* 0x000ee20000300800 */
[----:B----4-:R-:W-:-:S03]  /*abc0*/  PRMT R6, RZ, 0x7610, R6 ;  /* 0x00007610ff067816 */ /* 0x010fc60000000006 */
[----:B------:R-:W-:Y:S04]  /*abd0*/  STL [R1+0x910], R112 ;  /* 0x0009107001007387 */ /* 0x000fe80000100800 */
[----:B------:R0:W4:Y:S04]  /*abe0*/  @P0 LDG.E.U8 R6, desc[UR20][R24.64] ;  /* 0x0000001418060981 */ /* 0x000128000c1e1100 */
[----:B------:R-:W3:Y:S04]  /*abf0*/  LDL.LU R78, [R1+0x9dc] ;  /* 0x0009dc00014e7983 */ /* 0x000ee80000300800 */
[----:B------:R-:W3:Y:S01]  /*ac00*/  LDL.LU R79, [R1+0x9d8] ;  /* 0x0009d800014f7983 */ /* 0x000ee20000300800 */
[----:B0-----:R-:W-:-:S02]  /*ac10*/  @P0 IMAD.MOV.U32 R24, RZ, RZ, R35 ;  /* 0x000000ffff180224 */ /* 0x001fc400078e0023 */
[----:B------:R-:W-:Y:S01]  /*ac20*/  @P0 IMAD.MOV.U32 R25, RZ, RZ, R34 ;  /* 0x000000ffff190224 */ /* 0x000fe200078e0022 */
[----:B------:R-:W-:Y:S04]  /*ac30*/  STL [R1+0x914], R116 ;  /* 0x0009147401007387 */ /* 0x000fe80000100800 */
[----:B------:R0:W3:Y:S04]  /*ac40*/  @P0 LDG.E.U8 R7, desc[UR20][R24.64] ;  /* 0x0000001418070981 */ /* 0x0000e8000c1e1100 */
[----:B------:R-:W3:Y:S04]  /*ac50*/  LDL.LU R76, [R1+0x9d4] ;  /* 0x0009d400014c7983 */ /* 0x000ee80000300800 */
[----:B------:R-:W3:Y:S01]  /*ac60*/  LDL.LU R77, [R1+0x9d0] ;  /* 0x0009d000014d7983 */ /* 0x000ee20000300800 */
[----:B0-----:R-:W-:-:S02]  /*ac70*/  @P0 IMAD.MOV.U32 R24, RZ, RZ, R37 ;  /* 0x000000ffff180224 */ /* 0x001fc400078e0025 */
[----:B------:R-:W-:Y:S01]  /*ac80*/  @P0 IMAD.MOV.U32 R25, RZ, RZ, R36 ;  /* 0x000000ffff190224 */ /* 0x000fe200078e0024 */
[----:B------:R-:W-:Y:S01]  /*ac90*/  STL [R1+0x918], R120 ;  /* 0x0009187801007387 */ /* 0x000fe20000100800 */
[----:B------:R-:W-:-:S03]  /*aca0*/  PRMT R5, RZ, 0x7610, R5 ;  /* 0x00007610ff057816 */ /* 0x000fc60000000005 */
[----:B------:R-:W3:Y:S04]  /*acb0*/  LDL.LU R75, [R1+0x9cc] ;  /* 0x0009cc00014b7983 */ /* 0x000ee80000300800 */
[----:B------:R-:W3:Y:S04]  /*acc0*/  LDL.LU R73, [R1+0x9c8] ;  /* 0x0009c80001497983 */ /* 0x000ee80000300800 */
[----:B------:R-:W-:Y:S04]  /*acd0*/  STL [R1+0x91c], R3 ;  /* 0x00091c0301007387 */ /* 0x000fe80000100800 */
[----:B------:R-:W3:Y:S04]  /*ace0*/  LDL.LU R74, [R1+0x9c4] ;  /* 0x0009c400014a7983 */ /* 0x000ee80000300800 */
[----:B------:R-:W3:Y:S04]  /*acf0*/  LDL.LU R117, [R1+0x9c0] ;  /* 0x0009c00001757983 */ /* 0x000ee80000300800 */
[----:B------:R0:W-:Y:S04]  /*ad00*/  STL [R1+0x920], R2 ;  /* 0x0009200201007387 */ /* 0x0001e80000100800 */
[----:B------:R-:W3:Y:S04]  /*ad10*/  LDL.LU R72, [R1+0x9bc] ;  /* 0x0009bc0001487983 */ /* 0x000ee80000300800 */
[----:B------:R-:W3:Y:S04]  /*ad20*/  LDL.LU R122, [R1+0x9b8] ;  /* 0x0009b800017a7983 */ /* 0x000ee80000300800 */
[----:B------:R-:W-:Y:S04]  /*ad30*/  STL [R1+0x924], R12 ;  /* 0x0009240c01007387 */ /* 0x000fe80000100800 */
[----:B------:R-:W3:Y:S04]  /*ad40*/  LDL.LU R119, [R1+0x9b4] ;  /* 0x0009b40001777983 */ /* 0x000ee80000300800 */
[----:B------:R-:W3:Y:S01]  /*ad50*/  LDL.LU R114, [R1+0x9b0] ;  /* 0x0009b00001727983 */ /* 0x000ee20000300800 */
[----:B--2---:R-:W-:-:S06]  /*ad60*/  PRMT R4, RZ, 0x7610, R4 ;  /* 0x00007610ff047816 */ /* 0x004fcc0000000004 */
[----:B------:R2:W3:Y:S01]  /*ad70*/  @P0 LDG.E.U8 R4, desc[UR20][R24.64] ;  /* 0x0000001418040981 */ /* 0x0004e2000c1e1100 */
[----:B------:R-:W-:Y:S01]  /*ad80*/  PRMT R121, RZ, 0x7610, R121 ;  /* 0x00007610ff797816 */ /* 0x000fe20000000079 */
[----:B--2---:R-:W-:Y:S02]  /*ad90*/  @P0 IMAD.MOV.U32 R24, RZ, RZ, R39 ;  /* 0x000000ffff180224 */ /* 0x004fe400078e0027 */
[----:B------:R-:W-:-:S05]  /*ada0*/  @P0 IMAD.MOV.U32 R25, RZ, RZ, R38 ;  /* 0x000000ffff190224 */ /* 0x000fca00078e0026 */
[----:B------:R2:W3:Y:S02]  /*adb0*/  @P0 LDG.E.U8 R5, desc[UR20][R24.64] ;  /* 0x0000001418050981 */ /* 0x0004e4000c1e1100 */
[----:B--2---:R-:W-:Y:S02]  /*adc0*/  @P0 IMAD.MOV.U32 R24, RZ, RZ, R41 ;  /* 0x000000ffff180224 */ /* 0x004fe400078e0029 */
[----:B------:R-:W-:-:S05]  /*add0*/  @P0 IMAD.MOV.U32 R25, RZ, RZ, R40 ;  /* 0x000000ffff190224 */ /* 0x000fca00078e0028 */
[----:B------:R2:W3:Y:S04]  /*ade0*/  @P0 LDG.E.U8 R121, desc[UR20][R24.64] ;  /* 0x0000001418790981 */ /* 0x0004e8000c1e1100 */
[----:B------:R-:W-:Y:S04]  /*adf0*/  STL [R1+0x928], R105 ;  /* 0x0009286901007387 */ /* 0x000fe80000100800 */
[----:B------:R-:W3:Y:S04]  /*ae00*/  LDL.LU R113, [R1+0x9ac] ;  /* 0x0009ac0001717983 */ /* 0x000ee80000300800 */
[----:B------:R-:W3:Y:S04]  /*ae10*/  LDL.LU R111, [R1+0x9a8] ;  /* 0x0009a800016f7983 */ /* 0x000ee80000300800 */
        /* <DEDUP_REMOVED lines=10> */
[----:B-1----:R-:W3:Y:S04]  /*aec0*/  LDL.LU R101, [R1+0x98c] ;  /* 0x00098c0001657983 */ /* 0x002ee80000300800 */
        /* <DEDUP_REMOVED lines=9> */
[----:B------:R-:W3:Y:S01]  /*af60*/  LDL.LU R88, [R1+0x970] ;  /* 0x0009700001587983 */ /* 0x000ee20000300800 */
[----:B------:R-:W-:-:S02]  /*af70*/  SEL R47, R92, R47, !P5 ;  /* 0x0000002f5c2f7207 */ /* 0x000fc40006800000 */
[----:B------:R-:W-:-:S03]  /*af80*/  LOP3.LUT R18, R17, 0x36, RZ, 0xfc, !PT ;  /* 0x0000003611127812 */ /* 0x000fc600078efcff */
[----:B------:R-:W-:Y:S01]  /*af90*/  IMAD R47, R47, UR4, RZ ;  /* 0x000000042f2f7c24 */ /* 0x000fe2000f8e02ff */
[----:B------:R-:W-:Y:S01]  /*afa0*/  ISETP.GE.AND P2, PT, R18, RZ, PT ;  /* 0x000000ff1200720c */ /* 0x000fe20003f46270 */
[----:B------:R-:W-:Y:S01]  /*afb0*/  @!P4 IMAD.MOV R26, RZ, RZ, -R26 ;  /* 0x000000ffff1ac224 */ /* 0x000fe200078e0a1a */
[----:B------:R-:W-:Y:S01]  /*afc0*/  STL [R1+0x948], R83 ;  /* 0x0009485301007387 */ /* 0x000fe20000100800 */
[----:B------:R-:W-:Y:S01]  /*afd0*/  IABS R18, R18 ;  /* 0x0000001200127213 */ /* 0x000fe20000000000 */
[----:B------:R-:W1:Y:S01]  /*afe0*/  LDCU UR4, c[0x0][0x3b0] ;  /* 0x00007600ff0477ac */ /* 0x000e620008000800 */
[----:B------:R-:W-:Y:S01]  /*aff0*/  SEL R46, R92, R46, !P5 ;  /* 0x0000002e5c2e7207 */ /* 0x000fe20006800000 */
[----:B------:R-:W3:Y:S01]  /*b000*/  LDL.LU R85, [R1+0x96c] ;  /* 0x00096c0001557983 */ /* 0x000ee20000300800 */
[----:B------:R-:W-:-:S03]  /*b010*/  LOP3.LUT R61, R17, 0x44, RZ, 0xfc, !PT ;  /* 0x00000044113d7812 */ /* 0x000fc600078efcff */
[----:B------:R-:W3:Y:S01]  /*b020*/  LDL.LU R82, [R1+0x968] ;  /* 0x0009680001527983 */ /* 0x000ee20000300800 */
[----:B0-----:R-:W-:Y:S01]  /*b030*/  IADD3 R2, P4, PT, R47, R14, RZ ;  /* 0x0000000e2f027210 */ /* 0x001fe20007f9e0ff */
[----:B------:R-:W-:Y:S01]  /*b040*/  IMAD.HI.U32 R23, R16, R18, RZ ;  /* 0x0000001210177227 */ /* 0x000fe200078e00ff */
[----:B------:R-:W-:Y:S01]  /*b050*/  IABS R21, R61 ;  /* 0x0000003d00157213 */ /* 0x000fe20000000000 */
[----:B------:R-:W-:Y:S02]  /*b060*/  STL [R1+0x94c], R8 ;  /* 0x00094c0801007387 */ /* 0x000fe40000100800 */
[----:B------:R-:W-:Y:S01]  /*b070*/  IMAD R46, R46, UR12, RZ ;  /* 0x0000000c2e2e7c24 */ /* 0x000fe2000f8e02ff */
[C---:B------:R-:W-:Y:S01]  /*b080*/  SEL R45, R92.reuse, R45, !P5 ;  /* 0x0000002d5c2d7207 */ /* 0x040fe20006800000 */
[----:B------:R-:W-:Y:S01]  /*b090*/  IMAD.MOV R23, RZ, RZ, -R23 ;  /* 0x000000ffff177224 */ /* 0x000fe200078e0a17 */
[----:B------:R-:W-:Y:S01]  /*b0a0*/  SEL R44, R92, R44, !P5 ;  /* 0x0000002c5c2c7207 */ /* 0x000fe20006800000 */
[----:B------:R-:W-:Y:S01]  /*b0b0*/  IMAD.HI.U32 R28, R16, R21, RZ ;  /* 0x00000015101c7227 */ /* 0x000fe200078e00ff */
[C---:B------:R-:W-:Y:S01]  /*b0c0*/  SEL R10, R92.reuse, R10, !P5 ;  /* 0x0000000a5c0a7207 */ /* 0x040fe20006800000 */
[----:B------:R-:W0:Y:S01]  /*b0d0*/  LDCU UR12, c[0x0][0x3b0] ;  /* 0x00007600ff0c77ac */ /* 0x000e220008000800 */
[----:B------:R-:W-:Y:S01]  /*b0e0*/  STL [R1+0x950], R125 ;  /* 0x0009507d01007387 */ /* 0x000fe20000100800 */
[----:B------:R-:W-:Y:S01]  /*b0f0*/  IMAD R45, R45, UR13, RZ ;  /* 0x0000000d2d2d7c24 */ /* 0x000fe2000f8e02ff */
[C---:B------:R-:W-:Y:S01]  /*b100*/  SEL R48, R92.reuse, R48, !P5 ;  /* 0x000000305c307207 */ /* 0x040fe20006800000 */
[----:B--2---:R-:W-:Y:S01]  /*b110*/  @P0 IMAD.MOV.U32 R24, RZ, RZ, R2 ;  /* 0x000000ffff180224 */ /* 0x004fe200078e0002 */
[----:B------:R-:W-:Y:S01]  /*b120*/  SEL R26, R92, R26, !P5 ;  /* 0x0000001a5c1a7207 */ /* 0x000fe20006800000 */
[C---:B------:R-:W-:Y:S01]  /*b130*/  IMAD R18, R15.reuse, R23, R18 ;  /* 0x000000170f127224 */ /* 0x040fe200078e0212 */
[----:B------:R-:W2:Y:S01]  /*b140*/  LDCU UR13, c[0x0][0x3b0] ;  /* 0x00007600ff0d77ac */ /* 0x000ea20008000800 */
[----:B------:R-:W-:Y:S01]  /*b150*/  IMAD.MOV R23, RZ, RZ, -R28 ;  /* 0x000000ffff177224 */ /* 0x000fe200078e0a1c */
[----:B----4-:R-:W-:Y:S01]  /*b160*/  STL [R1+0x954], R6 ;  /* 0x0009540601007387 */ /* 0x010fe20000100800 */
[----:B------:R-:W-:Y:S01]  /*b170*/  IMAD R44, R44, UR14, RZ ;  /* 0x0000000e2c2c7c24 */ /* 0x000fe2000f8e02ff */
[C---:B------:R-:W-:Y:S01]  /*b180*/  SEL R60, R92.reuse, R60, !P5 ;  /* 0x0000003c5c3c7207 */ /* 0x040fe20006800000 */
[----:B------:R-:W-:Y:S01]  /*b190*/  IMAD R21, R15, R23, R21 ;  /* 0x000000170f157224 */ /* 0x000fe200078e0215 */
[----:B------:R-:W-:Y:S01]  /*b1a0*/  SEL R59, R92, R59, !P5 ;  /* 0x0000003b5c3b7207 */ /* 0x000fe20006800000 */
[----:B-1----:R-:W-:Y:S01]  /*b1b0*/  IMAD R48, R48, UR4, RZ ;  /* 0x0000000430307c24 */ /* 0x002fe2000f8e02ff */
[----:B------:R-:W1:Y:S01]  /*b1c0*/  LDCU UR4, c[0x0][0x3b0] ;  /* 0x00007600ff0477ac */ /* 0x000e620008000800 */
[----:B------:R-:W-:-:S02]  /*b1d0*/  SEL R58, R92, R58, !P5 ;  /* 0x0000003a5c3a7207 */ /* 0x000fc40006800000 */
[----:B------:R-:W-:Y:S01]  /*b1e0*/  SEL R57, R92, R57, !P5 ;  /* 0x000000395c397207 */ /* 0x000fe20006800000 */
[----:B------:R-:W4:Y:S01]  /*b1f0*/  LDCU UR14, c[0x0][0x3b0] ;  /* 0x00007600ff0e77ac */ /* 0x000f220008000800 */
[----:B---3--:R-:W-:Y:S01]  /*b200*/  STL [R1+0x958], R7 ;  /* 0x0009580701007387 */ /* 0x008fe20000100800 */
[----:B------:R-:W-:Y:S02]  /*b210*/  PRMT R122, RZ, 0x7610, R122 ;  /* 0x00007610ff7a7816 */ /* 0x000fe4000000007a */
[----:B------:R-:W-:Y:S02]  /*b220*/  PRMT R117, RZ, 0x7610, R117 ;  /* 0x00007610ff757816 */ /* 0x000fe40000000075 */
[----:B------:R-:W-:Y:S02]  /*b230*/  PRMT R119, RZ, 0x7610, R119 ;  /* 0x00007610ff777816 */ /* 0x000fe40000000077 */
[----:B------:R-:W-:Y:S01]  /*b240*/  PRMT R114, RZ, 0x7610, R114 ;  /* 0x00007610ff727816 */ /* 0x000fe20000000072 */
[----:B------:R3:W-:Y:S02]  /*b250*/  STL [R1+0x95c], R4 ;  /* 0x00095c0401007387 */ /* 0x0007e40000100800 */
[----:B---3--:R-:W-:-:S02]  /*b260*/  LEA.HI.X.SX32 R4, R47, R11, 0x1, P4 ;  /* 0x0000000b2f047211 */ /* 0x008fc400020f0eff */
[----:B------:R-:W-:-:S03]  /*b270*/  IADD3 R3, P4, PT, R46, R14, RZ ;  /* 0x0000000e2e037210 */ /* 0x000fc60007f9e0ff */
[----:B------:R-:W-:Y:S01]  /*b280*/  @P0 IMAD.MOV.U32 R25, RZ, RZ, R4 ;  /* 0x000000ffff190224 */ /* 0x000fe200078e0004 */
[----:B------:R-:W-:Y:S01]  /*b290*/  LEA.HI.X.SX32 R6, R46, R11, 0x1, P4 ;  /* 0x0000000b2e067211 */ /* 0x000fe200020f0eff */
[----:B------:R-:W-:Y:S01]  /*b2a0*/  STL [R1+0x960], R5 ;  /* 0x0009600501007387 */ /* 0x000fe20000100800 */
[----:B------:R-:W-:-:S03]  /*b2b0*/  IADD3 R0, P4, PT, R45, R14, RZ ;  /* 0x0000000e2d007210 */ /* 0x000fc60007f9e0ff */
[----:B------:R3:W4:Y:S01]  /*b2c0*/  @P0 LDG.E.U8 R122, desc[UR20][R24.64] ;  /* 0x00000014187a0981 */ /* 0x000722000c1e1100 */
[----:B------:R-:W-:Y:S02]  /*b2d0*/  @P0 IMAD.MOV.U32 R23, RZ, RZ, R6 ;  /* 0x000000ffff170224 */ /* 0x000fe400078e0006 */
[----:B---3--:R-:W-:Y:S01]  /*b2e0*/  IMAD R24, R10, UR15, RZ ;  /* 0x0000000f0a187c24 */ /* 0x008fe2000f8e02ff */
[----:B------:R-:W-:Y:S01]  /*b2f0*/  SEL R10, R92, R22, !P5 ;  /* 0x000000165c0a7207 */ /* 0x000fe20006800000 */
[----:B------:R-:W-:Y:S01]  /*b300*/  STL [R1+0x964], R121 ;  /* 0x0009647901007387 */ /* 0x000fe20000100800 */
[----:B------:R-:W-:-:S03]  /*b310*/  @P0 IMAD.MOV.U32 R22, RZ, RZ, R3 ;  /* 0x000000ffff160224 */ /* 0x000fc600078e0003 */
[----:B------:R-:W-:Y:S04]  /*b320*/  STL [R1+0x450], R2 ;  /* 0x0004500201007387 */ /* 0x000fe80000100800 */
[----:B------:R3:W-:Y:S04]  /*b330*/  STL [R1+0x44c], R4 ;  /* 0x00044c0401007387 */ /* 0x0007e80000100800 */
[----:B------:R0:W4:Y:S01]  /*b340*/  @P0 LDG.E.U8 R119, desc[UR20][R22.64] ;  /* 0x0000001416770981 */ /* 0x000122000c1e1100 */
[----:B---3--:R-:W-:Y:S02]  /*b350*/  LEA.HI.X.SX32 R4, R45, R11, 0x1, P4 ;  /* 0x0000000b2d047211 */ /* 0x008fe400020f0eff */
[----:B------:R-:W-:Y:S01]  /*b360*/  IADD3 R2, P4, PT, R44, R14, RZ ;  /* 0x0000000e2c027210 */ /* 0x000fe20007f9e0ff */
[----:B0-----:R-:W-:-:S03]  /*b370*/  @P0 IMAD.MOV.U32 R22, RZ, RZ, R0 ;  /* 0x000000ffff160224 */ /* 0x001fc600078e0000 */
[-C--:B------:R-:W-:Y:S01]  /*b380*/  LEA.HI.X.SX32 R7, R44, R11.reuse, 0x1, P4 ;  /* 0x0000000b2c077211 */ /* 0x080fe200020f0eff */
[----:B------:R-:W-:Y:S01]  /*b390*/  @P0 IMAD.MOV.U32 R23, RZ, RZ, R4 ;  /* 0x000000ffff170224 */ /* 0x000fe200078e0004 */
[----:B------:R-:W-:Y:S01]  /*b3a0*/  IADD3 R5, P4, PT, R24, R14, RZ ;  /* 0x0000000e18057210 */ /* 0x000fe20007f9e0ff */
[----:B------:R-:W-:Y:S01]  /*b3b0*/  STL [R1+0x470], R3 ;  /* 0x0004700301007387 */ /* 0x000fe20000100800 */
[----:B------:R-:W-:Y:S01]  /*b3c0*/  IMAD R10, R10, UR12, RZ ;  /* 0x0000000c0a0a7c24 */ /* 0x000fe2000f8e02ff */
[----:B------:R-:W-:Y:S02]  /*b3d0*/  PRMT R113, RZ, 0x7610, R113 ;  /* 0x00007610ff717816 */ /* 0x000fe40000000071 */
[----:B------:R-:W-:Y:S01]  /*b3e0*/  PRMT R111, RZ, 0x7610, R111 ;  /* 0x00007610ff6f7816 */ /* 0x000fe2000000006f */
[----:B------:R0:W-:Y:S01]  /*b3f0*/  STL [R1+0x46c], R6 ;  /* 0x00046c0601007387 */ /* 0x0001e20000100800 */
[----:B------:R-:W-:Y:S01]  /*b400*/  PRMT R109, RZ, 0x7610, R109 ;  /* 0x00007610ff6d7816 */ /* 0x000fe2000000006d */
[----:B-1----:R-:W-:Y:S01]  /*b410*/  IMAD R26, R26, UR4, RZ ;  /* 0x000000041a1a7c24 */ /* 0x002fe2000f8e02ff */
[----:B------:R-:W1:Y:S01]  /*b420*/  LDCU UR4, c[0x0][0x3b0] ;  /* 0x00007600ff0477ac */ /* 0x000e620008000800 */
[----:B------:R3:W4:Y:S01]  /*b430*/  @P0 LDG.E.U8 R117, desc[UR20][R22.64] ;  /* 0x0000001416750981 */ /* 0x000722000c1e1100 */
[----:B------:R-:W1:Y:S01]  /*b440*/  LDCU UR12, c[0x0][0x3b0] ;  /* 0x00007600ff0c77ac */ /* 0x000e620008000800 */
[----:B0-----:R-:W-:-:S02]  /*b450*/  LEA.HI.X.SX32 R6, R24, R11, 0x1, P4 ;  /* 0x0000000b18067211 */ /* 0x001fc400020f0eff */
[C---:B------:R-:W-:Y:S01]  /*b460*/  IADD3 R3, P4, PT, R48.reuse, R14, RZ ;  /* 0x0000000e30037210 */ /* 0x040fe20007f9e0ff */
[----:B---3--:R-:W-:Y:S02]  /*b470*/  @P0 IMAD.MOV.U32 R22, RZ, RZ, R2 ;  /* 0x000000ffff160224 */ /* 0x008fe400078e0002 */
[----:B------:R-:W-:Y:S01]  /*b480*/  @P0 IMAD.MOV.U32 R23, RZ, RZ, R7 ;  /* 0x000000ffff170224 */ /* 0x000fe200078e0007 */
[----:B------:R-:W-:Y:S04]  /*b490*/  STL [R1+0x490], R0 ;  /* 0x0004900001007387 */ /* 0x000fe80000100800 */
[----:B------:R0:W-:Y:S04]  /*b4a0*/  STL [R1+0x48c], R4 ;  /* 0x00048c0401007387 */ /* 0x0001e80000100800 */
[----:B------:R3:W4:Y:S01]  /*b4b0*/  @P0 LDG.E.U8 R114, desc[UR20][R22.64] ;  /* 0x0000001416720981 */ /* 0x000722000c1e1100 */
[----:B0-----:R-:W-:-:S02]  /*b4c0*/  LEA.HI.X.SX32 R4, R48, R11, 0x1, P4 ;  /* 0x0000000b30047211 */ /* 0x001fc400020f0eff */
[C---:B------:R-:W-:Y:S01]  /*b4d0*/  IADD3 R0, P4, PT, R10.reuse, R14, RZ ;  /* 0x0000000e0a007210 */ /* 0x040fe20007f9e0ff */
[----:B---3--:R-:W-:Y:S02]  /*b4e0*/  @P0 IMAD.MOV.U32 R22, RZ, RZ, R5 ;  /* 0x000000ffff160224 */ /* 0x008fe400078e0005 */
[----:B------:R-:W-:Y:S01]  /*b4f0*/  @P0 IMAD.MOV.U32 R23, RZ, RZ, R6 ;  /* 0x000000ffff170224 */ /* 0x000fe200078e0006 */
[----:B------:R0:W-:Y:S04]  /*b500*/  STL [R1+0x4b0], R2 ;  /* 0x0004b00201007387 */ /* 0x0001e80000100800 */
[----:B------:R3:W4:Y:S01]  /*b510*/  @P0 LDG.E.U8 R113, desc[UR20][R22.64] ;  /* 0x0000001416710981 */ /* 0x000722000c1e1100 */
[----:B0-----:R-:W-:Y:S02]  /*b520*/  LEA.HI.X.SX32 R2, R10, R11, 0x1, P4 ;  /* 0x0000000b0a027211 */ /* 0x001fe400020f0eff */
[----:B------:R-:W-:Y:S01]  /*b530*/  ISETP.GT.U32.AND P4, PT, R15, R9, PT ;  /* 0x000000090f00720c */ /* 0x000fe20003f84070 */
[----:B---3--:R-:W-:-:S02]  /*b540*/  @P0 IMAD.MOV.U32 R22, RZ, RZ, R3 ;  /* 0x000000ffff160224 */ /* 0x008fc400078e0003 */
[----:B------:R-:W-:Y:S01]  /*b550*/  @P0 IMAD.MOV.U32 R23, RZ, RZ, R4 ;  /* 0x000000ffff170224 */ /* 0x000fe200078e0004 */
[----:B------:R-:W-:Y:S01]  /*b560*/  SEL R10, R92, R71, !P5 ;  /* 0x000000475c0a7207 */ /* 0x000fe20006800000 */
[----:B------:R-:W-:Y:S04]  /*b570*/  STL [R1+0x4ac], R7 ;  /* 0x0004ac0701007387 */ /* 0x000fe80000100800 */
[----:B------:R0:W3:Y:S04]  /*b580*/  @P0 LDG.E.U8 R111, desc[UR20][R22.64] ;  /* 0x00000014166f0981 */ /* 0x0000e8000c1e1100 */
[----:B------:R-:W-:Y:S01]  /*b590*/  STL [R1+0x4d0], R5 ;  /* 0x0004d00501007387 */ /* 0x000fe20000100800 */
[----:B------:R-:W-:-:S02]  /*b5a0*/  @!P4 IMAD.IADD R9, R9, 0x1, -R15 ;  /* 0x000000010909c824 */ /* 0x000fc400078e0a0f */
[----:B0-----:R-:W-:Y:S02]  /*b5b0*/  @P0 IMAD.MOV.U32 R22, RZ, RZ, R0 ;  /* 0x000000ffff160224 */ /* 0x001fe400078e0000 */
[----:B------:R-:W-:Y:S01]  /*b5c0*/  @P0 IMAD.MOV.U32 R23, RZ, RZ, R2 ;  /* 0x000000ffff170224 */ /* 0x000fe200078e0002 */
[----:B------:R-:W-:Y:S04]  /*b5d0*/  STL [R1+0x4cc], R6 ;  /* 0x0004cc0601007387 */ /* 0x000fe80000100800 */
[----:B------:R0:W-:Y:S04]  /*b5e0*/  STL [R1+0x4f0], R3 ;  /* 0x0004f00301007387 */ /* 0x0001e80000100800 */
[----:B------:R1:W3:Y:S01]  /*b5f0*/  @P0 LDG.E.U8 R109, desc[UR20][R22.64] ;  /* 0x00000014166d0981 */ /* 0x0002e2000c1e1100 */
[----:B0-----:R-:W-:-:S03]  /*b600*/  IADD3 R3, P4, PT, R26, R14, RZ ;  /* 0x0000000e1a037210 */ /* 0x001fc60007f9e0ff */
[----:B------:R-:W-:Y:S01]  /*b610*/  STL [R1+0x4ec], R4 ;  /* 0x0004ec0401007387 */ /* 0x000fe20000100800 */
[----:B-1----:R-:W-:Y:S01]  /*b620*/  SEL R22, R92, R70, !P5 ;  /* 0x000000465c167207 */ /* 0x002fe20006800000 */
[----:B------:R-:W-:Y:S02]  /*b630*/  IMAD R23, R10, UR6, RZ ;  /* 0x000000060a177c24 */ /* 0x000fe4000f8e02ff */
[----:B------:R0:W-:Y:S01]  /*b640*/  STL [R1+0x508], R0 ;  /* 0x0005080001007387 */ /* 0x0001e20000100800 */
[----:B------:R-:W-:Y:S02]  /*b650*/  LEA.HI.X.SX32 R5, R26, R11, 0x1, P4 ;  /* 0x0000000b1a057211 */ /* 0x000fe400020f0eff */
[----:B------:R-:W-:Y:S01]  /*b660*/  SEL R10, R92, R68, !P5 ;  /* 0x000000445c0a7207 */ /* 0x000fe20006800000 */
[----:B------:R-:W-:Y:S01]  /*b670*/  IMAD R28, R22, UR6, RZ ;  /* 0x00000006161c7c24 */ /* 0x000fe2000f8e02ff */
[----:B------:R1:W-:Y:S01]  /*b680*/  STL [R1+0x504], R2 ;  /* 0x0005040201007387 */ /* 0x0003e20000100800 */
[----:B0-----:R-:W-:-:S02]  /*b690*/  IADD3 R0, P4, PT, R23, R14, RZ ;  /* 0x0000000e17007210 */ /* 0x001fc40007f9e0ff */
[----:B------:R-:W-:Y:S01]  /*b6a0*/  IMAD R25, R10, UR6, RZ ;  /* 0x000000060a197c24 */ /* 0x000fe2000f8e02ff */
[----:B------:R-:W-:Y:S02]  /*b6b0*/  SEL R24, R92, R67, !P5 ;  /* 0x000000435c187207 */ /* 0x000fe40006800000 */
[-C--:B------:R-:W-:Y:S02]  /*b6c0*/  LEA.HI.X.SX32 R4, R23, R11.reuse, 0x1, P4 ;  /* 0x0000000b17047211 */ /* 0x080fe400020f0eff */
[C---:B-1----:R-:W-:Y:S01]  /*b6d0*/  IADD3 R2, P4, PT, R28.reuse, R14, RZ ;  /* 0x0000000e1c027210 */ /* 0x042fe20007f9e0ff */
[----:B------:R-:W-:Y:S01]  /*b6e0*/  STL [R1+0x520], R3 ;  /* 0x0005200301007387 */ /* 0x000fe20000100800 */
[----:B------:R-:W-:Y:S01]  /*b6f0*/  PRMT R108, RZ, 0x7610, R108 ;  /* 0x00007610ff6c7816 */ /* 0x000fe2000000006c */
[----:B------:R-:W-:Y:S01]  /*b700*/  @P0 IMAD.MOV.U32 R22, RZ, RZ, R3 ;  /* 0x000000ffff160224 */ /* 0x000fe200078e0003 */
[-C--:B------:R-:W-:Y:S01]  /*b710*/  LEA.HI.X.SX32 R7, R28, R11.reuse, 0x1, P4 ;  /* 0x0000000b1c077211 */ /* 0x080fe200020f0eff */
[----:B------:R-:W-:Y:S01]  /*b720*/  @P0 IMAD.MOV.U32 R23, RZ, RZ, R5 ;  /* 0x000000ffff170224 */ /* 0x000fe200078e0005 */
[----:B------:R0:W-:Y:S01]  /*b730*/  STL [R1+0x51c], R5 ;  /* 0x00051c0501007387 */ /* 0x0001e20000100800 */
[----:B------:R-:W-:Y:S01]  /*b740*/  SEL R10, R92, R66, !P5 ;  /* 0x000000425c0a7207 */ /* 0x000fe20006800000 */
[----:B------:R-:W-:Y:S01]  /*b750*/  IMAD R24, R24, UR4, RZ ;  /* 0x0000000418187c24 */ /* 0x000fe2000f8e02ff */
[----:B------:R-:W-:Y:S01]  /*b760*/  PRMT R107, RZ, 0x7610, R107 ;  /* 0x00007610ff6b7816 */ /* 0x000fe2000000006b */
[----:B------:R1:W3:Y:S01]  /*b770*/  @P0 LDG.E.U8 R108, desc[UR20][R22.64] ;  /* 0x00000014166c0981 */ /* 0x0002e2000c1e1100 */
[----:B------:R-:W2:Y:S01]  /*b780*/  LDCU UR4, c[0x0][0x3b0] ;  /* 0x00007600ff0477ac */ /* 0x000ea20008000800 */
[CC--:B0-----:R-:W-:Y:S01]  /*b790*/  IADD3 R5, P4, PT, R25.reuse, R14.reuse, RZ ;  /* 0x0000000e19057210 */ /* 0x0c1fe20007f9e0ff */
[----:B------:R-:W-:Y:S01]  /*b7a0*/  IMAD R10, R10, UR12, RZ ;  /* 0x0000000c0a0a7c24 */ /* 0x000fe2000f8e02ff */
[----:B------:R-:W-:Y:S01]  /*b7b0*/  STL [R1+0x138], R0 ;  /* 0x0001380001007387 */ /* 0x000fe20000100800 */
[----:B------:R-:W-:Y:S01]  /*b7c0*/  PRMT R106, RZ, 0x7610, R106 ;  /* 0x00007610ff6a7816 */ /* 0x000fe2000000006a */
[----:B-1----:R-:W-:Y:S01]  /*b7d0*/  @P0 IMAD.MOV.U32 R22, RZ, RZ, R0 ;  /* 0x000000ffff160224 */ /* 0x002fe200078e0000 */
[-C--:B------:R-:W-:Y:S01]  /*b7e0*/  LEA.HI.X.SX32 R6, R25, R11.reuse, 0x1, P4 ;  /* 0x0000000b19067211 */ /* 0x080fe200020f0eff */
[----:B------:R-:W-:Y:S01]  /*b7f0*/  @P0 IMAD.MOV.U32 R23, RZ, RZ, R4 ;  /* 0x000000ffff170224 */ /* 0x000fe200078e0004 */
[C---:B------:R-:W-:Y:S01]  /*b800*/  IADD3 R3, P4, PT, R24.reuse, R14, RZ ;  /* 0x0000000e18037210 */ /* 0x040fe20007f9e0ff */
[----:B------:R0:W-:Y:S01]  /*b810*/  STL [R1+0x134], R4 ;  /* 0x0001340401007387 */ /* 0x0001e20000100800 */
[----:B------:R-:W1:Y:S03]  /*b820*/  LDCU UR12, c[0x0][0x3b0] ;  /* 0x00007600ff0c77ac */ /* 0x000e660008000800 */
[----:B------:R2:W3:Y:S01]  /*b830*/  @P0 LDG.E.U8 R107, desc[UR20][R22.64] ;  /* 0x00000014166b0981 */ /* 0x0004e2000c1e1100 */
[----:B0-----:R-:W-:-:S02]  /*b840*/  LEA.HI.X.SX32 R4, R24, R11, 0x1, P4 ;  /* 0x0000000b18047211 */ /* 0x001fc400020f0eff */
[----:B------:R-:W-:Y:S01]  /*b850*/  IADD3 R0, P4, PT, R10, R14, RZ ;  /* 0x0000000e0a007210 */ /* 0x000fe20007f9e0ff */
[----:B--2---:R-:W-:Y:S02]  /*b860*/  @P0 IMAD.MOV.U32 R22, RZ, RZ, R2 ;  /* 0x000000ffff160224 */ /* 0x004fe400078e0002 */
[----:B------:R-:W-:Y:S01]  /*b870*/  @P0 IMAD.MOV.U32 R23, RZ, RZ, R7 ;  /* 0x000000ffff170224 */ /* 0x000fe200078e0007 */
[----:B------:R0:W-:Y:S01]  /*b880*/  STL [R1+0x158], R2 ;  /* 0x0001580201007387 */ /* 0x0001e20000100800 */
[----:B------:R-:W-:-:S03]  /*b890*/  PRMT R103, RZ, 0x7610, R103 ;  /* 0x00007610ff677816 */ /* 0x000fc60000000067 */
[----:B------:R2:W3:Y:S01]  /*b8a0*/  @P0 LDG.E.U8 R106, desc[UR20][R22.64] ;  /* 0x00000014166a0981 */ /* 0x0004e2000c1e1100 */
[----:B0-----:R-:W-:Y:S02]  /*b8b0*/  LEA.HI.X.SX32 R2, R10, R11, 0x1, P4 ;  /* 0x0000000b0a027211 */ /* 0x001fe400020f0eff */
[----:B------:R-:W-:Y:S01]  /*b8c0*/  ISETP.GT.U32.AND P4, PT, R15, R9, PT ;  /* 0x000000090f00720c */ /* 0x000fe20003f84070 */
[----:B--2---:R-:W-:Y:S02]  /*b8d0*/  @P0 IMAD.MOV.U32 R22, RZ, RZ, R5 ;  /* 0x000000ffff160224 */ /* 0x004fe400078e0005 */
[----:B------:R-:W-:Y:S01]  /*b8e0*/  @P0 IMAD.MOV.U32 R23, RZ, RZ, R6 ;  /* 0x000000ffff170224 */ /* 0x000fe200078e0006 */
[----:B------:R-:W-:Y:S02]  /*b8f0*/  SEL R10, R92, R65, !P5 ;  /* 0x000000415c0a7207 */ /* 0x000fe40006800000 */
[----:B------:R-:W-:Y:S02]  /*b900*/  PRMT R102, RZ, 0x7610, R102 ;  /* 0x00007610ff667816 */ /* 0x000fe40000000066 */
[----:B------:R0:W2:Y:S01]  /*b910*/  @P0 LDG.E.U8 R103, desc[UR20][R22.64] ;  /* 0x0000001416670981 */ /* 0x0000a2000c1e1100 */
[----:B------:R-:W-:Y:S01]  /*b920*/  IMAD R10, R10, UR4, RZ ;  /* 0x000000040a0a7c24 */ /* 0x000fe2000f8e02ff */
[----:B------:R-:W-:Y:S01]  /*b930*/  PRMT R101, RZ, 0x7610, R101 ;  /* 0x00007610ff657816 */ /* 0x000fe20000000065 */
[----:B-1----:R-:W-:Y:S01]  /*b940*/  IMAD R60, R60, UR12, RZ ;  /* 0x0000000c3c3c7c24 */ /* 0x002fe2000f8e02ff */
[----:B------:R-:W-:Y:S01]  /*b950*/  STL [R1+0x154], R7 ;  /* 0x0001540701007387 */ /* 0x000fe20000100800 */
[----:B------:R-:W-:Y:S01]  /*b960*/  @!P4 IMAD.IADD R9, R9, 0x1, -R15 ;  /* 0x000000010909c824 */ /* 0x000fe200078e0a0f */
[----:B------:R-:W1:Y:S02]  /*b970*/  LDCU UR4, c[0x0][0x3b0] ;  /* 0x00007600ff0477ac */ /* 0x000e640008000800 */
[----:B------:R-:W-:Y:S01]  /*b980*/  STL [R1+0x178], R5 ;  /* 0x0001780501007387 */ /* 0x000fe20000100800 */
[----:B0-----:R-:W-:Y:S01]  /*b990*/  @P0 IMAD.MOV.U32 R22, RZ, RZ, R3 ;  /* 0x000000ffff160224 */ /* 0x001fe200078e0003 */
[----:B------:R-:W0:Y:S01]  /*b9a0*/  LDCU UR12, c[0x0][0x3b0] ;  /* 0x00007600ff0c77ac */ /* 0x000e220008000800 */
[----:B------:R-:W-:Y:S01]  /*b9b0*/  @P0 IMAD.MOV.U32 R23, RZ, RZ, R4 ;  /* 0x000000ffff170224 */ /* 0x000fe200078e0004 */
[----:B------:R-:W-:Y:S04]  /*b9c0*/  STL [R1+0x174], R6 ;  /* 0x0001740601007387 */ /* 0x000fe80000100800 */
[----:B------:R-:W-:Y:S04]  /*b9d0*/  STL [R1+0x198], R3 ;  /* 0x0001980301007387 */ /* 0x000fe80000100800 */
[----:B------:R-:W-:Y:S04]  /*b9e0*/  STL [R1+0x194], R4 ;  /* 0x0001940401007387 */ /* 0x000fe80000100800 */
[----:B------:R0:W2:Y:S04]  /*b9f0*/  @P0 LDG.E.U8 R102, desc[UR20][R22.64] ;  /* 0x0000001416660981 */ /* 0x0000a8000c1e1100 */
[----:B------:R1:W-:Y:S01]  /*ba00*/  STL [R1+0x1b8], R0 ;  /* 0x0001b80001007387 */ /* 0x0003e20000100800 */
[----:B0-----:R-:W-:-:S03]  /*ba10*/  @P0 IMAD.MOV.U32 R22, RZ, RZ, R0 ;  /* 0x000000ffff160224 */ /* 0x001fc600078e0000 */
[----:B------:R0:W-:Y:S01]  /*ba20*/  STL [R1+0x1b4], R2 ;  /* 0x0001b40201007387 */ /* 0x0001e20000100800 */
[CC--:B-1----:R-:W-:Y:S01]  /*ba30*/  IADD3 R0, P4, PT, R10.reuse, R14.reuse, RZ ;  /* 0x0000000e0a007210 */ /* 0x0c2fe20007f9e0ff */
[----:B------:R-:W-:Y:S02]  /*ba40*/  @P0 IMAD.MOV.U32 R23, RZ, RZ, R2 ;  /* 0x000000ffff170224 */ /* 0x000fe400078e0002 */
[----:B------:R-:W-:Y:S01]  /*ba50*/  IMAD R59, R59, UR13, RZ ;  /* 0x0000000d3b3b7c24 */ /* 0x000fe2000f8e02ff */
[----:B------:R-:W-:Y:S01]  /*ba60*/  PRMT R100, RZ, 0x7610, R100 ;  /* 0x00007610ff647816 */ /* 0x000fe20000000064 */
[----:B------:R1:W-:Y:S01]  /*ba70*/  STL [R1+0x1d8], R0 ;  /* 0x0001d80001007387 */ /* 0x0003e20000100800 */
[----:B------:R-:W1:Y:S01]  /*ba80*/  LDCU UR13, c[0x0][0x3b0] ;  /* 0x00007600ff0d77ac */ /* 0x000e620008000800 */
[-C--:B0-----:R-:W-:Y:S02]  /*ba90*/  LEA.HI.X.SX32 R2, R10, R11.reuse, 0x1, P4 ;  /* 0x0000000b0a027211 */ /* 0x081fe400020f0eff */
[CC--:B------:R-:W-:Y:S01]  /*baa0*/  IADD3 R3, P4, PT, R60.reuse, R14.reuse, RZ ;  /* 0x0000000e3c037210 */ /* 0x0c0fe20007f9e0ff */
[----:B------:R0:W2:Y:S03]  /*bab0*/  @P0 LDG.E.U8 R101, desc[UR20][R22.64] ;  /* 0x0000001416650981 */ /* 0x0000a6000c1e1100 */
[----:B------:R-:W-:Y:S01]  /*bac0*/  LEA.HI.X.SX32 R4, R60, R11, 0x1, P4 ;  /* 0x0000000b3c047211 */ /* 0x000fe200020f0eff */
[----:B------:R1:W-:Y:S01]  /*bad0*/  STL [R1+0x1d4], R2 ;  /* 0x0001d40201007387 */ /* 0x0003e20000100800 */
[----:B0-----:R-:W-:Y:S01]  /*bae0*/  @P0 IMAD.MOV.U32 R22, RZ, RZ, R0 ;  /* 0x000000ffff160224 */ /* 0x001fe200078e0000 */
[----:B-1----:R-:W-:Y:S01]  /*baf0*/  IADD3 R0, P4, PT, R59, R14, RZ ;  /* 0x0000000e3b007210 */ /* 0x002fe20007f9e0ff */
[----:B------:R-:W-:-:S03]  /*bb00*/  @P0 IMAD.MOV.U32 R23, RZ, RZ, R2 ;  /* 0x000000ffff170224 */ /* 0x000fc600078e0002 */
[----:B------:R-:W-:Y:S02]  /*bb10*/  LEA.HI.X.SX32 R2, R59, R11, 0x1, P4 ;  /* 0x0000000b3b027211 */ /* 0x000fe400020f0eff */
[C---:B------:R-:W-:Y:S01]  /*bb20*/  ISETP.GT.U32.AND P4, PT, R15.reuse, R18, PT ;  /* 0x000000120f00720c */ /* 0x040fe20003f84070 */
[----:B------:R-:W-:Y:S01]  /*bb30*/  IMAD R58, R58, UR4, RZ ;  /* 0x000000043a3a7c24 */ /* 0x000fe2000f8e02ff */
[----:B------:R0:W2:Y:S01]  /*bb40*/  @P0 LDG.E.U8 R100, desc[UR20][R22.64] ;  /* 0x0000001416640981 */ /* 0x0000a2000c1e1100 */
[----:B------:R-:W-:Y:S01]  /*bb50*/  PRMT R97, RZ, 0x7610, R97 ;  /* 0x00007610ff617816 */ /* 0x000fe20000000061 */
[----:B------:R-:W-:Y:S01]  /*bb60*/  IMAD R20, R15, R29, R20 ;  /* 0x0000001d0f147224 */ /* 0x000fe200078e0214 */
[----:B------:R-:W-:Y:S01]  /*bb70*/  PRMT R95, RZ, 0x7610, R95 ;  /* 0x00007610ff5f7816 */ /* 0x000fe2000000005f */
[----:B------:R1:W-:Y:S01]  /*bb80*/  STL [R1+0x1f8], R3 ;  /* 0x0001f80301007387 */ /* 0x0003e20000100800 */
[----:B------:R-:W-:Y:S01]  /*bb90*/  IMAD R57, R57, UR12, RZ ;  /* 0x0000000c39397c24 */ /* 0x000fe2000f8e02ff */
[----:B------:R-:W-:Y:S01]  /*bba0*/  SEL R55, R92, R55, !P5 ;  /* 0x000000375c377207 */ /* 0x000fe20006800000 */
[----:B------:R-:W-:Y:S01]  /*bbb0*/  @!P6 IMAD.MOV R9, RZ, RZ, -R9 ;  /* 0x000000ffff09e224 */ /* 0x000fe200078e0a09 */
[----:B------:R-:W-:Y:S01]  /*bbc0*/  PRMT R94, RZ, 0x7610, R94 ;  /* 0x00007610ff5e7816 */ /* 0x000fe2000000005e */
[----:B------:R-:W-:Y:S01]  /*bbd0*/  IMAD.MOV.U32 R50, RZ, RZ, R27 ;  /* 0x000000ffff327224 */ /* 0x000fe200078e001b */
[----:B------:R-:W-:Y:S01]  /*bbe0*/  PRMT R93, RZ, 0x7610, R93 ;  /* 0x00007610ff5d7816 */ /* 0x000fe2000000005d */
[----:B0-----:R-:W-:Y:S01]  /*bbf0*/  @P0 IMAD.MOV.U32 R22, RZ, RZ, R3 ;  /* 0x000000ffff160224 */ /* 0x001fe200078e0003 */
[----:B------:R-:W-:Y:S01]  /*bc00*/  PRMT R89, RZ, 0x7610, R89 ;  /* 0x00007610ff597816 */ /* 0x000fe20000000059 */
[----:B------:R-:W-:-:S02]  /*bc10*/  @P0 IMAD.MOV.U32 R23, RZ, RZ, R4 ;  /* 0x000000ffff170224 */ /* 0x000fc400078e0004 */
[----:B------:R-:W-:Y:S01]  /*bc20*/  @!P4 IMAD.IADD R18, R18, 0x1, -R15 ;  /* 0x000000011212c824 */ /* 0x000fe200078e0a0f */
[C---:B-1----:R-:W-:Y:S01]  /*bc30*/  IADD3 R3, P4, PT, R58.reuse, R14, RZ ;  /* 0x0000000e3a037210 */ /* 0x042fe20007f9e0ff */
[----:B------:R-:W-:Y:S01]  /*bc40*/  STL [R1+0x1f4], R4 ;  /* 0x0001f40401007387 */ /* 0x000fe20000100800 */
[----:B------:R-:W-:Y:S01]  /*bc50*/  PRMT R88, RZ, 0x7610, R88 ;  /* 0x00007610ff587816 */ /* 0x000fe20000000058 */
[----:B------:R-:W-:Y:S01]  /*bc60*/  IMAD.MOV.U32 R112, RZ, RZ, R69 ;  /* 0x000000ffff707224 */ /* 0x000fe200078e0045 */
[----:B------:R-:W-:Y:S01]  /*bc70*/  LOP3.LUT R33, R17, 0xac, RZ, 0xfc, !PT ;  /* 0x000000ac11217812 */ /* 0x000fe200078efcff */
[----:B------:R0:W2:Y:S01]  /*bc80*/  @P0 LDG.E.U8 R97, desc[UR20][R22.64] ;  /* 0x0000001416610981 */ /* 0x0000a2000c1e1100 */
[----:B------:R-:W-:Y:S01]  /*bc90*/  LEA.HI.X.SX32 R5, R58, R11, 0x1, P4 ;  /* 0x0000000b3a057211 */ /* 0x000fe200020f0eff */
[----:B------:R-:W-:Y:S01]  /*bca0*/  IMAD.MOV.U32 R12, RZ, RZ, R13 ;  /* 0x000000ffff0c7224 */ /* 0x000fe200078e000d */
[----:B------:R-:W-:Y:S01]  /*bcb0*/  ISETP.GT.U32.AND P4, PT, R15, R20, PT ;  /* 0x000000140f00720c */ /* 0x000fe20003f84070 */
[----:B------:R1:W-:Y:S01]  /*bcc0*/  STL [R1+0x218], R0 ;  /* 0x0002180001007387 */ /* 0x0003e20000100800 */
[----:B------:R-:W-:Y:S01]  /*bcd0*/  IMAD R55, R55, UR13, RZ ;  /* 0x0000000d37377c24 */ /* 0x000fe2000f8e02ff */
[----:B------:R-:W-:Y:S01]  /*bce0*/  LOP3.LUT R32, R17, 0xb2, RZ, 0xfc, !PT ;  /* 0x000000b211207812 */ /* 0x000fe200078efcff */
[----:B------:R-:W-:Y:S01]  /*bcf0*/  IMAD.MOV.U32 R116, RZ, RZ, R53 ;  /* 0x000000ffff747224 */ /* 0x000fe200078e0035 */
[----:B------:R-:W2:Y:S01]  /*bd00*/  LDCU UR4, c[0x0][0x3b0] ;  /* 0x00007600ff0477ac */ /* 0x000ea20008000800 */
[----:B0-----:R-:W-:-:S02]  /*bd10*/  @P0 IMAD.MOV.U32 R22, RZ, RZ, R0 ;  /* 0x000000ffff160224 */ /* 0x001fc400078e0000 */
[----:B------:R-:W-:Y:S01]  /*bd20*/  @P0 IMAD.MOV.U32 R23, RZ, RZ, R2 ;  /* 0x000000ffff170224 */ /* 0x000fe200078e0002 */
[----:B------:R-:W-:Y:S01]  /*bd30*/  SEL R9, R92, R9, !P5 ;  /* 0x000000095c097207 */ /* 0x000fe20006800000 */
[----:B------:R0:W-:Y:S01]  /*bd40*/  STL [R1+0x214], R2 ;  /* 0x0002140201007387 */ /* 0x0001e20000100800 */
[CC--:B-1----:R-:W-:Y:S02]  /*bd50*/  IADD3 R0, P6, PT, R57.reuse, R14.reuse, RZ ;  /* 0x0000000e39007210 */ /* 0x0c2fe40007fde0ff */
[----:B------:R-:W-:Y:S02]  /*bd60*/  @!P4 IMAD.IADD R20, R20, 0x1, -R15 ;  /* 0x000000011414c824 */ /* 0x000fe400078e0a0f */
[----:B------:R-:W-:Y:S01]  /*bd70*/  IMAD.MOV.U32 R120, RZ, RZ, R43 ;  /* 0x000000ffff787224 */ /* 0x000fe200078e002b */
[----:B------:R1:W2:Y:S01]  /*bd80*/  @P0 LDG.E.U8 R95, desc[UR20][R22.64] ;  /* 0x00000014165f0981 */ /* 0x0002a2000c1e1100 */
[-C--:B------:R-:W-:Y:S01]  /*bd90*/  LEA.HI.X.SX32 R4, R57, R11.reuse, 0x1, P6 ;  /* 0x0000000b39047211 */ /* 0x080fe200030f0eff */
[----:B----4-:R-:W-:Y:S01]  /*bda0*/  IMAD R9, R9, UR14, RZ ;  /* 0x0000000e09097c24 */ /* 0x010fe2000f8e02ff */
[----:B------:R-:W4:Y:S01]  /*bdb0*/  S2R R124, SR_TID.X ;  /* 0x00000000007c7919 */ /* 0x000f220000002100 */
[----:B0-----:R-:W-:Y:S01]  /*bdc0*/  IADD3 R2, P6, PT, R55, R14, RZ ;  /* 0x0000000e37027210 */ /* 0x001fe20007fde0ff */
[----:B------:R-:W-:Y:S01]  /*bdd0*/  @!P3 IMAD.MOV R50, RZ, RZ, -R50 ;  /* 0x000000ffff32b224 */ /* 0x000fe200078e0a32 */
[----:B------:R-:W0:Y:S01]  /*bde0*/  S2R R105, SR_TID.X ;  /* 0x0000000000697919 */ /* 0x000e220000002100 */
[----:B------:R-:W-:Y:S01]  /*bdf0*/  IMAD.MOV.U32 R13, RZ, RZ, R64 ;  /* 0x000000ffff0d7224 */ /* 0x000fe200078e0040 */
[----:B------:R-:W-:Y:S01]  /*be00*/  PRMT R85, RZ, 0x7610, R85 ;  /* 0x00007610ff557816 */ /* 0x000fe20000000055 */
[----:B-1----:R-:W-:Y:S01]  /*be10*/  @P0 IMAD.MOV.U32 R22, RZ, RZ, R3 ;  /* 0x000000ffff160224 */ /* 0x002fe200078e0003 */
[----:B------:R-:W-:Y:S01]  /*be20*/  LOP3.LUT R45, R17, 0xbc, RZ, 0xfc, !PT ;  /* 0x000000bc112d7812 */ /* 0x000fe200078efcff */
[----:B------:R-:W-:Y:S01]  /*be30*/  @P0 IMAD.MOV.U32 R23, RZ, RZ, R5 ;  /* 0x000000ffff170224 */ /* 0x000fe200078e0005 */
[----:B------:R1:W-:Y:S01]  /*be40*/  STL [R1+0x258], R3 ;  /* 0x0002580301007387 */ /* 0x0003e20000100800 */
[----:B------:R-:W-:Y:S01]  /*be50*/  PRMT R82, RZ, 0x7610, R82 ;  /* 0x00007610ff527816 */ /* 0x000fe20000000052 */
[----:B------:R-:W0:Y:S02]  /*be60*/  LDCU UR12, c[0x0][0x3b0] ;  /* 0x00007600ff0c77ac */ /* 0x000e240008000800 */
[----:B------:R1:W2:Y:S01]  /*be70*/  @P0 LDG.E.U8 R94, desc[UR20][R22.64] ;  /* 0x00000014165e0981 */ /* 0x0002a2000c1e1100 */
[----:B------:R-:W-:Y:S01]  /*be80*/  PRMT R71, RZ, 0x7610, R71 ;  /* 0x00007610ff477816 */ /* 0x000fe20000000047 */
[----:B------:R-:W0:Y:S02]  /*be90*/  LDCU UR13, c[0x0][0x3b0] ;  /* 0x00007600ff0d77ac */ /* 0x000e240008000800 */
[----:B------:R1:W-:Y:S02]  /*bea0*/  STL [R1+0x278], R0 ;  /* 0x0002780001007387 */ /* 0x0003e40000100800 */
[----:B-1----:R-:W-:Y:S01]  /*beb0*/  LEA.HI.X.SX32 R3, R55, R11, 0x1, P6 ;  /* 0x0000000b37037211 */ /* 0x002fe200030f0eff */
[----:B------:R-:W-:-:S02]  /*bec0*/  @P0 IMAD.MOV.U32 R22, RZ, RZ, R0 ;  /* 0x000000ffff160224 */ /* 0x000fc400078e0000 */
[----:B------:R-:W-:Y:S01]  /*bed0*/  @P0 IMAD.MOV.U32 R23, RZ, RZ, R4 ;  /* 0x000000ffff170224 */ /* 0x000fe200078e0004 */
[----:B------:R-:W-:Y:S01]  /*bee0*/  STL [R1+0x254], R5 ;  /* 0x0002540501007387 */ /* 0x000fe20000100800 */
[----:B------:R-:W-:-:S03]  /*bef0*/  IADD3 R0, P6, PT, R9, R14, RZ ;  /* 0x0000000e09007210 */ /* 0x000fc60007fde0ff */
[----:B------:R-:W-:Y:S04]  /*bf00*/  STL [R1+0x274], R4 ;  /* 0x0002740401007387 */ /* 0x000fe80000100800 */
[----:B------:R1:W2:Y:S04]  /*bf10*/  @P0 LDG.E.U8 R93, desc[UR20][R22.64] ;  /* 0x00000014165d0981 */ /* 0x0002a8000c1e1100 */
[----:B------:R0:W-:Y:S01]  /*bf20*/  STL [R1+0x298], R2 ;  /* 0x0002980201007387 */ /* 0x0001e20000100800 */
[----:B-1----:R-:W-:Y:S01]  /*bf30*/  @P0 IMAD.MOV.U32 R22, RZ, RZ, R2 ;  /* 0x000000ffff160224 */ /* 0x002fe200078e0002 */
[----:B0-----:R-:W-:-:S02]  /*bf40*/  LEA.HI.X.SX32 R2, R9, R11, 0x1, P6 ;  /* 0x0000000b09027211 */ /* 0x001fc400030f0eff */
[C---:B------:R-:W-:Y:S02]  /*bf50*/  ISETP.GT.U32.AND P6, PT, R15.reuse, R20, PT ;  /* 0x000000140f00720c */ /* 0x040fe40003fc4070 */
[C---:B------:R-:W-:Y:S01]  /*bf60*/  ISETP.GT.U32.AND P4, PT, R15.reuse, R18, PT ;  /* 0x000000120f00720c */ /* 0x040fe20003f84070 */
[----:B------:R-:W-:Y:S02]  /*bf70*/  @P0 IMAD.MOV.U32 R23, RZ, RZ, R3 ;  /* 0x000000ffff170224 */ /* 0x000fe400078e0003 */
[----:B------:R-:W-:Y:S02]  /*bf80*/  @P0 IMAD.MOV.U32 R24, RZ, RZ, R0 ;  /* 0x000000ffff180224 */ /* 0x000fe400078e0000 */
[----:B------:R-:W-:Y:S01]  /*bf90*/  @P0 IMAD.MOV.U32 R25, RZ, RZ, R2 ;  /* 0x000000ffff190224 */ /* 0x000fe200078e0002 */
[----:B------:R0:W2:Y:S01]  /*bfa0*/  @P0 LDG.E.U8 R89, desc[UR20][R22.64] ;  /* 0x0000001416590981 */ /* 0x0000a2000c1e1100 */
[----:B------:R-:W-:-:S03]  /*bfb0*/  ISETP.GT.U32.AND P3, PT, R15, R19, PT ;  /* 0x000000130f00720c */ /* 0x000fc60003f64070 */
[----:B------:R1:W2:Y:S01]  /*bfc0*/  @P0 LDG.E.U8 R88, desc[UR20][R24.64] ;  /* 0x0000001418580981 */ /* 0x0002a2000c1e1100 */
[--C-:B------:R-:W-:Y:S01]  /*bfd0*/  @!P6 IMAD.IADD R20, R20, 0x1, -R15.reuse ;  /* 0x000000011414e824 */ /* 0x100fe200078e0a0f */
[----:B------:R-:W-:Y:S02]  /*bfe0*/  ISETP.GT.U32.AND P6, PT, R15, R21, PT ;  /* 0x000000150f00720c */ /* 0x000fe40003fc4070 */
[----:B0-----:R-:W-:Y:S01]  /*bff0*/  LOP3.LUT R22, R17, 0x46, RZ, 0xfc, !PT ;  /* 0x0000004611167812 */ /* 0x001fe200078efcff */
[----:B------:R-:W-:-:S03]  /*c000*/  @!P4 IMAD.IADD R18, R18, 0x1, -R15 ;  /* 0x000000011212c824 */ /* 0x000fc600078e0a0f */
[----:B------:R-:W-:Y:S02]  /*c010*/  IABS R10, R22 ;  /* 0x00000016000a7213 */ /* 0x000fe40000000000 */
[----:B-1----:R-:W-:Y:S01]  /*c020*/  LOP3.LUT R24, R17, 0x4c, RZ, 0xfc, !PT ;  /* 0x0000004c11187812 */ /* 0x002fe200078efcff */
[----:B------:R-:W-:Y:S01]  /*c030*/  IMAD.MOV.U32 R70, RZ, RZ, R18 ;  /* 0x000000ffff467224 */ /* 0x000fe200078e0012 */
[----:B------:R-:W-:Y:S01]  /*c040*/  ISETP.GE.AND P4, PT, R51, RZ, PT ;  /* 0x000000ff3300720c */ /* 0x000fe20003f86270 */
[----:B------:R-:W-:Y:S01]  /*c050*/  IMAD.HI.U32 R23, R16, R10, RZ ;  /* 0x0000000a10177227 */ /* 0x000fe200078e00ff */
[----:B------:R-:W-:-:S03]  /*c060*/  IABS R9, R24 ;  /* 0x0000001800097213 */ /* 0x000fc60000000000 */
[----:B------:R-:W-:Y:S02]  /*c070*/  @!P6 IMAD.IADD R21, R21, 0x1, -R15 ;  /* 0x000000011515e824 */ /* 0x000fe400078e0a0f */
[----:B------:R-:W-:Y:S02]  /*c080*/  IMAD.MOV R23, RZ, RZ, -R23 ;  /* 0x000000ffff177224 */ /* 0x000fe400078e0a17 */
[----:B------:R-:W-:Y:S01]  /*c090*/  @!P2 IMAD.MOV R70, RZ, RZ, -R70 ;  /* 0x000000ffff46a224 */ /* 0x000fe200078e0a46 */
[----:B------:R-:W-:Y:S01]  /*c0a0*/  ISETP.GT.U32.AND P2, PT, R15, R21, PT ;  /* 0x000000150f00720c */ /* 0x000fe20003f44070 */
[----:B------:R-:W-:-:S04]  /*c0b0*/  IMAD.HI.U32 R25, R16, R9, RZ ;  /* 0x0000000910197227 */ /* 0x000fc800078e00ff */
[----:B------:R-:W-:Y:S02]  /*c0c0*/  IMAD R10, R15, R23, R10 ;  /* 0x000000170f0a7224 */ /* 0x000fe400078e020a */
[----:B------:R-:W-:Y:S02]  /*c0d0*/  IMAD.MOV.U32 R69, RZ, RZ, R20 ;  /* 0x000000ffff457224 */ /* 0x000fe400078e0014 */
[----:B------:R-:W-:Y:S02]  /*c0e0*/  @!P3 IMAD.IADD R19, R19, 0x1, -R15 ;  /* 0x000000011313b824 */ /* 0x000fe400078e0a0f */
[----:B------:R-:W-:Y:S02]  /*c0f0*/  IMAD.MOV R18, RZ, RZ, -R25 ;  /* 0x000000ffff127224 */ /* 0x000fe400078e0a19 */
[----:B------:R-:W-:Y:S01]  /*c100*/  @!P4 IMAD.MOV R69, RZ, RZ, -R69 ;  /* 0x000000ffff45c224 */ /* 0x000fe200078e0a45 */
[C---:B------:R-:W-:Y:S01]  /*c110*/  ISETP.GT.U32.AND P4, PT, R15.reuse, R10, PT ;  /* 0x0000000a0f00720c */ /* 0x040fe20003f84070 */
[C---:B------:R-:W-:Y:S01]  /*c120*/  IMAD R9, R15.reuse, R18, R9 ;  /* 0x000000120f097224 */ /* 0x040fe200078e0209 */
[----:B------:R-:W-:Y:S01]  /*c130*/  ISETP.GT.U32.AND P6, PT, R15, R19, PT ;  /* 0x000000130f00720c */ /* 0x000fe20003fc4070 */
[----:B------:R-:W-:-:S03]  /*c140*/  @!P2 IMAD.IADD R21, R21, 0x1, -R15 ;  /* 0x000000011515a824 */ /* 0x000fc600078e0a0f */
[----:B------:R-:W-:Y:S02]  /*c150*/  ISETP.GT.U32.AND P2, PT, R15, R9, PT ;  /* 0x000000090f00720c */ /* 0x000fe40003f44070 */
[----:B------:R-:W-:Y:S02]  /*c160*/  ISETP.GE.AND P3, PT, R52, RZ, PT ;  /* 0x000000ff3400720c */ /* 0x000fe40003f66270 */
[----:B------:R-:W-:-:S03]  /*c170*/  LOP3.LUT R23, R17, 0x4e, RZ, 0xfc, !PT ;  /* 0x0000004e11177812 */ /* 0x000fc600078efcff */
[--C-:B------:R-:W-:Y:S01]  /*c180*/  @!P4 IMAD.IADD R10, R10, 0x1, -R15.reuse ;  /* 0x000000010a0ac824 */ /* 0x100fe200078e0a0f */
[----:B------:R-:W-:Y:S01]  /*c190*/  IABS R18, R23 ;  /* 0x0000001700127213 */ /* 0x000fe20000000000 */
[----:B------:R-:W-:Y:S01]  /*c1a0*/  @!P6 IMAD.IADD R19, R19, 0x1, -R15 ;  /* 0x000000011313e824 */ /* 0x000fe200078e0a0f */
[----:B------:R-:W-:Y:S02]  /*c1b0*/  ISETP.GE.AND P6, PT, R61, RZ, PT ;  /* 0x000000ff3d00720c */ /* 0x000fe40003fc6270 */
[----:B------:R-:W-:Y:S01]  /*c1c0*/  ISETP.GT.U32.AND P4, PT, R15, R10, PT ;  /* 0x0000000a0f00720c */ /* 0x000fe20003f84070 */
[----:B------:R-:W-:-:S04]  /*c1d0*/  IMAD.HI.U32 R20, R16, R18, RZ ;  /* 0x0000001210147227 */ /* 0x000fc800078e00ff */
[----:B------:R-:W-:Y:S02]  /*c1e0*/  IMAD.MOV.U32 R67, RZ, RZ, R19 ;  /* 0x000000ffff437224 */ /* 0x000fe400078e0013 */
[----:B------:R-:W-:Y:S02]  /*c1f0*/  @!P2 IMAD.IADD R9, R9, 0x1, -R15 ;  /* 0x000000010909a824 */ /* 0x000fe400078e0a0f */
[----:B------:R-:W-:Y:S02]  /*c200*/  IMAD.MOV R19, RZ, RZ, -R20 ;  /* 0x000000ffff137224 */ /* 0x000fe400078e0a14 */
[----:B------:R-:W-:Y:S01]  /*c210*/  @!P3 IMAD.MOV R67, RZ, RZ, -R67 ;  /* 0x000000ffff43b224 */ /* 0x000fe200078e0a43 */
[----:B------:R-:W-:Y:S02]  /*c220*/  ISETP.GE.AND P3, PT, R22, RZ, PT ;  /* 0x000000ff1600720c */ /* 0x000fe40003f66270 */
[----:B------:R-:W-:Y:S02]  /*c230*/  LOP3.LUT R22, R17, 0x54, RZ, 0xfc, !PT ;  /* 0x0000005411167812 */ /* 0x000fe400078efcff */
[C---:B------:R-:W-:Y:S01]  /*c240*/  ISETP.GT.U32.AND P2, PT, R15.reuse, R9, PT ;  /* 0x000000090f00720c */ /* 0x040fe20003f44070 */
[----:B------:R-:W-:-:S02]  /*c250*/  IMAD R18, R15, R19, R18 ;  /* 0x000000130f127224 */ /* 0x000fc400078e0212 */
[----:B------:R-:W-:Y:S01]  /*c260*/  IMAD.MOV.U32 R65, RZ, RZ, R21 ;  /* 0x000000ffff417224 */ /* 0x000fe200078e0015 */
[----:B------:R-:W-:Y:S01]  /*c270*/  IABS R19, R22 ;  /* 0x0000001600137213 */ /* 0x000fe20000000000 */
[----:B------:R-:W-:Y:S02]  /*c280*/  @!P4 IMAD.IADD R10, R10, 0x1, -R15 ;  /* 0x000000010a0ac824 */ /* 0x000fe400078e0a0f */
[----:B------:R-:W-:Y:S01]  /*c290*/  @!P6 IMAD.MOV R65, RZ, RZ, -R65 ;  /* 0x000000ffff41e224 */ /* 0x000fe200078e0a41 */
[----:B------:R-:W-:Y:S01]  /*c2a0*/  ISETP.GT.U32.AND P6, PT, R15, R18, PT ;  /* 0x000000120f00720c */ /* 0x000fe20003fc4070 */
[----:B------:R-:W-:Y:S01]  /*c2b0*/  IMAD.HI.U32 R21, R16, R19, RZ ;  /* 0x0000001310157227 */ /* 0x000fe200078e00ff */
[----:B------:R-:W-:-:S03]  /*c2c0*/  ISETP.GE.AND P4, PT, R24, RZ, PT ;  /* 0x000000ff1800720c */ /* 0x000fc60003f86270 */
[----:B------:R-:W-:Y:S02]  /*c2d0*/  @!P2 IMAD.IADD R9, R9, 0x1, -R15 ;  /* 0x000000010909a824 */ /* 0x000fe400078e0a0f */
[----:B------:R-:W-:Y:S02]  /*c2e0*/  IMAD.MOV R21, RZ, RZ, -R21 ;  /* 0x000000ffff157224 */ /* 0x000fe400078e0a15 */
[----:B------:R-:W-:Y:S02]  /*c2f0*/  IMAD.MOV.U32 R64, RZ, RZ, R9 ;  /* 0x000000ffff407224 */ /* 0x000fe400078e0009 */
[----:B------:R-:W-:Y:S02]  /*c300*/  IMAD R19, R15, R21, R19 ;  /* 0x000000150f137224 */ /* 0x000fe400078e0213 */
[----:B------:R-:W-:Y:S01]  /*c310*/  @!P6 IMAD.IADD R18, R18, 0x1, -R15 ;  /* 0x000000011212e824 */ /* 0x000fe200078e0a0f */
[----:B------:R-:W-:Y:S01]  /*c320*/  LOP3.LUT R20, R17, 0x56, RZ, 0xfc, !PT ;  /* 0x0000005611147812 */ /* 0x000fe200078efcff */
[----:B------:R-:W-:Y:S01]  /*c330*/  @!P4 IMAD.MOV R64, RZ, RZ, -R64 ;  /* 0x000000ffff40c224 */ /* 0x000fe200078e0a40 */
[----:B------:R-:W-:-:S02]  /*c340*/  ISETP.GT.U32.AND P4, PT, R15, R19, PT ;  /* 0x000000130f00720c */ /* 0x000fc40003f84070 */
[----:B------:R-:W-:Y:S02]  /*c350*/  ISETP.GT.U32.AND P6, PT, R15, R18, PT ;  /* 0x000000120f00720c */ /* 0x000fe40003fc4070 */
[----:B------:R-:W-:Y:S01]  /*c360*/  IABS R21, R20 ;  /* 0x0000001400157213 */ /* 0x000fe20000000000 */
[----:B------:R-:W-:Y:S04]  /*c370*/  STL [R1+0x294], R3 ;  /* 0x0002940301007387 */ /* 0x000fe80000100800 */
[----:B------:R-:W-:Y:S01]  /*c380*/  STL [R1+0x2b8], R0 ;  /* 0x0002b80001007387 */ /* 0x000fe20000100800 */
[----:B------:R-:W-:-:S03]  /*c390*/  IMAD.MOV.U32 R9, RZ, RZ, R21 ;  /* 0x000000ffff097224 */ /* 0x000fc600078e0015 */
[----:B------:R0:W-:Y:S01]  /*c3a0*/  STL [R1+0x2b4], R2 ;  /* 0x0002b40201007387 */ /* 0x0001e20000100800 */
[--C-:B------:R-:W-:Y:S01]  /*c3b0*/  @!P4 IMAD.IADD R19, R19, 0x1, -R15.reuse ;  /* 0x000000011313c824 */ /* 0x100fe200078e0a0f */
[----:B------:R-:W-:Y:S01]  /*c3c0*/  ISETP.GE.AND P2, PT, R23, RZ, PT ;  /* 0x000000ff1700720c */ /* 0x000fe20003f46270 */
[----:B------:R-:W-:Y:S01]  /*c3d0*/  @!P6 IMAD.IADD R18, R18, 0x1, -R15 ;  /* 0x000000011212e824 */ /* 0x000fe200078e0a0f */
[----:B------:R-:W-:Y:S01]  /*c3e0*/  ISETP.GE.AND P6, PT, R20, RZ, PT ;  /* 0x000000ff1400720c */ /* 0x000fe20003fc6270 */
[----:B0-----:R-:W-:Y:S02]  /*c3f0*/  IMAD.MOV.U32 R2, RZ, RZ, R62 ;  /* 0x000000ffff027224 */ /* 0x001fe400078e003e */
[----:B------:R-:W-:Y:S02]  /*c400*/  IMAD.MOV.U32 R62, RZ, RZ, R10 ;  /* 0x000000ffff3e7224 */ /* 0x000fe400078e000a */
[----:B------:R-:W-:Y:S01]  /*c410*/  IMAD.HI.U32 R10, R16, R9, RZ ;  /* 0x00000009100a7227 */ /* 0x000fe200078e00ff */
[----:B------:R-:W-:-:S02]  /*c420*/  LOP3.LUT R20, R17, 0x5c, RZ, 0xfc, !PT ;  /* 0x0000005c11147812 */ /* 0x000fc400078efcff */
[C---:B------:R-:W-:Y:S01]  /*c430*/  ISETP.GT.U32.AND P4, PT, R15.reuse, R19, PT ;  /* 0x000000130f00720c */ /* 0x040fe20003f84070 */
[----:B------:R-:W-:Y:S02]  /*c440*/  IMAD.MOV R10, RZ, RZ, -R10 ;  /* 0x000000ffff0a7224 */ /* 0x000fe400078e0a0a */
[----:B------:R-:W-:Y:S02]  /*c450*/  IMAD.MOV.U32 R66, RZ, RZ, R18 ;  /* 0x000000ffff427224 */ /* 0x000fe400078e0012 */
[C---:B------:R-:W-:Y:S01]  /*c460*/  IMAD R9, R15.reuse, R10, R9 ;  /* 0x0000000a0f097224 */ /* 0x040fe200078e0209 */
[----:B------:R-:W-:Y:S01]  /*c470*/  IABS R10, R20 ;  /* 0x00000014000a7213 */ /* 0x000fe20000000000 */
[----:B------:R-:W-:Y:S01]  /*c480*/  @!P3 IMAD.MOV R62, RZ, RZ, -R62 ;  /* 0x000000ffff3eb224 */ /* 0x000fe200078e0a3e */
[----:B------:R-:W-:Y:S01]  /*c490*/  ISETP.GE.AND P3, PT, R22, RZ, PT ;  /* 0x000000ff1600720c */ /* 0x000fe20003f66270 */
[----:B------:R-:W-:Y:S01]  /*c4a0*/  @!P2 IMAD.MOV R66, RZ, RZ, -R66 ;  /* 0x000000ffff42a224 */ /* 0x000fe200078e0a42 */
[----:B------:R-:W-:Y:S01]  /*c4b0*/  ISETP.GT.U32.AND P2, PT, R15, R9, PT ;  /* 0x000000090f00720c */ /* 0x000fe20003f44070 */
[----:B------:R-:W-:-:S04]  /*c4c0*/  IMAD.HI.U32 R18, R16, R10, RZ ;  /* 0x0000000a10127227 */ /* 0x000fc800078e00ff */
[----:B------:R-:W-:Y:S02]  /*c4d0*/  IMAD.MOV R18, RZ, RZ, -R18 ;  /* 0x000000ffff127224 */ /* 0x000fe400078e0a12 */
[----:B------:R-:W-:Y:S02]  /*c4e0*/  @!P4 IMAD.IADD R19, R19, 0x1, -R15 ;  /* 0x000000011313c824 */ /* 0x000fe400078e0a0f */
[----:B------:R-:W-:Y:S02]  /*c4f0*/  IMAD.MOV.U32 R3, RZ, RZ, R63 ;  /* 0x000000ffff037224 */ /* 0x000fe400078e003f */
[----:B------:R-:W-:Y:S02]  /*c500*/  IMAD R10, R15, R18, R10 ;  /* 0x000000120f0a7224 */ /* 0x000fe400078e020a */
[----:B------:R-:W-:Y:S02]  /*c510*/  IMAD.MOV.U32 R63, RZ, RZ, R19 ;  /* 0x000000ffff3f7224 */ /* 0x000fe400078e0013 */
[----:B------:R-:W-:-:S02]  /*c520*/  @!P2 IMAD.IADD R9, R9, 0x1, -R15 ;  /* 0x000000010909a824 */ /* 0x000fc400078e0a0f */
[----:B------:R-:W-:Y:S01]  /*c530*/  @!P3 IMAD.MOV R63, RZ, RZ, -R63 ;  /* 0x000000ffff3fb224 */ /* 0x000fe200078e0a3f */
[C---:B------:R-:W-:Y:S02]  /*c540*/  ISETP.GT.U32.AND P3, PT, R15.reuse, R10, PT ;  /* 0x0000000a0f00720c */ /* 0x040fe40003f64070 */
[----:B------:R-:W-:Y:S02]  /*c550*/  ISETP.GT.U32.AND P2, PT, R15, R9, PT ;  /* 0x000000090f00720c */ /* 0x000fe40003f44070 */
[----:B------:R-:W-:Y:S02]  /*c560*/  ISETP.GE.AND P4, PT, R20, RZ, PT ;  /* 0x000000ff1400720c */ /* 0x000fe40003f86270 */
[----:B------:R-:W-:-:S04]  /*c570*/  LOP3.LUT R20, R17, 0x5e, RZ, 0xfc, !PT ;  /* 0x0000005e11147812 */ /* 0x000fc800078efcff */
[----:B------:R-:W-:-:S03]  /*c580*/  IABS R18, R20 ;  /* 0x0000001400127213 */ /* 0x000fc60000000000 */
[----:B------:R-:W-:Y:S02]  /*c590*/  @!P3 IMAD.IADD R10, R10, 0x1, -R15 ;  /* 0x000000010a0ab824 */ /* 0x000fe400078e0a0f */
[----:B------:R-:W-:-:S03]  /*c5a0*/  IMAD.HI.U32 R19, R16, R18, RZ ;  /* 0x0000001210137227 */ /* 0x000fc600078e00ff */
[----:B------:R-:W-:Y:S01]  /*c5b0*/  ISETP.GT.U32.AND P3, PT, R15, R10, PT ;  /* 0x0000000a0f00720c */ /* 0x000fe20003f64070 */
[----:B------:R-:W-:Y:S02]  /*c5c0*/  @!P2 IMAD.IADD R9, R9, 0x1, -R15 ;  /* 0x000000010909a824 */ /* 0x000fe400078e0a0f */
[----:B------:R-:W-:Y:S02]  /*c5d0*/  IMAD.MOV R19, RZ, RZ, -R19 ;  /* 0x000000ffff137224 */ /* 0x000fe400078e0a13 */
[----:B------:R-:W-:Y:S01]  /*c5e0*/  IMAD.MOV.U32 R61, RZ, RZ, R9 ;  /* 0x000000ffff3d7224 */ /* 0x000fe200078e0009 */
[----:B------:R-:W-:Y:S01]  /*c5f0*/  LOP3.LUT R9, R17, 0x62, RZ, 0xfc, !PT ;  /* 0x0000006211097812 */ /* 0x000fe200078efcff */
[----:B------:R-:W-:-:S03]  /*c600*/  IMAD R18, R15, R19, R18 ;  /* 0x000000130f127224 */ /* 0x000fc600078e0212 */
[----:B------:R-:W-:-:S03]  /*c610*/  IABS R19, R9 ;  /* 0x0000000900137213 */ /* 0x000fc60000000000 */
[----:B------:R-:W-:Y:S01]  /*c620*/  @!P3 IMAD.IADD R10, R10, 0x1, -R15 ;  /* 0x000000010a0ab824 */ /* 0x000fe200078e0a0f */
[----:B------:R-:W-:Y:S01]  /*c630*/  ISETP.GE.AND P3, PT, R9, RZ, PT ;  /* 0x000000ff0900720c */ /* 0x000fe20003f66270 */
[----:B------:R-:W-:Y:S02]  /*c640*/  IMAD.MOV.U32 R9, RZ, RZ, R19 ;  /* 0x000000ffff097224 */ /* 0x000fe400078e0013 */
[----:B------:R-:W-:Y:S01]  /*c650*/  @!P6 IMAD.MOV R61, RZ, RZ, -R61 ;  /* 0x000000ffff3de224 */ /* 0x000fe200078e0a3d */
[----:B------:R-:W-:Y:S01]  /*c660*/  ISETP.GT.U32.AND P6, PT, R15, R18, PT ;  /* 0x000000120f00720c */ /* 0x000fe20003fc4070 */
[----:B------:R-:W-:-:S04]  /*c670*/  IMAD.HI.U32 R21, R16, R9, RZ ;  /* 0x0000000910157227 */ /* 0x000fc800078e00ff */
[----:B------:R-:W-:Y:S02]  /*c680*/  IMAD.MOV R21, RZ, RZ, -R21 ;  /* 0x000000ffff157224 */ /* 0x000fe400078e0a15 */
[----:B------:R-:W-:Y:S02]  /*c690*/  IMAD.MOV.U32 R60, RZ, RZ, R10 ;  /* 0x000000ffff3c7224 */ /* 0x000fe400078e000a */
[C---:B------:R-:W-:Y:S02]  /*c6a0*/  IMAD R9, R15.reuse, R21, R9 ;  /* 0x000000150f097224 */ /* 0x040fe400078e0209 */
[----:B------:R-:W-:Y:S02]  /*c6b0*/  @!P4 IMAD.MOV R60, RZ, RZ, -R60 ;  /* 0x000000ffff3cc224 */ /* 0x000fe400078e0a3c */
[----:B------:R-:W-:Y:S01]  /*c6c0*/  @!P6 IMAD.IADD R18, R18, 0x1, -R15 ;  /* 0x000000011212e824 */ /* 0x000fe200078e0a0f */
[----:B------:R-:W-:Y:S02]  /*c6d0*/  ISETP.GT.U32.AND P4, PT, R15, R9, PT ;  /* 0x000000090f00720c */ /* 0x000fe40003f84070 */
[----:B------:R-:W-:-:S02]  /*c6e0*/  LOP3.LUT R19, R17, 0x64, RZ, 0xfc, !PT ;  /* 0x0000006411137812 */ /* 0x000fc400078efcff */
[----:B------:R-:W-:Y:S02]  /*c6f0*/  ISETP.GT.U32.AND P6, PT, R15, R18, PT ;  /* 0x000000120f00720c */ /* 0x000fe40003fc4070 */
[----:B------:R-:W-:Y:S02]  /*c700*/  ISETP.GE.AND P2, PT, R20, RZ, PT ;  /* 0x000000ff1400720c */ /* 0x000fe40003f46270 */
[----:B------:R-:W-:-:S05]  /*c710*/  IABS R20, R19 ;  /* 0x0000001300147213 */ /* 0x000fca0000000000 */
[----:B------:R-:W-:-:S04]  /*c720*/  IMAD.HI.U32 R10, R16, R20, RZ ;  /* 0x00000014100a7227 */ /* 0x000fc800078e00ff */
[--C-:B------:R-:W-:Y:S02]  /*c730*/  @!P4 IMAD.IADD R9, R9, 0x1, -R15.reuse ;  /* 0x000000010909c824 */ /* 0x100fe400078e0a0f */
[----:B------:R-:W-:Y:S01]  /*c740*/  @!P6 IMAD.IADD R18, R18, 0x1, -R15 ;  /* 0x000000011212e824 */ /* 0x000fe200078e0a0f */
[----:B------:R-:W-:Y:S01]  /*c750*/  ISETP.GE.AND P6, PT, R19, RZ, PT ;  /* 0x000000ff1300720c */ /* 0x000fe20003fc6270 */
[----:B------:R-:W-:Y:S01]  /*c760*/  IMAD.MOV R10, RZ, RZ, -R10 ;  /* 0x000000ffff0a7224 */ /* 0x000fe200078e0a0a */
[----:B------:R-:W-:Y:S02]  /*c770*/  LOP3.LUT R19, R17, 0x66, RZ, 0xfc, !PT ;  /* 0x0000006611137812 */ /* 0x000fe400078efcff */
[C---:B------:R-:W-:Y:S01]  /*c780*/  ISETP.GT.U32.AND P4, PT, R15.reuse, R9, PT ;  /* 0x000000090f00720c */ /* 0x040fe20003f84070 */
[----:B------:R-:W-:Y:S01]  /*c790*/  IMAD R10, R15, R10, R20 ;  /* 0x0000000a0f0a7224 */ /* 0x000fe200078e0214 */
[----:B------:R-:W-:Y:S01]  /*c7a0*/  IABS R20, R19 ;  /* 0x0000001300147213 */ /* 0x000fe20000000000 */
[----:B------:R-:W-:-:S04]  /*c7b0*/  IMAD.MOV.U32 R59, RZ, RZ, R18 ;  /* 0x000000ffff3b7224 */ /* 0x000fc800078e0012 */
[----:B------:R-:W-:Y:S01]  /*c7c0*/  @!P2 IMAD.MOV R59, RZ, RZ, -R59 ;  /* 0x000000ffff3ba224 */ /* 0x000fe200078e0a3b */
[----:B------:R-:W-:Y:S01]  /*c7d0*/  ISETP.GT.U32.AND P2, PT, R15, R10, PT ;  /* 0x0000000a0f00720c */ /* 0x000fe20003f44070 */
[----:B------:R-:W-:-:S04]  /*c7e0*/  IMAD.HI.U32 R18, R16, R20, RZ ;  /* 0x0000001410127227 */ /* 0x000fc800078e00ff */
[----:B------:R-:W-:Y:S02]  /*c7f0*/  IMAD.MOV R18, RZ, RZ, -R18 ;  /* 0x000000ffff127224 */ /* 0x000fe400078e0a12 */
[----:B------:R-:W-:Y:S02]  /*c800*/  @!P4 IMAD.IADD R9, R9, 0x1, -R15 ;  /* 0x000000010909c824 */ /* 0x000fe400078e0a0f */
[C---:B------:R-:W-:Y:S02]  /*c810*/  IMAD R18, R15.reuse, R18, R20 ;  /* 0x000000120f127224 */ /* 0x040fe400078e0214 */
[----:B------:R-:W-:Y:S02]  /*c820*/  IMAD.MOV.U32 R21, RZ, RZ, R9 ;  /* 0x000000ffff157224 */ /* 0x000fe400078e0009 */
[----:B------:R-:W-:Y:S02]  /*c830*/  @!P2 IMAD.IADD R10, R10, 0x1, -R15 ;  /* 0x000000010a0aa824 */ /* 0x000fe400078e0a0f */
[----:B------:R-:W-:Y:S01]  /*c840*/  @!P3 IMAD.MOV R21, RZ, RZ, -R21 ;  /* 0x000000ffff15b224 */ /* 0x000fe200078e0a15 */
[----:B------:R-:W-:-:S02]  /*c850*/  ISETP.GT.U32.AND P3, PT, R15, R18, PT ;  /* 0x000000120f00720c */ /* 0x000fc40003f64070 */
[----:B------:R-:W-:Y:S02]  /*c860*/  ISETP.GT.U32.AND P2, PT, R15, R10, PT ;  /* 0x0000000a0f00720c */ /* 0x000fe40003f44070 */
[----:B------:R-:W-:Y:S02]  /*c870*/  ISETP.GE.AND P4, PT, R19, RZ, PT ;  /* 0x000000ff1300720c */ /* 0x000fe40003f86270 */
[----:B------:R-:W-:-:S04]  /*c880*/  LOP3.LUT R19, R17, 0x6a, RZ, 0xfc, !PT ;  /* 0x0000006a11137812 */ /* 0x000fc800078efcff */
[----:B------:R-:W-:-:S03]  /*c890*/  IABS R20, R19 ;  /* 0x0000001300147213 */ /* 0x000fc60000000000 */
[--C-:B------:R-:W-:Y:S02]  /*c8a0*/  @!P3 IMAD.IADD R18, R18, 0x1, -R15.reuse ;  /* 0x000000011212b824 */ /* 0x100fe400078e0a0f */
[----:B------:R-:W-:Y:S02]  /*c8b0*/  IMAD.MOV.U32 R9, RZ, RZ, R20 ;  /* 0x000000ffff097224 */ /* 0x000fe400078e0014 */
[----:B------:R-:W-:Y:S01]  /*c8c0*/  @!P2 IMAD.IADD R10, R10, 0x1, -R15 ;  /* 0x000000010a0aa824 */ /* 0x000fe200078e0a0f */
[----:B------:R-:W-:Y:S01]  /*c8d0*/  ISETP.GT.U32.AND P3, PT, R15, R18, PT ;  /* 0x000000120f00720c */ /* 0x000fe20003f64070 */
[----:B------:R-:W-:-:S04]  /*c8e0*/  IMAD.HI.U32 R20, R16, R9, RZ ;  /* 0x0000000910147227 */ /* 0x000fc800078e00ff */
[----:B------:R-:W-:Y:S01]  /*c8f0*/  IMAD.MOV.U32 R57, RZ, RZ, R10 ;  /* 0x000000ffff397224 */ /* 0x000fe200078e000a */
[----:B------:R-:W-:Y:S01]  /*c900*/  LOP3.LUT R10, R17, 0x6c, RZ, 0xfc, !PT ;  /* 0x0000006c110a7812 */ /* 0x000fe200078efcff */
[----:B------:R-:W-:Y:S01]  /*c910*/  IMAD.MOV R20, RZ, RZ, -R20 ;  /* 0x000000ffff147224 */ /* 0x000fe200078e0a14 */
[----:B------:R-:W-:Y:S02]  /*c920*/  ISETP.GE.AND P2, PT, R19, RZ, PT ;  /* 0x000000ff1300720c */ /* 0x000fe40003f46270 */
[----:B------:R-:W-:Y:S01]  /*c930*/  IABS R19, R10 ;  /* 0x0000000a00137213 */ /* 0x000fe20000000000 */
[----:B------:R-:W-:Y:S02]  /*c940*/  IMAD R9, R15, R20, R9 ;  /* 0x000000140f097224 */ /* 0x000fe400078e0209 */
[----:B------:R-:W-:Y:S01]  /*c950*/  @!P3 IMAD.IADD R18, R18, 0x1, -R15 ;  /* 0x000000011212b824 */ /* 0x000fe200078e0a0f */
[----:B------:R-:W-:Y:S01]  /*c960*/  ISETP.GE.AND P3, PT, R10, RZ, PT ;  /* 0x000000ff0a00720c */ /* 0x000fe20003f66270 */
[----:B------:R-:W-:-:S02]  /*c970*/  IMAD.MOV.U32 R10, RZ, RZ, R19 ;  /* 0x000000ffff0a7224 */ /* 0x000fc400078e0013 */
[----:B------:R-:W-:Y:S01]  /*c980*/  @!P6 IMAD.MOV R57, RZ, RZ, -R57 ;  /* 0x000000ffff39e224 */ /* 0x000fe200078e0a39 */
[----:B------:R-:W-:Y:S01]  /*c990*/  ISETP.GT.U32.AND P6, PT, R15, R9, PT ;  /* 0x000000090f00720c */ /* 0x000fe20003fc4070 */
[----:B------:R-:W-:-:S04]  /*c9a0*/  IMAD.HI.U32 R22, R16, R10, RZ ;  /* 0x0000000a10167227 */ /* 0x000fc800078e00ff */
[----:B------:R-:W-:Y:S02]  /*c9b0*/  IMAD.MOV R22, RZ, RZ, -R22 ;  /* 0x000000ffff167224 */ /* 0x000fe400078e0a16 */
[----:B------:R-:W-:Y:S02]  /*c9c0*/  IMAD.MOV.U32 R55, RZ, RZ, R18 ;  /* 0x000000ffff377224 */ /* 0x000fe400078e0012 */
[----:B------:R-:W-:Y:S02]  /*c9d0*/  IMAD R10, R15, R22, R10 ;  /* 0x000000160f0a7224 */ /* 0x000fe400078e020a */
[----:B------:R-:W-:Y:S02]  /*c9e0*/  @!P4 IMAD.MOV R55, RZ, RZ, -R55 ;  /* 0x000000ffff37c224 */ /* 0x000fe400078e0a37 */
[----:B------:R-:W-:Y:S01]  /*c9f0*/  @!P6 IMAD.IADD R9, R9, 0x1, -R15 ;  /* 0x000000010909e824 */ /* 0x000fe200078e0a0f */
[----:B------:R-:W-:Y:S02]  /*ca00*/  ISETP.GT.U32.AND P4, PT, R15, R10, PT ;  /* 0x0000000a0f00720c */ /* 0x000fe40003f84070 */
[----:B------:R-:W-:-:S02]  /*ca10*/  LOP3.LUT R19, R17, 0x6e, RZ, 0xfc, !PT ;  /* 0x0000006e11137812 */ /* 0x000fc400078efcff */
[----:B------:R-:W-:Y:S02]  /*ca20*/  ISETP.GT.U32.AND P6, PT, R15, R9, PT ;  /* 0x000000090f00720c */ /* 0x000fe40003fc4070 */
        /* <DEDUP_REMOVED lines=15> */
[--C-:B------:R-:W-:Y:S02]  /*cb20*/  @!P4 IMAD.IADD R10, R10, 0x1, -R15.reuse ;  /* 0x000000010a0ac824 */ /* 0x100fe400078e0a0f */
        /* <DEDUP_REMOVED lines=50> */
[----:B------:R-:W-:Y:S02]  /*ce50*/  IMAD R10, R15, R10, R20 ;  /* 0x0000000a0f0a7224 */ /* 0x000fe400078e0214 */
[----:B------:R-:W-:Y:S02]  /*ce60*/  IMAD.MOV.U32 R48, RZ, RZ, R18 ;  /* 0x000000ffff307224 */ /* 0x000fe400078e0012 */
[----:B------:R-:W-:Y:S02]  /*ce70*/  @!P2 IMAD.IADD R9, R9, 0x1, -R15 ;  /* 0x000000010909a824 */ /* 0x000fe400078e0a0f */
[----:B------:R-:W-:Y:S01]  /*ce80*/  @!P3 IMAD.MOV R48, RZ, RZ, -R48 ;  /* 0x000000ffff30b224 */ /* 0x000fe200078e0a30 */
[----:B------:R-:W-:-:S02]  /*ce90*/  ISETP.GT.U32.AND P3, PT, R15, R10, PT ;  /* 0x0000000a0f00720c */ /* 0x000fc40003f64070 */
[----:B------:R-:W-:Y:S02]  /*cea0*/  ISETP.GE.AND P4, PT, R19, RZ, PT ;  /* 0x000000ff1300720c */ /* 0x000fe40003f86270 */
[----:B------:R-:W-:Y:S02]  /*ceb0*/  LOP3.LUT R19, R17, 0x7e, RZ, 0xfc, !PT ;  /* 0x0000007e11137812 */ /* 0x000fe400078efcff */
[----:B------:R-:W-:Y:S02]  /*cec0*/  ISETP.GT.U32.AND P2, PT, R15, R9, PT ;  /* 0x000000090f00720c */ /* 0x000fe40003f44070 */
[----:B------:R-:W-:-:S05]  /*ced0*/  IABS R20, R19 ;  /* 0x0000001300147213 */ /* 0x000fca0000000000 */
[----:B------:R-:W-:Y:S02]  /*cee0*/  @!P3 IMAD.IADD R10, R10, 0x1, -R15 ;  /* 0x000000010a0ab824 */ /* 0x000fe400078e0a0f */
[----:B------:R-:W-:-:S03]  /*cef0*/  IMAD.MOV.U32 R18, RZ, RZ, R20 ;  /* 0x000000ffff127224 */ /* 0x000fc600078e0014 */
[----:B------:R-:W-:Y:S01]  /*cf00*/  ISETP.GT.U32.AND P3, PT, R15, R10, PT ;  /* 0x0000000a0f00720c */ /* 0x000fe20003f64070 */
[----:B------:R-:W-:-:S04]  /*cf10*/  IMAD.HI.U32 R20, R16, R18, RZ ;  /* 0x0000001210147227 */ /* 0x000fc800078e00ff */
[----:B------:R-:W-:Y:S02]  /*cf20*/  @!P2 IMAD.IADD R9, R9, 0x1, -R15 ;  /* 0x000000010909a824 */ /* 0x000fe400078e0a0f */
[----:B------:R-:W-:Y:S02]  /*cf30*/  IMAD.MOV R20, RZ, RZ, -R20 ;  /* 0x000000ffff147224 */ /* 0x000fe400078e0a14 */
[----:B------:R-:W-:Y:S01]  /*cf40*/  IMAD.MOV.U32 R31, RZ, RZ, R9 ;  /* 0x000000ffff1f7224 */ /* 0x000fe200078e0009 */
[----:B------:R-:W-:Y:S01]  /*cf50*/  LOP3.LUT R9, R17, 0x82, RZ, 0xfc, !PT ;  /* 0x0000008211097812 */ /* 0x000fe200078efcff */
[----:B------:R-:W-:Y:S01]  /*cf60*/  IMAD R18, R15, R20, R18 ;  /* 0x000000140f127224 */ /* 0x000fe200078e0212 */
[----:B------:R-:W-:Y:S02]  /*cf70*/  ISETP.GE.AND P2, PT, R19, RZ, PT ;  /* 0x000000ff1300720c */ /* 0x000fe40003f46270 */
[----:B------:R-:W-:Y:S01]  /*cf80*/  IABS R19, R9 ;  /* 0x0000000900137213 */ /* 0x000fe20000000000 */
[----:B------:R-:W-:Y:S01]  /*cf90*/  @!P6 IMAD.MOV R31, RZ, RZ, -R31 ;  /* 0x000000ffff1fe224 */ /* 0x000fe200078e0a1f */
[----:B------:R-:W-:Y:S01]  /*cfa0*/  ISETP.GT.U32.AND P6, PT, R15, R18, PT ;  /* 0x000000120f00720c */ /* 0x000fe20003fc4070 */
[----:B------:R-:W-:Y:S01]  /*cfb0*/  @!P3 IMAD.IADD R10, R10, 0x1, -R15 ;  /* 0x000000010a0ab824 */ /* 0x000fe200078e0a0f */
[----:B------:R-:W-:Y:S01]  /*cfc0*/  ISETP.GE.AND P3, PT, R9, RZ, PT ;  /* 0x000000ff0900720c */ /* 0x000fe20003f66270 */
[----:B------:R-:W-:-:S04]  /*cfd0*/  IMAD.MOV.U32 R9, RZ, RZ, R19 ;  /* 0x000000ffff097224 */ /* 0x000fc800078e0013 */
[----:B------:R-:W-:-:S04]  /*cfe0*/  IMAD.HI.U32 R22, R16, R9, RZ ;  /* 0x0000000910167227 */ /* 0x000fc800078e00ff */
[----:B------:R-:W-:Y:S02]  /*cff0*/  IMAD.MOV R22, RZ, RZ, -R22 ;  /* 0x000000ffff167224 */ /* 0x000fe400078e0a16 */
[----:B------:R-:W-:Y:S02]  /*d000*/  @!P6 IMAD.IADD R18, R18, 0x1, -R15 ;  /* 0x000000011212e824 */ /* 0x000fe400078e0a0f */
[----:B------:R-:W-:Y:S02]  /*d010*/  IMAD R9, R15, R22, R9 ;  /* 0x000000160f097224 */ /* 0x000fe400078e0209 */
[----:B------:R-:W-:Y:S01]  /*d020*/  IMAD.MOV.U32 R46, RZ, RZ, R10 ;  /* 0x000000ffff2e7224 */ /* 0x000fe200078e000a */
[----:B------:R-:W-:Y:S02]  /*d030*/  LOP3.LUT R19, R17, 0x84, RZ, 0xfc, !PT ;  /* 0x0000008411137812 */ /* 0x000fe400078efcff */
[C---:B------:R-:W-:Y:S01]  /*d040*/  ISETP.GT.U32.AND P6, PT, R15.reuse, R18, PT ;  /* 0x000000120f00720c */ /* 0x040fe20003fc4070 */
[----:B------:R-:W-:Y:S01]  /*d050*/  @!P4 IMAD.MOV R46, RZ, RZ, -R46 ;  /* 0x000000ffff2ec224 */ /* 0x000fe200078e0a2e */
[----:B------:R-:W-:-:S02]  /*d060*/  ISETP.GT.U32.AND P4, PT, R15, R9, PT ;  /* 0x000000090f00720c */ /* 0x000fc40003f84070 */
[----:B------:R-:W-:-:S05]  /*d070*/  IABS R20, R19 ;  /* 0x0000001300147213 */ /* 0x000fca0000000000 */
[----:B------:R-:W-:-:S04]  /*d080*/  IMAD.HI.U32 R10, R16, R20, RZ ;  /* 0x00000014100a7227 */ /* 0x000fc800078e00ff */
[----:B------:R-:W-:Y:S02]  /*d090*/  IMAD.MOV R10, RZ, RZ, -R10 ;  /* 0x000000ffff0a7224 */ /* 0x000fe400078e0a0a */
[--C-:B------:R-:W-:Y:S02]  /*d0a0*/  @!P6 IMAD.IADD R18, R18, 0x1, -R15.reuse ;  /* 0x000000011212e824 */ /* 0x100fe400078e0a0f */
[----:B------:R-:W-:Y:S01]  /*d0b0*/  @!P4 IMAD.IADD R9, R9, 0x1, -R15 ;  /* 0x000000010909c824 */ /* 0x000fe200078e0a0f */
[----:B------:R-:W-:Y:S01]  /*d0c0*/  ISETP.GE.AND P6, PT, R19, RZ, PT ;  /* 0x000000ff1300720c */ /* 0x000fe20003fc6270 */
[----:B------:R-:W-:Y:S01]  /*d0d0*/  IMAD R10, R15, R10, R20 ;  /* 0x0000000a0f0a7224 */ /* 0x000fe200078e0214 */
[----:B------:R-:W-:Y:S01]  /*d0e0*/  LOP3.LUT R19, R17, 0x86, RZ, 0xfc, !PT ;  /* 0x0000008611137812 */ /* 0x000fe200078efcff */
[----:B------:R-:W-:Y:S01]  /*d0f0*/  IMAD.MOV.U32 R44, RZ, RZ, R18 ;  /* 0x000000ffff2c7224 */ /* 0x000fe200078e0012 */
[C---:B------:R-:W-:Y:S02]  /*d100*/  ISETP.GT.U32.AND P4, PT, R15.reuse, R9, PT ;  /* 0x000000090f00720c */ /* 0x040fe40003f84070 */
[----:B------:R-:W-:Y:S01]  /*d110*/  IABS R20, R19 ;  /* 0x0000001300147213 */ /* 0x000fe20000000000 */
[----:B------:R-:W-:Y:S01]  /*d120*/  @!P2 IMAD.MOV R44, RZ, RZ, -R44 ;  /* 0x000000ffff2ca224 */ /* 0x000fe200078e0a2c */
[----:B------:R-:W-:-:S03]  /*d130*/  ISETP.GT.U32.AND P2, PT, R15, R10, PT ;  /* 0x0000000a0f00720c */ /* 0x000fc60003f44070 */
[----:B------:R-:W-:-:S04]  /*d140*/  IMAD.HI.U32 R18, R16, R20, RZ ;  /* 0x0000001410127227 */ /* 0x000fc800078e00ff */
[----:B------:R-:W-:Y:S02]  /*d150*/  IMAD.MOV R18, RZ, RZ, -R18 ;  /* 0x000000ffff127224 */ /* 0x000fe400078e0a12 */
[--C-:B------:R-:W-:Y:S01]  /*d160*/  @!P4 IMAD.IADD R9, R9, 0x1, -R15.reuse ;  /* 0x000000010909c824 */ /* 0x100fe200078e0a0f */
[----:B------:R-:W-:Y:S01]  /*d170*/  ISETP.GE.AND P4, PT, R19, RZ, PT ;  /* 0x000000ff1300720c */ /* 0x000fe20003f86270 */
[----:B------:R-:W-:Y:S02]  /*d180*/  IMAD R19, R15, R18, R20 ;  /* 0x000000120f137224 */ /* 0x000fe400078e0214 */
[----:B------:R-:W-:Y:S02]  /*d190*/  @!P2 IMAD.IADD R10, R10, 0x1, -R15 ;  /* 0x000000010a0aa824 */ /* 0x000fe400078e0a0f */
[----:B------:R-:W-:Y:S01]  /*d1a0*/  IMAD.MOV.U32 R30, RZ, RZ, R9 ;  /* 0x000000ffff1e7224 */ /* 0x000fe200078e0009 */
[----:B------:R-:W-:Y:S02]  /*d1b0*/  LOP3.LUT R18, R17, 0x8a, RZ, 0xfc, !PT ;  /* 0x0000008a11127812 */ /* 0x000fe400078efcff */
[C---:B------:R-:W-:Y:S01]  /*d1c0*/  ISETP.GT.U32.AND P2, PT, R15.reuse, R10, PT ;  /* 0x0000000a0f00720c */ /* 0x040fe20003f44070 */
[----:B------:R-:W-:Y:S01]  /*d1d0*/  @!P3 IMAD.MOV R30, RZ, RZ, -R30 ;  /* 0x000000ffff1eb224 */ /* 0x000fe200078e0a1e */
[----:B------:R-:W-:-:S02]  /*d1e0*/  ISETP.GT.U32.AND P3, PT, R15, R19, PT ;  /* 0x000000130f00720c */ /* 0x000fc40003f64070 */
[----:B------:R-:W-:-:S05]  /*d1f0*/  IABS R20, R18 ;  /* 0x0000001200147213 */ /* 0x000fca0000000000 */
[----:B------:R-:W-:-:S04]  /*d200*/  IMAD.MOV.U32 R9, RZ, RZ, R20 ;  /* 0x000000ffff097224 */ /* 0x000fc800078e0014 */
[----:B------:R-:W-:-:S04]  /*d210*/  IMAD.HI.U32 R20, R16, R9, RZ ;  /* 0x0000000910147227 */ /* 0x000fc800078e00ff */
[--C-:B------:R-:W-:Y:S02]  /*d220*/  @!P2 IMAD.IADD R10, R10, 0x1, -R15.reuse ;  /* 0x000000010a0aa824 */ /* 0x100fe400078e0a0f */
[----:B------:R-:W-:Y:S02]  /*d230*/  @!P3 IMAD.IADD R19, R19, 0x1, -R15 ;  /* 0x000000011313b824 */ /* 0x000fe400078e0a0f */
[----:B------:R-:W-:Y:S02]  /*d240*/  IMAD.MOV R20, RZ, RZ, -R20 ;  /* 0x000000ffff147224 */ /* 0x000fe400078e0a14 */
[----:B------:R-:W-:Y:S01]  /*d250*/  IMAD.MOV.U32 R0, RZ, RZ, R42 ;  /* 0x000000ffff007224 */ /* 0x000fe200078e002a */
[----:B------:R-:W-:Y:S01]  /*d260*/  ISETP.GT.U32.AND P3, PT, R15, R19, PT ;  /* 0x000000130f00720c */ /* 0x000fe20003f64070 */
[----:B------:R-:W-:Y:S01]  /*d270*/  IMAD.MOV.U32 R42, RZ, RZ, R10 ;  /* 0x000000ffff2a7224 */ /* 0x000fe200078e000a */
[----:B------:R-:W-:Y:S01]  /*d280*/  LOP3.LUT R10, R17, 0x8c, RZ, 0xfc, !PT ;  /* 0x0000008c110a7812 */ /* 0x000fe200078efcff */
[----:B------:R-:W-:Y:S01]  /*d290*/  IMAD R9, R15, R20, R9 ;  /* 0x000000140f097224 */ /* 0x000fe200078e0209 */
[----:B------:R-:W-:Y:S01]  /*d2a0*/  ISETP.GE.AND P2, PT, R18, RZ, PT ;  /* 0x000000ff1200720c */ /* 0x000fe20003f46270 */
[----:B------:R-:W-:Y:S01]  /*d2b0*/  @!P6 IMAD.MOV R42, RZ, RZ, -R42 ;  /* 0x000000ffff2ae224 */ /* 0x000fe200078e0a2a */
[----:B------:R-:W-:-:S02]  /*d2c0*/  IABS R18, R10 ;  /* 0x0000000a00127213 */ /* 0x000fc40000000000 */
[----:B------:R-:W-:-:S03]  /*d2d0*/  ISETP.GT.U32.AND P6, PT, R15, R9, PT ;  /* 0x000000090f00720c */ /* 0x000fc60003fc4070 */
[----:B------:R-:W-:-:S04]  /*d2e0*/  IMAD.HI.U32 R22, R16, R18, RZ ;  /* 0x0000001210167227 */ /* 0x000fc800078e00ff */
[----:B------:R-:W-:Y:S02]  /*d2f0*/  @!P3 IMAD.IADD R19, R19, 0x1, -R15 ;  /* 0x000000011313b824 */ /* 0x000fe400078e0a0f */
[----:B------:R-:W-:Y:S02]  /*d300*/  IMAD.MOV R22, RZ, RZ, -R22 ;  /* 0x000000ffff167224 */ /* 0x000fe400078e0a16 */
[----:B------:R-:W-:Y:S02]  /*d310*/  IMAD.MOV.U32 R43, RZ, RZ, R19 ;  /* 0x000000ffff2b7224 */ /* 0x000fe400078e0013 */
[----:B------:R-:W-:Y:S02]  /*d320*/  IMAD R18, R15, R22, R18 ;  /* 0x000000160f127224 */ /* 0x000fe400078e0212 */
[----:B------:R-:W-:Y:S01]  /*d330*/  @!P6 IMAD.IADD R9, R9, 0x1, -R15 ;  /* 0x000000010909e824 */ /* 0x000fe200078e0a0f */
[----:B------:R-:W-:Y:S01]  /*d340*/  ISETP.GE.AND P3, PT, R10, RZ, PT ;  /* 0x000000ff0a00720c */ /* 0x000fe20003f66270 */
[----:B------:R-:W-:Y:S01]  /*d350*/  @!P4 IMAD.MOV R43, RZ, RZ, -R43 ;  /* 0x000000ffff2bc224 */ /* 0x000fe200078e0a2b */
[----:B------:R-:W-:-:S02]  /*d360*/  ISETP.GT.U32.AND P4, PT, R15, R18, PT ;  /* 0x000000120f00720c */ /* 0x000fc40003f84070 */
[----:B------:R-:W-:Y:S02]  /*d370*/  LOP3.LUT R10, R17, 0x8e, RZ, 0xfc, !PT ;  /* 0x0000008e110a7812 */ /* 0x000fe400078efcff */
[----:B------:R-:W-:Y:S02]  /*d380*/  ISETP.GT.U32.AND P6, PT, R15, R9, PT ;  /* 0x000000090f00720c */ /* 0x000fe40003fc4070 */
[----:B------:R-:W-:-:S05]  /*d390*/  IABS R20, R10 ;  /* 0x0000000a00147213 */ /* 0x000fca0000000000 */
[----:B------:R-:W-:-:S04]  /*d3a0*/  IMAD.HI.U32 R19, R16, R20, RZ ;  /* 0x0000001410137227 */ /* 0x000fc800078e00ff */
[----:B------:R-:W-:Y:S02]  /*d3b0*/  @!P4 IMAD.IADD R18, R18, 0x1, -R15 ;  /* 0x000000011212c824 */ /* 0x000fe400078e0a0f */
[----:B------:R-:W-:Y:S02]  /*d3c0*/  IMAD.MOV R19, RZ, RZ, -R19 ;  /* 0x000000ffff137224 */ /* 0x000fe400078e0a13 */
        /* <DEDUP_REMOVED lines=14> */
[----:B------:R-:W-:Y:S02]  /*d4b0*/  IMAD.MOV.U32 R41, RZ, RZ, R18 ;  /* 0x000000ffff297224 */ /* 0x000fe400078e0012 */
[----:B------:R-:W-:Y:S01]  /*d4c0*/  @!P2 IMAD.IADD R19, R19, 0x1, -R15 ;  /* 0x000000011313a824 */ /* 0x000fe200078e0a0f */
[----:B------:R-:W-:Y:S01]  /*d4d0*/  LOP3.LUT R20, R17, 0x94, RZ, 0xfc, !PT ;  /* 0x0000009411147812 */ /* 0x000fe200078efcff */
[----:B------:R-:W-:Y:S01]  /*d4e0*/  @!P3 IMAD.MOV R41, RZ, RZ, -R41 ;  /* 0x000000ffff29b224 */ /* 0x000fe200078e0a29 */
[----:B------:R-:W-:-:S02]  /*d4f0*/  ISETP.GT.U32.AND P3, PT, R15, R10, PT ;  /* 0x0000000a0f00720c */ /* 0x000fc40003f64070 */
[----:B------:R-:W-:Y:S02]  /*d500*/  ISETP.GT.U32.AND P2, PT, R15, R19, PT ;  /* 0x000000130f00720c */ /* 0x000fe40003f44070 */
[----:B------:R-:W-:-:S05]  /*d510*/  IABS R9, R20 ;  /* 0x0000001400097213 */ /* 0x000fca0000000000 */
[----:B------:R-:W-:-:S04]  /*d520*/  IMAD.HI.U32 R18, R16, R9, RZ ;  /* 0x0000000910127227 */ /* 0x000fc800078e00ff */
[----:B------:R-:W-:Y:S02]  /*d530*/  IMAD.MOV R18, RZ, RZ, -R18 ;  /* 0x000000ffff127224 */ /* 0x000fe400078e0a12 */
[--C-:B------:R-:W-:Y:S02]  /*d540*/  @!P3 IMAD.IADD R10, R10, 0x1, -R15.reuse ;  /* 0x000000010a0ab824 */ /* 0x100fe400078e0a0f */
[----:B------:R-:W-:Y:S02]  /*d550*/  @!P2 IMAD.IADD R19, R19, 0x1, -R15 ;  /* 0x000000011313a824 */ /* 0x000fe400078e0a0f */
[C---:B------:R-:W-:Y:S01]  /*d560*/  IMAD R9, R15.reuse, R18, R9 ;  /* 0x000000120f097224 */ /* 0x040fe200078e0209 */
[----:B------:R-:W-:Y:S01]  /*d570*/  ISETP.GT.U32.AND P3, PT, R15, R10, PT ;  /* 0x0000000a0f00720c */ /* 0x000fe20003f64070 */
[----:B------:R-:W-:Y:S01]  /*d580*/  IMAD.MOV.U32 R40, RZ, RZ, R19 ;  /* 0x000000ffff287224 */ /* 0x000fe200078e0013 */
[----:B------:R-:W-:-:S03]  /*d590*/  LOP3.LUT R18, R17, 0x96, RZ, 0xfc, !PT ;  /* 0x0000009611127812 */ /* 0x000fc600078efcff */
[----:B------:R-:W-:Y:S01]  /*d5a0*/  @!P6 IMAD.MOV R40, RZ, RZ, -R40 ;  /* 0x000000ffff28e224 */ /* 0x000fe200078e0a28 */
[----:B------:R-:W-:Y:S02]  /*d5b0*/  IABS R19, R18 ;  /* 0x0000001200137213 */ /* 0x000fe40000000000 */
        /* <DEDUP_REMOVED lines=9> */
[----:B------:R-:W-:-:S02]  /*d650*/  LOP3.LUT R18, R17, 0x9a, RZ, 0xfc, !PT ;  /* 0x0000009a11127812 */ /* 0x000fc400078efcff */
[C---:B------:R-:W-:Y:S02]  /*d660*/  ISETP.GT.U32.AND P4, PT, R15.reuse, R19, PT ;  /* 0x000000130f00720c */ /* 0x040fe40003f84070 */
[----:B------:R-:W-:Y:S02]  /*d670*/  ISETP.GT.U32.AND P6, PT, R15, R9, PT ;  /* 0x000000090f00720c */ /* 0x000fe40003fc4070 */
[----:B------:R-:W-:Y:S02]  /*d680*/  ISETP.GE.AND P2, PT, R20, RZ, PT ;  /* 0x000000ff1400720c */ /* 0x000fe40003f46270 */
        /* <DEDUP_REMOVED lines=15> */
[----:B------:R-:W-:Y:S01]  /*d780*/  @!P4 IMAD.IADD R19, R19, 0x1, -R15 ;  /* 0x000000011313c824 */ /* 0x000fe200078e0a0f */
[----:B------:R-:W-:Y:S01]  /*d790*/  ISETP.GE.AND P4, PT, R10, RZ, PT ;  /* 0x000000ff0a00720c */ /* 0x000fe20003f86270 */
[C---:B------:R-:W-:Y:S02]  /*d7a0*/  IMAD R10, R15.reuse, R9, R20 ;  /* 0x000000090f0a7224 */ /* 0x040fe400078e0214 */
[----:B------:R-:W-:Y:S02]  /*d7b0*/  IMAD.MOV.U32 R38, RZ, RZ, R19 ;  /* 0x000000ffff267224 */ /* 0x000fe400078e0013 */
[----:B------:R-:W-:Y:S02]  /*d7c0*/  @!P2 IMAD.IADD R18, R18, 0x1, -R15 ;  /* 0x000000011212a824 */ /* 0x000fe400078e0a0f */
[----:B------:R-:W-:Y:S01]  /*d7d0*/  @!P3 IMAD.MOV R38, RZ, RZ, -R38 ;  /* 0x000000ffff26b224 */ /* 0x000fe200078e0a26 */
[----:B------:R-:W-:-:S02]  /*d7e0*/  ISETP.GT.U32.AND P3, PT, R15, R10, PT ;  /* 0x0000000a0f00720c */ /* 0x000fc40003f64070 */
[----:B------:R-:W-:Y:S02]  /*d7f0*/  ISETP.GT.U32.AND P2, PT, R15, R18, PT ;  /* 0x000000120f00720c */ /* 0x000fe40003f44070 */
[----:B------:R-:W-:-:S04]  /*d800*/  LOP3.LUT R20, R17, 0x9e, RZ, 0xfc, !PT ;  /* 0x0000009e11147812 */ /* 0x000fc800078efcff */
[----:B------:R-:W-:-:S05]  /*d810*/  IABS R9, R20 ;  /* 0x0000001400097213 */ /* 0x000fca0000000000 */
[--C-:B------:R-:W-:Y:S02]  /*d820*/  @!P3 IMAD.IADD R10, R10, 0x1, -R15.reuse ;  /* 0x000000010a0ab824 */ /* 0x100fe400078e0a0f */
[----:B------:R-:W-:Y:S02]  /*d830*/  @!P2 IMAD.IADD R18, R18, 0x1, -R15 ;  /* 0x000000011212a824 */ /* 0x000fe400078e0a0f */
[----:B------:R-:W-:Y:S01]  /*d840*/  IMAD.HI.U32 R19, R16, R9, RZ ;  /* 0x0000000910137227 */ /* 0x000fe200078e00ff */
[----:B------:R-:W-:-:S03]  /*d850*/  ISETP.GT.U32.AND P3, PT, R15, R10, PT ;  /* 0x0000000a0f00720c */ /* 0x000fc60003f64070 */
[----:B------:R-:W-:Y:S01]  /*d860*/  IMAD.MOV.U32 R27, RZ, RZ, R18 ;  /* 0x000000ffff1b7224 */ /* 0x000fe200078e0012 */
[----:B------:R-:W-:Y:S01]  /*d870*/  LOP3.LUT R18, R17, 0xa2, RZ, 0xfc, !PT ;  /* 0x000000a211127812 */ /* 0x000fe200078efcff */
[----:B------:R-:W-:Y:S01]  /*d880*/  IMAD.MOV R19, RZ, RZ, -R19 ;  /* 0x000000ffff137224 */ /* 0x000fe200078e0a13 */
[----:B------:R-:W-:Y:S02]  /*d890*/  ISETP.GE.AND P2, PT, R20, RZ, PT ;  /* 0x000000ff1400720c */ /* 0x000fe40003f46270 */
[----:B------:R-:W-:Y:S01]  /*d8a0*/  IABS R20, R18 ;  /* 0x0000001200147213 */ /* 0x000fe20000000000 */
[C---:B------:R-:W-:Y:S02]  /*d8b0*/  IMAD R9, R15.reuse, R19, R9 ;  /* 0x000000130f097224 */ /* 0x040fe400078e0209 */
[----:B------:R-:W-:Y:S02]  /*d8c0*/  @!P6 IMAD.MOV R27, RZ, RZ, -R27 ;  /* 0x000000ffff1be224 */ /* 0x000fe400078e0a1b */
[----:B------:R-:W-:Y:S01]  /*d8d0*/  IMAD.HI.U32 R22, R16, R20, RZ ;  /* 0x0000001410167227 */ /* 0x000fe200078e00ff */
[----:B------:R-:W-:-:S03]  /*d8e0*/  ISETP.GT.U32.AND P6, PT, R15, R9, PT ;  /* 0x000000090f00720c */ /* 0x000fc60003fc4070 */
[----:B------:R-:W-:Y:S01]  /*d8f0*/  @!P3 IMAD.IADD R10, R10, 0x1, -R15 ;  /* 0x000000010a0ab824 */ /* 0x000fe200078e0a0f */
[----:B------:R-:W-:Y:S01]  /*d900*/  ISETP.GE.AND P3, PT, R18, RZ, PT ;  /* 0x000000ff1200720c */ /* 0x000fe20003f66270 */
[----:B------:R-:W-:Y:S01]  /*d910*/  IMAD.MOV R22, RZ, RZ, -R22 ;  /* 0x000000ffff167224 */ /* 0x000fe200078e0a16 */
[----:B------:R-:W-:Y:S01]  /*d920*/  LOP3.LUT R18, R17, 0xa4, RZ, 0xfc, !PT ;  /* 0x000000a411127812 */ /* 0x000fe200078efcff */
[----:B------:R-:W-:Y:S02]  /*d930*/  IMAD.MOV.U32 R36, RZ, RZ, R10 ;  /* 0x000000ffff247224 */ /* 0x000fe400078e000a */
[----:B------:R-:W-:Y:S01]  /*d940*/  IMAD R20, R15, R22, R20 ;  /* 0x000000160f147224 */ /* 0x000fe200078e0214 */
[----:B------:R-:W-:Y:S01]  /*d950*/  IABS R19, R18 ;  /* 0x0000001200137213 */ /* 0x000fe20000000000 */
[----:B------:R-:W-:-:S03]  /*d960*/  @!P4 IMAD.MOV R36, RZ, RZ, -R36 ;  /* 0x000000ffff24c224 */ /* 0x000fc600078e0a24 */
[----:B------:R-:W-:Y:S01]  /*d970*/  ISETP.GT.U32.AND P4, PT, R15, R20, PT ;  /* 0x000000140f00720c */ /* 0x000fe20003f84070 */
[----:B------:R-:W-:-:S04]  /*d980*/  IMAD.HI.U32 R10, R16, R19, RZ ;  /* 0x00000013100a7227 */ /* 0x000fc800078e00ff */
[----:B------:R-:W-:Y:S02]  /*d990*/  @!P6 IMAD.IADD R9, R9, 0x1, -R15 ;  /* 0x000000010909e824 */ /* 0x000fe400078e0a0f */
[----:B------:R-:W-:-:S03]  /*d9a0*/  IMAD.MOV R10, RZ, RZ, -R10 ;  /* 0x000000ffff0a7224 */ /* 0x000fc600078e0a0a */
[C---:B------:R-:W-:Y:S01]  /*d9b0*/  ISETP.GT.U32.AND P6, PT, R15.reuse, R9, PT ;  /* 0x000000090f00720c */ /* 0x040fe20003fc4070 */
[----:B------:R-:W-:Y:S02]  /*d9c0*/  IMAD R19, R15, R10, R19 ;  /* 0x0000000a0f137224 */ /* 0x000fe400078e0213 */
[----:B------:R-:W-:-:S03]  /*d9d0*/  @!P4 IMAD.IADD R20, R20, 0x1, -R15 ;  /* 0x000000011414c824 */ /* 0x000fc600078e0a0f */
[----:B------:R-:W-:Y:S02]  /*d9e0*/  ISETP.GT.U32.AND P4, PT, R15, R19, PT ;  /* 0x000000130f00720c */ /* 0x000fe40003f84070 */
[----:B------:R-:W-:-:S05]  /*d9f0*/  LOP3.LUT R22, R17, 0xa6, RZ, 0xfc, !PT ;  /* 0x000000a611167812 */ /* 0x000fca00078efcff */
[--C-:B------:R-:W-:Y:S01]  /*da00*/  @!P6 IMAD.IADD R9, R9, 0x1, -R15.reuse ;  /* 0x000000010909e824 */ /* 0x100fe200078e0a0f */
[----:B------:R-:W-:Y:S02]  /*da10*/  ISETP.GE.AND P6, PT, R18, RZ, PT ;  /* 0x000000ff1200720c */ /* 0x000fe40003fc6270 */
[----:B------:R-:W-:Y:S02]  /*da20*/  IABS R18, R22 ;  /* 0x0000001600127213 */ /* 0x000fe40000000000 */
[----:B------:R-:W-:Y:S01]  /*da30*/  LOP3.LUT R24, R17, 0xaa, RZ, 0xfc, !PT ;  /* 0x000000aa11187812 */ /* 0x000fe200078efcff */
[----:B------:R-:W-:Y:S01]  /*da40*/  @!P4 IMAD.IADD R19, R19, 0x1, -R15 ;  /* 0x000000011313c824 */ /* 0x000fe200078e0a0f */
[----:B------:R-:W-:Y:S01]  /*da50*/  ISETP.GT.U32.AND P4, PT, R15, R20, PT ;  /* 0x000000140f00720c */ /* 0x000fe20003f84070 */
[----:B------:R-:W-:Y:S01]  /*da60*/  IMAD.HI.U32 R25, R16, R18, RZ ;  /* 0x0000001210197227 */ /* 0x000fe200078e00ff */
[----:B------:R-:W-:-:S03]  /*da70*/  IABS R10, R24 ;  /* 0x00000018000a7213 */ /* 0x000fc60000000000 */
[----:B------:R-:W-:Y:S02]  /*da80*/  IMAD.MOV.U32 R37, RZ, RZ, R9 ;  /* 0x000000ffff257224 */ /* 0x000fe400078e0009 */
[----:B------:R-:W-:-:S04]  /*da90*/  IMAD.MOV R9, RZ, RZ, -R25 ;  /* 0x000000ffff097224 */ /* 0x000fc800078e0a19 */
[----:B------:R-:W-:Y:S02]  /*daa0*/  IMAD R18, R15, R9, R18 ;  /* 0x000000090f127224 */ /* 0x000fe400078e0212 */
[----:B------:R-:W-:-:S04]  /*dab0*/  IMAD.HI.U32 R9, R16, R10, RZ ;  /* 0x0000000a10097227 */ /* 0x000fc800078e00ff */
[----:B------:R-:W-:Y:S02]  /*dac0*/  IMAD.MOV R25, RZ, RZ, -R9 ;  /* 0x000000ffff197224 */ /* 0x000fe400078e0a09 */
[----:B------:R-:W-:Y:S01]  /*dad0*/  @!P4 IMAD.IADD R20, R20, 0x1, -R15 ;  /* 0x000000011414c824 */ /* 0x000fe200078e0a0f */
[C---:B------:R-:W-:Y:S01]  /*dae0*/  ISETP.GT.U32.AND P4, PT, R15.reuse, R18, PT ;  /* 0x000000120f00720c */ /* 0x040fe20003f84070 */
[C---:B------:R-:W-:Y:S02]  /*daf0*/  IMAD R10, R15.reuse, R25, R10 ;  /* 0x000000190f0a7224 */ /* 0x040fe400078e020a */
[----:B------:R-:W-:Y:S01]  /*db00*/  @!P2 IMAD.MOV R37, RZ, RZ, -R37 ;  /* 0x000000ffff25a224 */ /* 0x000fe200078e0a25 */
[----:B------:R-:W-:Y:S01]  /*db10*/  ISETP.GT.U32.AND P2, PT, R15, R19, PT ;  /* 0x000000130f00720c */ /* 0x000fe20003f44070 */
[----:B------:R-:W-:-:S04]  /*db20*/  IMAD.MOV.U32 R25, RZ, RZ, R20 ;  /* 0x000000ffff197224 */ /* 0x000fc800078e0014 */
[----:B------:R-:W-:Y:S01]  /*db30*/  @!P3 IMAD.MOV R25, RZ, RZ, -R25 ;  /* 0x000000ffff19b224 */ /* 0x000fe200078e0a19 */
[----:B------:R-:W-:Y:S02]  /*db40*/  ISETP.GT.U32.AND P3, PT, R15, R10, PT ;  /* 0x0000000a0f00720c */ /* 0x000fe40003f64070 */
[----:B------:R-:W-:Y:S01]  /*db50*/  IABS R9, R33 ;  /* 0x0000002100097213 */ /* 0x000fe20000000000 */
[----:B------:R-:W-:-:S04]  /*db60*/  @!P4 IMAD.IADD R18, R18, 0x1, -R15 ;  /* 0x000000011212c824 */ /* 0x000fc800078e0a0f */
[----:B------:R-:W-:Y:S01]  /*db70*/  @!P2 IMAD.IADD R19, R19, 0x1, -R15 ;  /* 0x000000011313a824 */ /* 0x000fe200078e0a0f */
[----:B------:R-:W-:Y:S01]  /*db80*/  ISETP.GE.AND P2, PT, R22, RZ, PT ;  /* 0x000000ff1600720c */ /* 0x000fe20003f46270 */
[----:B------:R-:W-:Y:S01]  /*db90*/  IMAD.HI.U32 R22, R16, R9, RZ ;  /* 0x0000000910167227 */ /* 0x000fe200078e00ff */
[----:B------:R-:W-:-:S03]  /*dba0*/  ISETP.GT.U32.AND P4, PT, R15, R18, PT ;  /* 0x000000120f00720c */ /* 0x000fc60003f84070 */
[----:B------:R-:W-:Y:S01]  /*dbb0*/  IMAD.MOV.U32 R35, RZ, RZ, R19 ;  /* 0x000000ffff237224 */ /* 0x000fe200078e0013 */
[----:B------:R-:W-:Y:S01]  /*dbc0*/  IABS R19, R32 ;  /* 0x0000002000137213 */ /* 0x000fe20000000000 */
[----:B------:R-:W-:Y:S02]  /*dbd0*/  @!P3 IMAD.IADD R10, R10, 0x1, -R15 ;  /* 0x000000010a0ab824 */ /* 0x000fe400078e0a0f */
[----:B------:R-:W-:Y:S02]  /*dbe0*/  IMAD.MOV R22, RZ, RZ, -R22 ;  /* 0x000000ffff167224 */ /* 0x000fe400078e0a16 */
[----:B------:R-:W-:Y:S01]  /*dbf0*/  IMAD.HI.U32 R20, R16, R19, RZ ;  /* 0x0000001310147227 */ /* 0x000fe200078e00ff */
[----:B------:R-:W-:-:S03]  /*dc00*/  ISETP.GT.U32.AND P3, PT, R15, R10, PT ;  /* 0x0000000a0f00720c */ /* 0x000fc60003f64070 */
[C---:B------:R-:W-:Y:S02]  /*dc10*/  IMAD R9, R15.reuse, R22, R9 ;  /* 0x000000160f097224 */ /* 0x040fe400078e0209 */
[----:B------:R-:W-:Y:S02]  /*dc20*/  @!P4 IMAD.IADD R18, R18, 0x1, -R15 ;  /* 0x000000011212c824 */ /* 0x000fe400078e0a0f */
[----:B------:R-:W-:Y:S01]  /*dc30*/  IMAD.MOV R20, RZ, RZ, -R20 ;  /* 0x000000ffff147224 */ /* 0x000fe200078e0a14 */
[----:B------:R-:W-:-:S03]  /*dc40*/  ISETP.GT.U32.AND P4, PT, R15, R9, PT ;  /* 0x000000090f00720c */ /* 0x000fc60003f84070 */
[----:B------:R-:W-:Y:S01]  /*dc50*/  IMAD R19, R15, R20, R19 ;  /* 0x000000140f137224 */ /* 0x000fe200078e0213 */
[----:B------:R-:W-:Y:S01]  /*dc60*/  LOP3.LUT R22, R17, 0xae, RZ, 0xfc, !PT ;  /* 0x000000ae11167812 */ /* 0x000fe200078efcff */
[----:B------:R-:W-:-:S03]  /*dc70*/  @!P3 IMAD.IADD R10, R10, 0x1, -R15 ;  /* 0x000000010a0ab824 */ /* 0x000fc600078e0a0f */
[----:B------:R-:W-:Y:S02]  /*dc80*/  ISETP.GT.U32.AND P3, PT, R15, R19, PT ;  /* 0x000000130f00720c */ /* 0x000fe40003f64070 */
[----:B------:R-:W-:Y:S01]  /*dc90*/  IABS R20, R22 ;  /* 0x0000001600147213 */ /* 0x000fe20000000000 */
[----:B------:R-:W-:Y:S02]  /*dca0*/  @!P6 IMAD.MOV R35, RZ, RZ, -R35 ;  /* 0x000000ffff23e224 */ /* 0x000fe400078e0a23 */
[----:B------:R-:W-:Y:S01]  /*dcb0*/  @!P4 IMAD.IADD R9, R9, 0x1, -R15 ;  /* 0x000000010909c824 */ /* 0x000fe200078e0a0f */
[----:B------:R-:W-:Y:S01]  /*dcc0*/  ISETP.GE.AND P6, PT, R24, RZ, PT ;  /* 0x000000ff1800720c */ /* 0x000fe20003fc6270 */
[----:B------:R-:W-:Y:S02]  /*dcd0*/  IMAD.MOV.U32 R34, RZ, RZ, R18 ;  /* 0x000000ffff227224 */ /* 0x000fe400078e0012 */
[----:B------:R-:W-:Y:S01]  /*dce0*/  IMAD.HI.U32 R18, R16, R20, RZ ;  /* 0x0000001410127227 */ /* 0x000fe200078e00ff */
[----:B------:R-:W-:-:S03]  /*dcf0*/  ISETP.GT.U32.AND P4, PT, R15, R9, PT ;  /* 0x000000090f00720c */ /* 0x000fc60003f84070 */
[----:B------:R-:W-:Y:S02]  /*dd00*/  IMAD.MOV R18, RZ, RZ, -R18 ;  /* 0x000000ffff127224 */ /* 0x000fe400078e0a12 */
[----:B------:R-:W-:Y:S02]  /*dd10*/  @!P3 IMAD.IADD R19, R19, 0x1, -R15 ;  /* 0x000000011313b824 */ /* 0x000fe400078e0a0f */
[C---:B------:R-:W-:Y:S02]  /*dd20*/  IMAD R20, R15.reuse, R18, R20 ;  /* 0x000000120f147224 */ /* 0x040fe400078e0214 */
[----:B------:R-:W-:Y:S01]  /*dd30*/  IMAD.MOV.U32 R24, RZ, RZ, R10 ;  /* 0x000000ffff187224 */ /* 0x000fe200078e000a */
[----:B------:R-:W-:-:S03]  /*dd40*/  ISETP.GT.U32.AND P3, PT, R15, R19, PT ;  /* 0x000000130f00720c */ /* 0x000fc60003f64070 */
[----:B------:R-:W-:Y:S01]  /*dd50*/  @!P6 IMAD.MOV R24, RZ, RZ, -R24 ;  /* 0x000000ffff18e224 */ /* 0x000fe200078e0a18 */
[----:B------:R-:W-:Y:S01]  /*dd60*/  ISETP.GT.U32.AND P6, PT, R15, R20, PT ;  /* 0x000000140f00720c */ /* 0x000fe20003fc4070 */
[----:B------:R-:W-:Y:S01]  /*dd70*/  @!P4 IMAD.IADD R9, R9, 0x1, -R15 ;  /* 0x000000010909c824 */ /* 0x000fe200078e0a0f */
[----:B------:R-:W-:Y:S01]  /*dd80*/  SEL R21, R92, R21, !P5 ;  /* 0x000000155c157207 */ /* 0x000fe20006800000 */
[----:B------:R-:W-:Y:S01]  /*dd90*/  @!P2 IMAD.MOV R34, RZ, RZ, -R34 ;  /* 0x000000ffff22a224 */ /* 0x000fe200078e0a22 */
[----:B------:R-:W-:Y:S01]  /*dda0*/  ISETP.GE.AND P2, PT, R33, RZ, PT ;  /* 0x000000ff2100720c */ /* 0x000fe20003f46270 */
[----:B------:R-:W-:Y:S01]  /*ddb0*/  IMAD.MOV.U32 R33, RZ, RZ, R9 ;  /* 0x000000ffff217224 */ /* 0x000fe200078e0009 */
[----:B------:R-:W-:Y:S01]  /*ddc0*/  LOP3.LUT R9, R17, 0xb4, RZ, 0xfc, !PT ;  /* 0x000000b411097812 */ /* 0x000fe200078efcff */
[----:B--2---:R-:W-:Y:S02]  /*ddd0*/  IMAD R10, R21, UR4, RZ ;  /* 0x00000004150a7c24 */ /* 0x004fe4000f8e02ff */
[----:B------:R-:W-:Y:S01]  /*dde0*/  @!P3 IMAD.IADD R19, R19, 0x1, -R15 ;  /* 0x000000011313b824 */ /* 0x000fe200078e0a0f */
[----:B------:R-:W-:-:S02]  /*ddf0*/  IABS R21, R9 ;  /* 0x0000000900157213 */ /* 0x000fc40000000000 */
[----:B------:R-:W-:Y:S01]  /*de00*/  IADD3 R4, P3, PT, R10, R14, RZ ;  /* 0x0000000e0a047210 */ /* 0x000fe20007f7e0ff */
[----:B------:R-:W-:Y:S01]  /*de10*/  @!P6 IMAD.IADD R20, R20, 0x1, -R15 ;  /* 0x000000011414e824 */ /* 0x000fe200078e0a0f */
[----:B------:R-:W-:Y:S02]  /*de20*/  ISETP.GE.AND P6, PT, R9, RZ, PT ;  /* 0x000000ff0900720c */ /* 0x000fe40003fc6270 */
[----:B------:R-:W-:Y:S01]  /*de30*/  LEA.HI.X.SX32 R5, R10, R11, 0x1, P3 ;  /* 0x0000000b0a057211 */ /* 0x000fe200018f0eff */
[----:B------:R-:W-:Y:S01]  /*de40*/  IMAD.HI.U32 R10, R16, R21, RZ ;  /* 0x00000015100a7227 */ /* 0x000fe200078e00ff */
[----:B------:R-:W-:Y:S02]  /*de50*/  LOP3.LUT R9, R17, 0xb6, RZ, 0xfc, !PT ;  /* 0x000000b611097812 */ /* 0x000fe400078efcff */
[----:B------:R-:W-:Y:S02]  /*de60*/  ISETP.GE.AND P4, PT, R22, RZ, PT ;  /* 0x000000ff1600720c */ /* 0x000fe40003f86270 */
[----:B------:R-:W-:-:S02]  /*de70*/  ISETP.GE.AND P3, PT, R9, RZ, PT ;  /* 0x000000ff0900720c */ /* 0x000fc40003f66270 */
[----:B------:R-:W-:Y:S01]  /*de80*/  IABS R22, R9 ;  /* 0x0000000900167213 */ /* 0x000fe20000000000 */
[----:B------:R-:W-:Y:S01]  /*de90*/  IMAD.MOV R9, RZ, RZ, -R10 ;  /* 0x000000ffff097224 */ /* 0x000fe200078e0a0a */
[----:B------:R-:W-:-:S04]  /*dea0*/  @!UP1 UIADD3 UR4, UPT, UPT, -UR5, 0x100000, URZ ;  /* 0x0010000005049890 */ /* 0x000fc8000fffe1ff */
[----:B------:R-:W-:Y:S02]  /*deb0*/  @!UP1 USHF.L.U32 UR5, UR4, 0xb, URZ ;  /* 0x0000000b04059899 */ /* 0x000fe400080006ff */
[----:B------:R-:W-:Y:S01]  /*dec0*/  @!UP1 USHF.L.U32 UR4, UR4, 0x1, URZ ;  /* 0x0000000104049899 */ /* 0x000fe200080006ff */
[----:B------:R-:W-:Y:S01]  /*ded0*/  LOP3.LUT R105, R105, 0x7f, RZ, 0xc0, !PT ;  /* 0x0000007f69697812 */ /* 0x000fe200078ec0ff */
[----:B------:R-:W-:Y:S01]  /*dee0*/  IMAD R21, R15, R9, R21 ;  /* 0x000000090f157224 */ /* 0x000fe200078e0215 */
[----:B----4-:R-:W-:Y:S01]  /*def0*/  LOP3.LUT R18, R124, 0x80, RZ, 0xc0, !PT ;  /* 0x000000807c127812 */ /* 0x010fe200078ec0ff */
[----:B------:R-:W-:Y:S01]  /*df00*/  IMAD.HI.U32 R9, R16, R22, RZ ;  /* 0x0000001610097227 */ /* 0x000fe200078e00ff */
[----:B------:R-:W-:-:S03]  /*df10*/  VOTEU.ALL UP1, P1 ;  /* 0x0000000000ff7886 */ /* 0x000fc60000820000 */
[----:B------:R-:W-:Y:S02]  /*df20*/  IMAD.MOV R10, RZ, RZ, -R9 ;  /* 0x000000ffff0a7224 */ /* 0x000fe400078e0a09 */
[----:B------:R-:W-:Y:S01]  /*df30*/  IMAD R9, R18, 0x80, R105 ;  /* 0x0000008012097824 */ /* 0x000fe200078e0269 */
[----:B------:R-:W-:Y:S01]  /*df40*/  LOP3.LUT R18, R17, 0xba, RZ, 0xfc, !PT ;  /* 0x000000ba11127812 */ /* 0x000fe200078efcff */
[----:B------:R-:W-:Y:S01]  /*df50*/  IMAD R22, R15, R10, R22 ;  /* 0x0000000a0f167224 */ /* 0x000fe200078e0216 */
[----:B------:R0:W1:Y:S02]  /*df60*/  @!UP1 SYNCS.EXCH.64 URZ, [UR9+0x20008], UR4 ;  /* 0x0200080409ff95b2 */ /* 0x0000640008000100 */
[----:B------:R-:W-:Y:S01]  /*df70*/  IABS R10, R18 ;  /* 0x00000012000a7213 */ /* 0x000fe20000000000 */
[----:B------:R-:W-:Y:S01]  /*df80*/  @!P2 IMAD.MOV R33, RZ, RZ, -R33 ;  /* 0x000000ffff21a224 */ /* 0x000fe200078e0a21 */
[----:B------:R-:W-:-:S03]  /*df90*/  ISETP.GE.AND P2, PT, R32, RZ, PT ;  /* 0x000000ff2000720c */ /* 0x000fc60003f46270 */
[----:B------:R-:W-:Y:S01]  /*dfa0*/  IMAD.HI.U32 R32, R16, R10, RZ ;  /* 0x0000000a10207227 */ /* 0x000fe200078e00ff */
[----:B0-----:R-:W0:Y:S03]  /*dfb0*/  LDCU UR4, c[0x0][0x3b0] ;  /* 0x00007600ff0477ac */ /* 0x001e260008000800 */
[----:B------:R-:W-:Y:S01]  /*dfc0*/  IMAD.MOV R32, RZ, RZ, -R32 ;  /* 0x000000ffff207224 */ /* 0x000fe200078e0a20 */
[----:B------:R-:W-:Y:S01]  /*dfd0*/  STL [R1+0x2d8], R4 ;  /* 0x0002d80401007387 */ /* 0x000fe20000100800 */
[C---:B------:R-:W-:Y:S02]  /*dfe0*/  SEL R26, R92.reuse, R26, !P5 ;  /* 0x0000001a5c1a7207 */ /* 0x040fe40006800000 */
[C---:B------:R-:W-:Y:S01]  /*dff0*/  SEL R31, R92.reuse, R31, !P5 ;  /* 0x0000001f5c1f7207 */ /* 0x040fe20006800000 */
[----:B------:R-:W-:Y:S01]  /*e000*/  IMAD R10, R15, R32, R10 ;  /* 0x000000200f0a7224 */ /* 0x000fe200078e020a */
[C---:B------:R-:W-:Y:S01]  /*e010*/  SEL R32, R92.reuse, R23, !P5 ;  /* 0x000000175c207207 */ /* 0x040fe20006800000 */
[----:B------:R-:W-:Y:S01]  /*e020*/  IMAD.MOV.U32 R23, RZ, RZ, R19 ;  /* 0x000000ffff177224 */ /* 0x000fe200078e0013 */
[----:B------:R2:W-:Y:S01]  /*e030*/  STS.U8 [R9+UR9], R72 ;  /* 0x0000004809007988 */ /* 0x0005e20008000009 */
[----:B------:R-:W-:Y:S01]  /*e040*/  IMAD.MOV.U32 R105, RZ, RZ, R12 ;  /* 0x000000ffff697224 */ /* 0x000fe200078e000c */
[C---:B------:R-:W-:Y:S01]  /*e050*/  SEL R30, R92.reuse, R30, !P5 ;  /* 0x0000001e5c1e7207 */ /* 0x040fe20006800000 */
[----:B------:R-:W-:Y:S01]  /*e060*/  @!P2 IMAD.MOV R23, RZ, RZ, -R23 ;  /* 0x000000ffff17a224 */ /* 0x000fe200078e0a17 */
[----:B------:R-:W-:Y:S01]  /*e070*/  SEL R28, R92, R28, !P5 ;  /* 0x0000001c5c1c7207 */ /* 0x000fe20006800000 */
[----:B------:R-:W4:Y:S01]  /*e080*/  LDCU UR5, c[0x0][0x3b0] ;  /* 0x00007600ff0577ac */ /* 0x000f220008000800 */
[----:B0-----:R-:W-:Y:S01]  /*e090*/  IMAD R32, R32, UR4, RZ ;  /* 0x0000000420207c24 */ /* 0x001fe2000f8e02ff */
[----:B------:R0:W-:Y:S01]  /*e0a0*/  STS.U8 [R9+UR9+0x800], R73 ;  /* 0x0008004909007988 */ /* 0x0001e20008000009 */
[----:B--2---:R-:W-:Y:S01]  /*e0b0*/  @P0 IMAD.MOV.U32 R72, RZ, RZ, R4 ;  /* 0x000000ffff480224 */ /* 0x004fe200078e0004 */
[----:B------:R-:W2:Y:S02]  /*e0c0*/  LDCU UR4, c[0x0][0x3b0] ;  /* 0x00007600ff0477ac */ /* 0x000ea40008000800 */
[----:B------:R-:W-:Y:S01]  /*e0d0*/  IADD3 R4, P2, PT, R32, R14, RZ ;  /* 0x0000000e20047210 */ /* 0x000fe20007f5e0ff */
[----:B------:R1:W-:Y:S01]  /*e0e0*/  STL [R1+0x2d4], R5 ;  /* 0x0002d40501007387 */ /* 0x0003e20000100800 */
[----:B0-----:R-:W-:-:S02]  /*e0f0*/  @P0 IMAD.MOV.U32 R73, RZ, RZ, R5 ;  /* 0x000000ffff490224 */ /* 0x001fc400078e0005 */
[----:B-1----:R-:W-:-:S03]  /*e100*/  LEA.HI.X.SX32 R5, R32, R11, 0x1, P2 ;  /* 0x0000000b20057211 */ /* 0x002fc600010f0eff */
[----:B------:R0:W3:Y:S01]  /*e110*/  @P0 LDG.E.U8 R85, desc[UR20][R72.64] ;  /* 0x0000001448550981 */ /* 0x0000e2000c1e1100 */
[----:B------:R-:W-:-:S13]  /*e120*/  ISETP.GT.U32.AND P2, PT, R15, R10, PT ;  /* 0x0000000a0f00720c */ /* 0x000fda0003f44070 */
[----:B------:R-:W-:-:S05]  /*e130*/  @!P2 IMAD.IADD R10, R10, 0x1, -R15 ;  /* 0x000000010a0aa824 */ /* 0x000fca00078e0a0f */
[----:B------:R-:W-:Y:S01]  /*e140*/  ISETP.GT.U32.AND P2, PT, R15, R10, PT ;  /* 0x0000000a0f00720c */ /* 0x000fe20003f44070 */
[----:B--2---:R-:W-:Y:S01]  /*e150*/  IMAD R26, R26, UR4, RZ ;  /* 0x000000041a1a7c24 */ /* 0x004fe2000f8e02ff */
[----:B------:R1:W-:Y:S01]  /*e160*/  STL [R1+0x2f8], R4 ;  /* 0x0002f80401007387 */ /* 0x0003e20000100800 */
[----:B0-----:R-:W-:Y:S01]  /*e170*/  @P0 IMAD.MOV.U32 R72, RZ, RZ, R4 ;  /* 0x000000ffff480224 */ /* 0x001fe200078e0004 */
[----:B------:R-:W-:Y:S01]  /*e180*/  IABS R19, R45 ;  /* 0x0000002d00137213 */ /* 0x000fe20000000000 */
[----:B------:R-:W-:Y:S01]  /*e190*/  @P0 IMAD.MOV.U32 R73, RZ, RZ, R5 ;  /* 0x000000ffff490224 */ /* 0x000fe200078e0005 */
[----:B------:R0:W-:Y:S01]  /*e1a0*/  STL [R1+0x2f4], R5 ;  /* 0x0002f40501007387 */ /* 0x0001e20000100800 */
[----:B------:R-:W-:Y:S01]  /*e1b0*/  LOP3.LUT R32, R17, 0xc2, RZ, 0xfc, !PT ;  /* 0x000000c211207812 */ /* 0x000fe200078efcff */
[----:B------:R-:W2:Y:S01]  /*e1c0*/  LDCU UR4, c[0x0][0x3b0] ;  /* 0x00007600ff0477ac */ /* 0x000ea20008000800 */
[----:B------:R-:W-:Y:S01]  /*e1d0*/  IMAD.MOV.U32 R12, RZ, RZ, R2 ;  /* 0x000000ffff0c7224 */ /* 0x000fe200078e0002 */
[----:B------:R2:W-:Y:S03]  /*e1e0*/  STS.U8 [R9+UR9+0x2800], R3 ;  /* 0x0028000309007988 */ /* 0x0005e60008000009 */
[----:B------:R-:W-:Y:S01]  /*e1f0*/  @!P2 IMAD.IADD R10, R10, 0x1, -R15 ;  /* 0x000000010a0aa824 */ /* 0x000fe200078e0a0f */
[C---:B-1----:R-:W-:Y:S01]  /*e200*/  IADD3 R4, P2, PT, R26.reuse, R14, RZ ;  /* 0x0000000e1a047210 */ /* 0x042fe20007f5e0ff */
[----:B------:R1:W-:Y:S03]  /*e210*/  STS.U8 [R9+UR9+0x2000], R81 ;  /* 0x0020005109007988 */ /* 0x0003e60008000009 */
[----:B0-----:R-:W-:Y:S01]  /*e220*/  LEA.HI.X.SX32 R5, R26, R11, 0x1, P2 ;  /* 0x0000000b1a057211 */ /* 0x001fe200010f0eff */
[----:B------:R0:W3:Y:S01]  /*e230*/  @P0 LDG.E.U8 R82, desc[UR20][R72.64] ;  /* 0x0000001448520981 */ /* 0x0000e2000c1e1100 */
[----:B------:R-:W-:Y:S01]  /*e240*/  ISETP.GE.AND P2, PT, R18, RZ, PT ;  /* 0x000000ff1200720c */ /* 0x000fe20003f46270 */
[----:B------:R-:W-:-:S04]  /*e250*/  IMAD.HI.U32 R18, R16, R19, RZ ;  /* 0x0000001310127227 */ /* 0x000fc800078e00ff */
[----:B------:R-:W-:-:S04]  /*e260*/  IMAD.MOV R18, RZ, RZ, -R18 ;  /* 0x000000ffff127224 */ /* 0x000fc800078e0a12 */
[----:B------:R-:W-:Y:S01]  /*e270*/  IMAD R19, R15, R18, R19 ;  /* 0x000000120f137224 */ /* 0x000fe200078e0213 */
[----:B------:R-:W-:-:S05]  /*e280*/  IABS R18, R32 ;  /* 0x0000002000127213 */ /* 0x000fca0000000000 */
[----:B------:R-:W-:-:S04]  /*e290*/  IMAD.HI.U32 R26, R16, R18, RZ ;  /* 0x00000012101a7227 */ /* 0x000fc800078e00ff */
[----:B------:R-:W-:Y:S02]  /*e2a0*/  IMAD.MOV R26, RZ, RZ, -R26 ;  /* 0x000000ffff1a7224 */ /* 0x000fe400078e0a1a */
[----:B--2---:R-:W-:Y:S01]  /*e2b0*/  IMAD R31, R31, UR4, RZ ;  /* 0x000000041f1f7c24 */ /* 0x004fe2000f8e02ff */
[----:B------:R-:W2:Y:S01]  /*e2c0*/  LDCU UR4, c[0x0][0x3b0] ;  /* 0x00007600ff0477ac */ /* 0x000ea20008000800 */
[----:B------:R-:W-:Y:S02]  /*e2d0*/  IMAD R18, R15, R26, R18 ;  /* 0x0000001a0f127224 */ /* 0x000fe400078e0212 */
[----:B------:R-:W-:-:S04]  /*e2e0*/  IMAD.MOV.U32 R26, RZ, RZ, R10 ;  /* 0x000000ffff1a7224 */ /* 0x000fc800078e000a */
[----:B------:R-:W-:Y:S01]  /*e2f0*/  @!P2 IMAD.MOV R26, RZ, RZ, -R26 ;  /* 0x000000ffff1aa224 */ /* 0x000fe200078e0a1a */
[----:B------:R-:W-:-:S04]  /*e300*/  IADD3 R2, P2, PT, R31, R14, RZ ;  /* 0x0000000e1f027210 */ /* 0x000fc80007f5e0ff */
[----:B------:R-:W-:Y:S02]  /*e310*/  LEA.HI.X.SX32 R3, R31, R11, 0x1, P2 ;  /* 0x0000000b1f037211 */ /* 0x000fe400010f0eff */
[----:B------:R-:W-:Y:S01]  /*e320*/  ISETP.GT.U32.AND P2, PT, R15, R18, PT ;  /* 0x000000120f00720c */ /* 0x000fe20003f44070 */
[----:B0-----:R-:W-:Y:S01]  /*e330*/  @P0 IMAD.MOV.U32 R72, RZ, RZ, R4 ;  /* 0x000000ffff480224 */ /* 0x001fe200078e0004 */
[----:B-1----:R-:W-:-:S11]  /*e340*/  PRMT R81, RZ, 0x7610, R81 ;  /* 0x00007610ff517816 */ /* 0x002fd60000000051 */
[----:B------:R-:W-:-:S05]  /*e350*/  @!P2 IMAD.IADD R18, R18, 0x1, -R15 ;  /* 0x000000011212a824 */ /* 0x000fca00078e0a0f */
[----:B------:R-:W-:Y:S01]  /*e360*/  ISETP.GT.U32.AND P2, PT, R15, R18, PT ;  /* 0x000000120f00720c */ /* 0x000fe20003f44070 */
[----:B------:R-:W-:Y:S02]  /*e370*/  @P0 IMAD.MOV.U32 R73, RZ, RZ, R5 ;  /* 0x000000ffff490224 */ /* 0x000fe400078e0005 */
[----:B--2---:R-:W-:Y:S01]  /*e380*/  IMAD R30, R30, UR4, RZ ;  /* 0x000000041e1e7c24 */ /* 0x004fe2000f8e02ff */
[----:B------:R-:W-:Y:S01]  /*e390*/  STL [R1+0x318], R4 ;  /* 0x0003180401007387 */ /* 0x000fe20000100800 */
[----:B------:R-:W0:Y:S03]  /*e3a0*/  LDCU UR4, c[0x0][0x3b0] ;  /* 0x00007600ff0477ac */ /* 0x000e260008000800 */
[----:B------:R-:W-:Y:S04]  /*e3b0*/  STL [R1+0x314], R5 ;  /* 0x0003140501007387 */ /* 0x000fe80000100800 */
[----:B------:R1:W2:Y:S01]  /*e3c0*/  @P0 LDG.E.U8 R81, desc[UR20][R72.64] ;  /* 0x0000001448510981 */ /* 0x0002a2000c1e1100 */
[----:B------:R-:W-:-:S03]  /*e3d0*/  @!P2 IMAD.IADD R18, R18, 0x1, -R15 ;  /* 0x000000011212a824 */ /* 0x000fc600078e0a0f */
[----:B------:R0:W-:Y:S01]  /*e3e0*/  STL [R1+0x338], R2 ;  /* 0x0003380201007387 */ /* 0x0001e20000100800 */
[----:B-1----:R-:W-:-:S03]  /*e3f0*/  @P0 IMAD.MOV.U32 R72, RZ, RZ, R2 ;  /* 0x000000ffff480224 */ /* 0x002fc600078e0002 */
[----:B------:R1:W-:Y:S01]  /*e400*/  STL [R1+0x334], R3 ;  /* 0x0003340301007387 */ /* 0x0003e20000100800 */
[C---:B0-----:R-:W-:Y:S01]  /*e410*/  IADD3 R2, P2, PT, R30.reuse, R14, RZ ;  /* 0x0000000e1e027210 */ /* 0x041fe20007f5e0ff */
[----:B------:R-:W-:Y:S02]  /*e420*/  @P0 IMAD.MOV.U32 R73, RZ, RZ, R3 ;  /* 0x000000ffff490224 */ /* 0x000fe400078e0003 */
[----:B------:R0:W-:Y:S01]  /*e430*/  STS.U8 [R9+UR9+0x3400], R120 ;  /* 0x0034007809007988 */ /* 0x0001e20008000009 */
[----:B-1----:R-:W-:-:S03]  /*e440*/  LEA.HI.X.SX32 R3, R30, R11, 0x1, P2 ;  /* 0x0000000b1e037211 */ /* 0x002fc600010f0eff */
[----:B------:R-:W-:Y:S04]  /*e450*/  STL [R1+0x358], R2 ;  /* 0x0003580201007387 */ /* 0x000fe80000100800 */
[----:B------:R-:W-:Y:S04]  /*e460*/  STL [R1+0x354], R3 ;  /* 0x0003540301007387 */ /* 0x000fe80000100800 */
[----:B------:R1:W-:Y:S04]  /*e470*/  STS.U8 [R9+UR9+0x3000], R12 ;  /* 0x0030000c09007988 */ /* 0x0003e80008000009 */
[----:B0-----:R-:W2:Y:S04]  /*e480*/  LDL.LU R120, [R1+0x1bc] ;  /* 0x0001bc0001787983 */ /* 0x001ea80000300800 */
[----:B------:R0:W-:Y:S01]  /*e490*/  STS.U8 [R9+UR9+0x3c00], R13 ;  /* 0x003c000d09007988 */ /* 0x0001e20008000009 */
[----:B-1----:R-:W-:-:S03]  /*e4a0*/  IMAD.MOV.U32 R12, RZ, RZ, R112 ;  /* 0x000000ffff0c7224 */ /* 0x002fc600078e0070 */
[----:B------:R-:W3:Y:S04]  /*e4b0*/  LDL.LU R112, [R1+0x1dc] ;  /* 0x0001dc0001707983 */ /* 0x000ee80000300800 */
[----:B0-----:R-:W4:Y:S04]  /*e4c0*/  LDL.LU R13, [R1+0x1a0] ;  /* 0x0001a000010d7983 */ /* 0x001f280000300800 */
[----:B------:R0:W-:Y:S04]  /*e4d0*/  STS.U8 [R9+UR9+0x3800], R116 ;  /* 0x0038007409007988 */ /* 0x0001e80008000009 */
[----:B------:R-:W-:Y:S01]  /*e4e0*/  STS.U8 [R9+UR9+0x400], R74 ;  /* 0x0004004a09007988 */ /* 0x000fe20008000009 */
[----:B0-----:R-:W-:Y:S01]  /*e4f0*/  IMAD.MOV.U32 R116, RZ, RZ, R0 ;  /* 0x000000ffff747224 */ /* 0x001fe200078e0000 */
[----:B------:R-:W-:-:S02]  /*e500*/  LOP3.LUT R0, R9, 0x10, RZ, 0x3c, !PT ;  /* 0x0000001009007812 */ /* 0x000fc400078e3cff */
[----:B------:R-:W-:Y:S04]  /*e510*/  STS.U8 [R9+UR9+0xc00], R75 ;  /* 0x000c004b09007988 */ /* 0x000fe80008000009 */
[----:B------:R-:W-:Y:S04]  /*e520*/  STS.U8 [R9+UR9+0x1000], R77 ;  /* 0x0010004d09007988 */ /* 0x000fe80008000009 */
[----:B------:R-:W-:Y:S04]  /*e530*/  STS.U8 [R9+UR9+0x1400], R76 ;  /* 0x0014004c09007988 */ /* 0x000fe80008000009 */
[----:B------:R-:W-:Y:S04]  /*e540*/  STS.U8 [R9+UR9+0x1800], R79 ;  /* 0x0018004f09007988 */ /* 0x000fe80008000009 */
[----:B------:R-:W-:Y:S04]  /*e550*/  STS.U8 [R9+UR9+0x1c00], R78 ;  /* 0x001c004e09007988 */ /* 0x000fe80008000009 */
[----:B------:R-:W-:Y:S04]  /*e560*/  STS.U8 [R9+UR9+0x2400], R80 ;  /* 0x0024005009007988 */ /* 0x000fe80008000009 */
[----:B------:R-:W-:Y:S04]  /*e570*/  STS.U8 [R9+UR9+0x2c00], R105 ;  /* 0x002c006909007988 */ /* 0x000fe80008000009 */
[----:B------:R0:W-:Y:S04]  /*e580*/  STS.U8 [R0+UR9+0x480], R118 ;  /* 0x0004807600007988 */ /* 0x0001e80008000009 */
[----:B0-----:R-:W4:Y:S01]  /*e590*/  LDL.LU R118, [R1+0x1e0] ;  /* 0x0001e00001767983 */ /* 0x001f220000300800 */
[----:B------:R-:W-:-:S04]  /*e5a0*/  LOP3.LUT R30, R17, 0xca, RZ, 0xfc, !PT ;  /* 0x000000ca111e7812 */ /* 0x000fc800078efcff */
[----:B------:R-:W-:-:S05]  /*e5b0*/  IABS R10, R30 ;  /* 0x0000001e000a7213 */ /* 0x000fca0000000000 */
[----:B------:R-:W-:Y:S01]  /*e5c0*/  IMAD.HI.U32 R31, R16, R10, RZ ;  /* 0x0000000a101f7227 */ /* 0x000fe200078e00ff */
[----:B------:R-:W-:-:S03]  /*e5d0*/  ISETP.GE.AND P2, PT, R32, RZ, PT ;  /* 0x000000ff2000720c */ /* 0x000fc60003f46270 */
[----:B------:R-:W-:Y:S01]  /*e5e0*/  IMAD.MOV R31, RZ, RZ, -R31 ;  /* 0x000000ffff1f7224 */ /* 0x000fe200078e0a1f */
[----:B------:R-:W-:-:S03]  /*e5f0*/  PRMT R80, RZ, 0x7610, R80 ;  /* 0x00007610ff507816 */ /* 0x000fc60000000050 */
[----:B------:R-:W-:Y:S01]  /*e600*/  IMAD R10, R15, R31, R10 ;  /* 0x0000001f0f0a7224 */ /* 0x000fe200078e020a */
[----:B------:R-:W-:Y:S01]  /*e610*/  SEL R31, R92, R29, !P5 ;  /* 0x0000001d5c1f7207 */ /* 0x000fe20006800000 */
[----:B------:R-:W-:Y:S01]  /*e620*/  IMAD.MOV.U32 R29, RZ, RZ, R18 ;  /* 0x000000ffff1d7224 */ /* 0x000fe200078e0012 */
[----:B------:R0:W4:Y:S03]  /*e630*/  @P0 LDG.E.U8 R80, desc[UR20][R72.64] ;  /* 0x0000001448500981 */ /* 0x000126000c1e1100 */
[----:B------:R-:W-:Y:S01]  /*e640*/  IMAD R31, R31, UR4, RZ ;  /* 0x000000041f1f7c24 */ /* 0x000fe2000f8e02ff */
[----:B------:R-:W1:Y:S01]  /*e650*/  LDCU UR4, c[0x0][0x3b0] ;  /* 0x00007600ff0477ac */ /* 0x000e620008000800 */
[----:B------:R-:W-:Y:S02]  /*e660*/  @!P2 IMAD.MOV R29, RZ, RZ, -R29 ;  /* 0x000000ffff1da224 */ /* 0x000fe400078e0a1d */
[----:B0-----:R-:W-:Y:S01]  /*e670*/  @P0 IMAD.MOV.U32 R72, RZ, RZ, R2 ;  /* 0x000000ffff480224 */ /* 0x001fe200078e0002 */
[----:B------:R-:W-:Y:S01]  /*e680*/  IADD3 R2, P2, PT, R31, R14, RZ ;  /* 0x0000000e1f027210 */ /* 0x000fe20007f5e0ff */
[----:B------:R-:W-:-:S03]  /*e690*/  @P0 IMAD.MOV.U32 R73, RZ, RZ, R3 ;  /* 0x000000ffff490224 */ /* 0x000fc600078e0003 */
[----:B------:R-:W-:Y:S02]  /*e6a0*/  LEA.HI.X.SX32 R3, R31, R11, 0x1, P2 ;  /* 0x0000000b1f037211 */ /* 0x000fe400010f0eff */
[----:B------:R-:W-:Y:S02]  /*e6b0*/  ISETP.GT.U32.AND P2, PT, R15, R10, PT ;  /* 0x0000000a0f00720c */ /* 0x000fe40003f44070 */
[----:B------:R-:W-:Y:S01]  /*e6c0*/  PRMT R79, RZ, 0x7610, R79 ;  /* 0x00007610ff4f7816 */ /* 0x000fe2000000004f */
[----:B-1----:R-:W-:Y:S01]  /*e6d0*/  IMAD R28, R28, UR4, RZ ;  /* 0x000000041c1c7c24 */ /* 0x002fe2000f8e02ff */
[----:B------:R0:W-:Y:S01]  /*e6e0*/  STL [R1+0x378], R2 ;  /* 0x0003780201007387 */ /* 0x0001e20000100800 */
[----:B------:R-:W1:Y:S03]  /*e6f0*/  LDCU UR4, c[0x0][0x3b0] ;  /* 0x00007600ff0477ac */ /* 0x000e660008000800 */
[----:B------:R0:W4:Y:S05]  /*e700*/  @P0 LDG.E.U8 R79, desc[UR20][R72.64] ;  /* 0x00000014484f0981 */ /* 0x00012a000c1e1100 */
[----:B------:R-:W-:-:S05]  /*e710*/  @!P2 IMAD.IADD R10, R10, 0x1, -R15 ;  /* 0x000000010a0aa824 */ /* 0x000fca00078e0a0f */
[----:B------:R-:W-:Y:S01]  /*e720*/  ISETP.GT.U32.AND P2, PT, R15, R10, PT ;  /* 0x0000000a0f00720c */ /* 0x000fe20003f44070 */
[----:B0-----:R-:W-:Y:S01]  /*e730*/  @P0 IMAD.MOV.U32 R72, RZ, RZ, R2 ;  /* 0x000000ffff480224 */ /* 0x001fe200078e0002 */
[----:B------:R0:W-:Y:S01]  /*e740*/  STL [R1+0x374], R3 ;  /* 0x0003740301007387 */ /* 0x0001e20000100800 */
[----:B------:R-:W-:-:S10]  /*e750*/  @P0 IMAD.MOV.U32 R73, RZ, RZ, R3 ;  /* 0x000000ffff490224 */ /* 0x000fd400078e0003 */
[----:B------:R-:W-:Y:S01]  /*e760*/  @!P2 IMAD.IADD R10, R10, 0x1, -R15 ;  /* 0x000000010a0aa824 */ /* 0x000fe200078e0a0f */
[C---:B------:R-:W-:Y:S01]  /*e770*/  IADD3 R2, P2, PT, R28.reuse, R14, RZ ;  /* 0x0000000e1c027210 */ /* 0x040fe20007f5e0ff */
[----:B------:R-:W-:Y:S03]  /*e780*/  STS.U8 [R0+UR9+0x880], R12 ;  /* 0x0008800c00007988 */ /* 0x000fe60008000009 */
[----:B0-----:R-:W-:Y:S01]  /*e790*/  LEA.HI.X.SX32 R3, R28, R11, 0x1, P2 ;  /* 0x0000000b1c037211 */ /* 0x001fe200010f0eff */
[----:B------:R-:W-:Y:S04]  /*e7a0*/  STL [R1+0x398], R2 ;  /* 0x0003980201007387 */ /* 0x000fe80000100800 */
[----:B------:R-:W-:Y:S04]  /*e7b0*/  STL [R1+0x394], R3 ;  /* 0x0003940301007387 */ /* 0x000fe80000100800 */
[----:B--2---:R0:W-:Y:S04]  /*e7c0*/  STS.U8 [R0+UR9+0xc80], R120 ;  /* 0x000c807800007988 */ /* 0x0041e80008000009 */
[----:B---3--:R2:W-:Y:S01]  /*e7d0*/  STS.U8 [R0+UR9+0x1080], R112 ;  /* 0x0010807000007988 */ /* 0x0085e20008000009 */
[----:B0-----:R-:W-:-:S03]  /*e7e0*/  IMAD.MOV.U32 R120, RZ, RZ, R116 ;  /* 0x000000ffff787224 */ /* 0x001fc600078e0074 */
[----:B------:R-:W3:Y:S04]  /*e7f0*/  LDL.LU R116, [R1+0x1fc] ;  /* 0x0001fc0001747983 */ /* 0x000ee80000300800 */
[----:B----4-:R0:W-:Y:S04]  /*e800*/  STS.U8 [R0+UR9+0x1480], R13 ;  /* 0x0014800d00007988 */ /* 0x0101e80008000009 */
[----:B--2---:R-:W2:Y:S04]  /*e810*/  LDL.LU R112, [R1+0x238] ;  /* 0x0002380001707983 */ /* 0x004ea80000300800 */
[----:B0-----:R-:W4:Y:S04]  /*e820*/  LDL.LU R13, [R1+0x200] ;  /* 0x00020000010d7983 */ /* 0x001f280000300800 */
[----:B------:R0:W-:Y:S04]  /*e830*/  STS.U8 [R0+UR9+0x1880], R118 ;  /* 0x0018807600007988 */ /* 0x0001e80008000009 */
[----:B0-----:R-:W4:Y:S01]  /*e840*/  LDL.LU R118, [R1+0x244] ;  /* 0x0002440001767983 */ /* 0x001f220000300800 */
[----:B------:R-:W-:-:S04]  /*e850*/  LOP3.LUT R28, R17, 0xd2, RZ, 0xfc, !PT ;  /* 0x000000d2111c7812 */ /* 0x000fc800078efcff */
[----:B------:R-:W-:Y:S02]  /*e860*/  IABS R18, R28 ;  /* 0x0000001c00127213 */ /* 0x000fe40000000000 */
[----:B------:R-:W-:-:S03]  /*e870*/  ISETP.GE.AND P2, PT, R30, RZ, PT ;  /* 0x000000ff1e00720c */ /* 0x000fc60003f46270 */
[----:B------:R-:W-:-:S04]  /*e880*/  IMAD.HI.U32 R30, R16, R18, RZ ;  /* 0x00000012101e7227 */ /* 0x000fc800078e00ff */
[----:B------:R-:W-:Y:S01]  /*e890*/  IMAD.MOV R30, RZ, RZ, -R30 ;  /* 0x000000ffff1e7224 */ /* 0x000fe200078e0a1e */
[----:B------:R-:W-:Y:S01]  /*e8a0*/  PRMT R77, RZ, 0x7610, R77 ;  /* 0x00007610ff4d7816 */ /* 0x000fe2000000004d */
[----:B------:R-:W-:Y:S02]  /*e8b0*/  @P0 IMAD.MOV.U32 R31, RZ, RZ, R3 ;  /* 0x000000ffff1f0224 */ /* 0x000fe400078e0003 */
[----:B------:R-:W-:Y:S02]  /*e8c0*/  IMAD R18, R15, R30, R18 ;  /* 0x0000001e0f127224 */ /* 0x000fe400078e0212 */
[----:B------:R-:W-:-:S05]  /*e8d0*/  @P0 IMAD.MOV.U32 R30, RZ, RZ, R2 ;  /* 0x000000ffff1e0224 */ /* 0x000fca00078e0002 */
[----:B------:R0:W4:Y:S02]  /*e8e0*/  @P0 LDG.E.U8 R77, desc[UR20][R30.64] ;  /* 0x000000141e4d0981 */ /* 0x000124000c1e1100 */
[----:B0-----:R-:W-:Y:S01]  /*e8f0*/  SEL R30, R92, R27, !P5 ;  /* 0x0000001b5c1e7207 */ /* 0x001fe20006800000 */
[----:B------:R-:W-:-:S04]  /*e900*/  IMAD.MOV.U32 R27, RZ, RZ, R10 ;  /* 0x000000ffff1b7224 */ /* 0x000fc800078e000a */
[----:B-1----:R-:W-:Y:S01]  /*e910*/  IMAD R30, R30, UR4, RZ ;  /* 0x000000041e1e7c24 */ /* 0x002fe2000f8e02ff */
[----:B------:R-:W0:Y:S01]  /*e920*/  LDCU UR4, c[0x0][0x3b0] ;  /* 0x00007600ff0477ac */ /* 0x000e220008000800 */
[----:B------:R-:W-:-:S03]  /*e930*/  @!P2 IMAD.MOV R27, RZ, RZ, -R27 ;  /* 0x000000ffff1ba224 */ /* 0x000fc600078e0a1b */
[----:B------:R-:W-:-:S04]  /*e940*/  IADD3 R2, P2, PT, R30, R14, RZ ;  /* 0x0000000e1e027210 */ /* 0x000fc80007f5e0ff */
[----:B------:R-:W-:Y:S02]  /*e950*/  LEA.HI.X.SX32 R3, R30, R11, 0x1, P2 ;  /* 0x0000000b1e037211 */ /* 0x000fe400010f0eff */
[----:B------:R-:W-:Y:S02]  /*e960*/  ISETP.GT.U32.AND P2, PT, R15, R18, PT ;  /* 0x000000120f00720c */ /* 0x000fe40003f44070 */
[----:B------:R-:W-:-:S11]  /*e970*/  SEL R25, R92, R25, !P5 ;  /* 0x000000195c197207 */ /* 0x000fd60006800000 */
[----:B------:R-:W-:-:S05]  /*e980*/  @!P2 IMAD.IADD R18, R18, 0x1, -R15 ;  /* 0x000000011212a824 */ /* 0x000fca00078e0a0f */
[----:B------:R-:W-:Y:S01]  /*e990*/  ISETP.GT.U32.AND P2, PT, R15, R18, PT ;  /* 0x000000120f00720c */ /* 0x000fe20003f44070 */
[----:B0-----:R-:W-:Y:S01]  /*e9a0*/  IMAD R25, R25, UR4, RZ ;  /* 0x0000000419197c24 */ /* 0x001fe2000f8e02ff */
[----:B------:R0:W-:Y:S01]  /*e9b0*/  STL [R1+0x3b8], R2 ;  /* 0x0003b80201007387 */ /* 0x0001e20000100800 */
[----:B------:R-:W-:Y:S01]  /*e9c0*/  @P0 IMAD.MOV.U32 R30, RZ, RZ, R2 ;  /* 0x000000ffff1e0224 */ /* 0x000fe200078e0002 */
[----:B------:R-:W1:Y:S01]  /*e9d0*/  LDCU UR4, c[0x0][0x3b0] ;  /* 0x00007600ff0477ac */ /* 0x000e620008000800 */
[----:B------:R-:W-:Y:S01]  /*e9e0*/  @P0 IMAD.MOV.U32 R31, RZ, RZ, R3 ;  /* 0x000000ffff1f0224 */ /* 0x000fe200078e0003 */
[----:B------:R0:W-:Y:S07]  /*e9f0*/  STL [R1+0x3b4], R3 ;  /* 0x0003b40301007387 */ /* 0x0001ee0000100800 */
[----:B------:R-:W-:Y:S01]  /*ea00*/  @!P2 IMAD.IADD R18, R18, 0x1, -R15 ;  /* 0x000000011212a824 */ /* 0x000fe200078e0a0f */
[----:B0-----:R-:W-:-:S04]  /*ea10*/  IADD3 R2, P2, PT, R25, R14, RZ ;  /* 0x0000000e19027210 */ /* 0x001fc80007f5e0ff */
[----:B------:R-:W-:Y:S02]  /*ea20*/  LEA.HI.X.SX32 R3, R25, R11, 0x1, P2 ;  /* 0x0000000b19037211 */ /* 0x000fe400010f0eff */
[----:B------:R-:W-:-:S04]  /*ea30*/  LOP3.LUT R25, R17, 0xda, RZ, 0xfc, !PT ;  /* 0x000000da11197812 */ /* 0x000fc800078efcff */
[----:B------:R-:W-:Y:S02]  /*ea40*/  IABS R10, R25 ;  /* 0x00000019000a7213 */ /* 0x000fe40000000000 */
[----:B------:R-:W-:-:S03]  /*ea50*/  ISETP.GE.AND P2, PT, R28, RZ, PT ;  /* 0x000000ff1c00720c */ /* 0x000fc60003f46270 */
[----:B------:R-:W-:-:S04]  /*ea60*/  IMAD.HI.U32 R28, R16, R10, RZ ;  /* 0x0000000a101c7227 */ /* 0x000fc800078e00ff */
[----:B------:R-:W-:Y:S01]  /*ea70*/  IMAD.MOV R28, RZ, RZ, -R28 ;  /* 0x000000ffff1c7224 */ /* 0x000fe200078e0a1c */
[----:B------:R-:W-:Y:S03]  /*ea80*/  STL [R1+0x3d8], R2 ;  /* 0x0003d80201007387 */ /* 0x000fe60000100800 */
[----:B------:R-:W-:Y:S01]  /*ea90*/  IMAD R10, R15, R28, R10 ;  /* 0x0000001c0f0a7224 */ /* 0x000fe200078e020a */
[----:B------:R-:W-:Y:S01]  /*eaa0*/  SEL R28, R92, R24, !P5 ;  /* 0x000000185c1c7207 */ /* 0x000fe20006800000 */
[----:B------:R-:W-:Y:S01]  /*eab0*/  STL [R1+0x3d4], R3 ;  /* 0x0003d40301007387 */ /* 0x000fe20000100800 */
[----:B------:R-:W-:-:S03]  /*eac0*/  PRMT R76, RZ, 0x7610, R76 ;  /* 0x00007610ff4c7816 */ /* 0x000fc6000000004c */
[----:B------:R0:W-:Y:S01]  /*ead0*/  STS.U8 [R0+UR9+0x1c80], R120 ;  /* 0x001c807800007988 */ /* 0x0001e20008000009 */
[----:B------:R-:W-:-:S03]  /*eae0*/  IMAD.MOV.U32 R24, RZ, RZ, R18 ;  /* 0x000000ffff187224 */ /* 0x000fc600078e0012 */
[----:B------:R-:W4:Y:S01]  /*eaf0*/  LDL.LU R12, [R1+0x27c] ;  /* 0x00027c00010c7983 */ /* 0x000f220000300800 */
[----:B-1----:R-:W-:Y:S01]  /*eb00*/  IMAD R28, R28, UR4, RZ ;  /* 0x000000041c1c7c24 */ /* 0x002fe2000f8e02ff */
[----:B------:R-:W1:Y:S02]  /*eb10*/  LDCU UR4, c[0x0][0x3b0] ;  /* 0x00007600ff0477ac */ /* 0x000e640008000800 */
[----:B------:R0:W4:Y:S04]  /*eb20*/  @P0 LDG.E.U8 R76, desc[UR20][R30.64] ;  /* 0x000000141e4c0981 */ /* 0x000128000c1e1100 */
[----:B0-----:R-:W4:Y:S01]  /*eb30*/  LDL.LU R120, [R1+0x25c] ;  /* 0x00025c0001787983 */ /* 0x001f220000300800 */
[----:B------:R-:W-:Y:S02]  /*eb40*/  @!P2 IMAD.MOV R24, RZ, RZ, -R24 ;  /* 0x000000ffff18a224 */ /* 0x000fe400078e0a18 */
[----:B------:R-:W-:Y:S01]  /*eb50*/  @P0 IMAD.MOV.U32 R30, RZ, RZ, R2 ;  /* 0x000000ffff1e0224 */ /* 0x000fe200078e0002 */
[----:B------:R-:W-:Y:S01]  /*eb60*/  IADD3 R2, P2, PT, R28, R14, RZ ;  /* 0x0000000e1c027210 */ /* 0x000fe20007f5e0ff */
[----:B------:R-:W-:-:S03]  /*eb70*/  @P0 IMAD.MOV.U32 R31, RZ, RZ, R3 ;  /* 0x000000ffff1f0224 */ /* 0x000fc600078e0003 */
[----:B------:R-:W-:Y:S01]  /*eb80*/  LEA.HI.X.SX32 R3, R28, R11, 0x1, P2 ;  /* 0x0000000b1c037211 */ /* 0x000fe200010f0eff */
[----:B---3--:R0:W-:Y:S04]  /*eb90*/  STS.U8 [R0+UR9+0x2080], R116 ;  /* 0x0020807400007988 */ /* 0x0081e80008000009 */
[----:B--2---:R2:W-:Y:S04]  /*eba0*/  STS.U8 [R0+UR9+0x2480], R112 ;  /* 0x0024807000007988 */ /* 0x0045e80008000009 */
[----:B0-----:R-:W3:Y:S04]  /*ebb0*/  LDL.LU R116, [R1+0x288] ;  /* 0x0002880001747983 */ /* 0x001ee80000300800 */
[----:B----4-:R0:W-:Y:S04]  /*ebc0*/  STS.U8 [R0+UR9+0x2880], R13 ;  /* 0x0028800d00007988 */ /* 0x0101e80008000009 */
[----:B--2---:R-:W2:Y:S04]  /*ebd0*/  LDL.LU R112, [R1+0x264] ;  /* 0x0002640001707983 */ /* 0x004ea80000300800 */
[----:B0-----:R-:W4:Y:S04]  /*ebe0*/  LDL.LU R13, [R1+0x284] ;  /* 0x00028400010d7983 */ /* 0x001f280000300800 */
[----:B------:R-:W-:Y:S04]  /*ebf0*/  STL [R1+0x3f8], R2 ;  /* 0x0003f80201007387 */ /* 0x000fe80000100800 */
[----:B------:R-:W-:Y:S04]  /*ec00*/  STL [R1+0x3f4], R3 ;  /* 0x0003f40301007387 */ /* 0x000fe80000100800 */
[----:B------:R0:W-:Y:S04]  /*ec10*/  STS.U8 [R0+UR9+0x2c80], R118 ;  /* 0x002c807600007988 */ /* 0x0001e80008000009 */
[----:B0-----:R-:W4:Y:S01]  /*ec20*/  LDL.LU R118, [R1+0x29c] ;  /* 0x00029c0001767983 */ /* 0x001f220000300800 */
[----:B------:R-:W-:-:S02]  /*ec30*/  ISETP.GT.U32.AND P2, PT, R15, R10, PT ;  /* 0x0000000a0f00720c */ /* 0x000fc40003f44070 */
[----:B------:R-:W-:-:S11]  /*ec40*/  SEL R23, R92, R23, !P5 ;  /* 0x000000175c177207 */ /* 0x000fd60006800000 */
[----:B------:R-:W-:-:S05]  /*ec50*/  @!P2 IMAD.IADD R10, R10, 0x1, -R15 ;  /* 0x000000010a0aa824 */ /* 0x000fca00078e0a0f */
[----:B------:R-:W-:Y:S02]  /*ec60*/  ISETP.GT.U32.AND P2, PT, R15, R10, PT ;  /* 0x0000000a0f00720c */ /* 0x000fe40003f44070 */
[----:B------:R-:W-:Y:S01]  /*ec70*/  PRMT R75, RZ, 0x7610, R75 ;  /* 0x00007610ff4b7816 */ /* 0x000fe2000000004b */
[----:B-1----:R-:W-:Y:S01]  /*ec80*/  IMAD R23, R23, UR4, RZ ;  /* 0x0000000417177c24 */ /* 0x002fe2000f8e02ff */
[----:B------:R-:W-:Y:S01]  /*ec90*/  PRMT R74, RZ, 0x7610, R74 ;  /* 0x00007610ff4a7816 */ /* 0x000fe2000000004a */
[----:B------:R-:W0:Y:S03]  /*eca0*/  LDCU UR4, c[0x0][0x3b0] ;  /* 0x00007600ff0477ac */ /* 0x000e260008000800 */
[----:B------:R1:W4:Y:S05]  /*ecb0*/  @P0 LDG.E.U8 R75, desc[UR20][R30.64] ;  /* 0x000000141e4b0981 */ /* 0x00032a000c1e1100 */
[----:B------:R-:W-:-:S02]  /*ecc0*/  @!P2 IMAD.IADD R10, R10, 0x1, -R15 ;  /* 0x000000010a0aa824 */ /* 0x000fc400078e0a0f */
[----:B-1----:R-:W-:Y:S01]  /*ecd0*/  @P0 IMAD.MOV.U32 R30, RZ, RZ, R2 ;  /* 0x000000ffff1e0224 */ /* 0x002fe200078e0002 */
[----:B------:R-:W-:Y:S01]  /*ece0*/  IADD3 R2, P2, PT, R23, R14, RZ ;  /* 0x0000000e17027210 */ /* 0x000fe20007f5e0ff */
[----:B------:R-:W-:-:S03]  /*ecf0*/  @P0 IMAD.MOV.U32 R31, RZ, RZ, R3 ;  /* 0x000000ffff1f0224 */ /* 0x000fc600078e0003 */
[----:B------:R-:W-:Y:S01]  /*ed00*/  LEA.HI.X.SX32 R3, R23, R11, 0x1, P2 ;  /* 0x0000000b17037211 */ /* 0x000fe200010f0eff */
[----:B------:R1:W-:Y:S04]  /*ed10*/  STL [R1+0x418], R2 ;  /* 0x0004180201007387 */ /* 0x0003e80000100800 */
[----:B------:R-:W-:Y:S04]  /*ed20*/  STL [R1+0x414], R3 ;  /* 0x0004140301007387 */ /* 0x000fe80000100800 */
[----:B------:R0:W4:Y:S02]  /*ed30*/  @P0 LDG.E.U8 R74, desc[UR20][R30.64] ;  /* 0x000000141e4a0981 */ /* 0x000124000c1e1100 */
[----:B0-----:R-:W-:Y:S01]  /*ed40*/  @P0 IMAD.MOV.U32 R30, RZ, RZ, R2 ;  /* 0x000000ffff1e0224 */ /* 0x001fe200078e0002 */
[----:B-1----:R-:W-:Y:S01]  /*ed50*/  LOP3.LUT R2, R9, 0x20, RZ, 0x3c, !PT ;  /* 0x0000002009027812 */ /* 0x002fe200078e3cff */
[----:B------:R-:W-:Y:S04]  /*ed60*/  STS.U8 [R0+UR9+0x3080], R12 ;  /* 0x0030800c00007988 */ /* 0x000fe80008000009 */
[----:B------:R0:W-:Y:S04]  /*ed70*/  STS.U8 [R0+UR9+0x3480], R120 ;  /* 0x0034807800007988 */ /* 0x0001e80008000009 */
[----:B0-----:R-:W4:Y:S04]  /*ed80*/  LDL.LU R120, [R1+0x2dc] ;  /* 0x0002dc0001787983 */ /* 0x001f280000300800 */
[----:B---3--:R0:W-:Y:S04]  /*ed90*/  STS.U8 [R0+UR9+0x3880], R116 ;  /* 0x0038807400007988 */ /* 0x0081e80008000009 */
[----:B--2---:R1:W-:Y:S04]  /*eda0*/  STS.U8 [R0+UR9+0x3c80], R112 ;  /* 0x003c807000007988 */ /* 0x0043e80008000009 */
[----:B0-----:R-:W2:Y:S04]  /*edb0*/  LDL.LU R116, [R1+0x2a8] ;  /* 0x0002a80001747983 */ /* 0x001ea80000300800 */
[----:B----4-:R0:W-:Y:S04]  /*edc0*/  STS.U8 [R0+UR9+0x80], R13 ;  /* 0x0000800d00007988 */ /* 0x0101e80008000009 */
[----:B-1----:R-:W3:Y:S04]  /*edd0*/  LDL.LU R112, [R1+0x2c8] ;  /* 0x0002c80001707983 */ /* 0x002ee80000300800 */
[----:B0-----:R-:W4:Y:S04]  /*ede0*/  LDL.LU R13, [R1+0x2c0] ;  /* 0x0002c000010d7983 */ /* 0x001f280000300800 */
[----:B------:R0:W-:Y:S04]  /*edf0*/  STS.U8 [R2+UR9+0x100], R118 ;  /* 0x0001007602007988 */ /* 0x0001e80008000009 */
[----:B0-----:R-:W4:Y:S01]  /*ee00*/  LDL.LU R118, [R1+0x2e4] ;  /* 0x0002e40001767983 */ /* 0x001f220000300800 */
[----:B------:R-:W-:-:S02]  /*ee10*/  ISETP.GE.AND P2, PT, R25, RZ, PT ;  /* 0x000000ff1900720c */ /* 0x000fc40003f46270 */
[----:B------:R-:W-:-:S04]  /*ee20*/  LOP3.LUT R25, R17, 0xe2, RZ, 0xfc, !PT ;  /* 0x000000e211197812 */ /* 0x000fc800078efcff */
[----:B------:R-:W-:-:S05]  /*ee30*/  IABS R18, R25 ;  /* 0x0000001900127213 */ /* 0x000fca0000000000 */
[----:B------:R-:W-:Y:S01]  /*ee40*/  IMAD.HI.U32 R23, R16, R18, RZ ;  /* 0x0000001210177227 */ /* 0x000fe200078e00ff */
[----:B------:R-:W-:-:S03]  /*ee50*/  SEL R26, R92, R26, !P5 ;  /* 0x0000001a5c1a7207 */ /* 0x000fc60006800000 */
[----:B------:R-:W-:Y:S02]  /*ee60*/  IMAD.MOV R23, RZ, RZ, -R23 ;  /* 0x000000ffff177224 */ /* 0x000fe400078e0a17 */
[----:B------:R-:W-:Y:S01]  /*ee70*/  IMAD R26, R26, UR4, RZ ;  /* 0x000000041a1a7c24 */ /* 0x000fe2000f8e02ff */
[----:B------:R-:W0:Y:S01]  /*ee80*/  LDCU UR4, c[0x0][0x3b0] ;  /* 0x00007600ff0477ac */ /* 0x000e220008000800 */
[----:B------:R-:W-:Y:S02]  /*ee90*/  IMAD R18, R15, R23, R18 ;  /* 0x000000170f127224 */ /* 0x000fe400078e0212 */
[----:B------:R-:W-:-:S04]  /*eea0*/  IMAD.MOV.U32 R23, RZ, RZ, R10 ;  /* 0x000000ffff177224 */ /* 0x000fc800078e000a */
[----:B------:R-:W-:Y:S01]  /*eeb0*/  @!P2 IMAD.MOV R23, RZ, RZ, -R23 ;  /* 0x000000ffff17a224 */ /* 0x000fe200078e0a17 */
[----:B------:R-:W-:Y:S01]  /*eec0*/  IADD3 R0, P2, PT, R26, R14, RZ ;  /* 0x0000000e1a007210 */ /* 0x000fe20007f5e0ff */
[----:B------:R-:W-:-:S03]  /*eed0*/  @P0 IMAD.MOV.U32 R31, RZ, RZ, R3 ;  /* 0x000000ffff1f0224 */ /* 0x000fc600078e0003 */
[----:B------:R-:W-:Y:S02]  /*eee0*/  LEA.HI.X.SX32 R3, R26, R11, 0x1, P2 ;  /* 0x0000000b1a037211 */ /* 0x000fe400010f0eff */
[----:B------:R-:W-:Y:S02]  /*eef0*/  ISETP.GT.U32.AND P2, PT, R15, R18, PT ;  /* 0x000000120f00720c */ /* 0x000fe40003f44070 */
[----:B------:R-:W-:Y:S02]  /*ef00*/  PRMT R78, RZ, 0x7610, R78 ;  /* 0x00007610ff4e7816 */ /* 0x000fe4000000004e */
[----:B------:R-:W-:-:S04]  /*ef10*/  SEL R29, R92, R29, !P5 ;  /* 0x0000001d5c1d7207 */ /* 0x000fc80006800000 */
[----:B------:R1:W4:Y:S05]  /*ef20*/  @P0 LDG.E.U8 R78, desc[UR20][R72.64] ;  /* 0x00000014484e0981 */ /* 0x00032a000c1e1100 */
[----:B------:R-:W-:-:S05]  /*ef30*/  @!P2 IMAD.IADD R18, R18, 0x1, -R15 ;  /* 0x000000011212a824 */ /* 0x000fca00078e0a0f */
[----:B------:R-:W-:Y:S02]  /*ef40*/  ISETP.GT.U32.AND P2, PT, R15, R18, PT ;  /* 0x000000120f00720c */ /* 0x000fe40003f44070 */
[----:B-1----:R-:W-:Y:S01]  /*ef50*/  PRMT R73, RZ, 0x7610, R73 ;  /* 0x00007610ff497816 */ /* 0x002fe20000000049 */
[----:B0-----:R-:W-:Y:S01]  /*ef60*/  IMAD R29, R29, UR4, RZ ;  /* 0x000000041d1d7c24 */ /* 0x001fe2000f8e02ff */
[----:B------:R0:W-:Y:S04]  /*ef70*/  STL [R1+0x438], R0 ;  /* 0x0004380001007387 */ /* 0x0001e80000100800 */
[----:B------:R-:W-:Y:S05]  /*ef80*/  STS.U8 [R2+UR9+0x500], R120 ;  /* 0x0005007802007988 */ /* 0x000fea0008000009 */
[----:B------:R-:W-:Y:S01]  /*ef90*/  @!P2 IMAD.IADD R18, R18, 0x1, -R15 ;  /* 0x000000011212a824 */ /* 0x000fe200078e0a0f */
[----:B------:R-:W-:Y:S01]  /*efa0*/  LOP3.LUT R26, R17, 0xea, RZ, 0xfc, !PT ;  /* 0x000000ea111a7812 */ /* 0x000fe200078efcff */
[----:B------:R-:W1:Y:S01]  /*efb0*/  LDCU UR4, c[0x0][0x3b0] ;  /* 0x00007600ff0477ac */ /* 0x000e620008000800 */
[----:B------:R0:W4:Y:S04]  /*efc0*/  @P0 LDG.E.U8 R73, desc[UR20][R30.64] ;  /* 0x000000141e490981 */ /* 0x000128000c1e1100 */
[----:B------:R1:W-:Y:S01]  /*efd0*/  STL [R1+0x434], R3 ;  /* 0x0004340301007387 */ /* 0x0003e20000100800 */
[----:B0-----:R-:W-:Y:S01]  /*efe0*/  @P0 IMAD.MOV.U32 R30, RZ, RZ, R0 ;  /* 0x000000ffff1e0224 */ /* 0x001fe200078e0000 */
[----:B------:R-:W-:Y:S01]  /*eff0*/  IADD3 R0, P2, PT, R29, R14, RZ ;  /* 0x0000000e1d007210 */ /* 0x000fe20007f5e0ff */
[----:B------:R-:W-:-:S03]  /*f000*/  @P0 IMAD.MOV.U32 R31, RZ, RZ, R3 ;  /* 0x000000ffff1f0224 */ /* 0x000fc600078e0003 */
[----:B-1----:R-:W-:Y:S01]  /*f010*/  LEA.HI.X.SX32 R3, R29, R11, 0x1, P2 ;  /* 0x0000000b1d037211 */ /* 0x002fe200010f0eff */
[----:B------:R-:W-:Y:S04]  /*f020*/  STL [R1+0x458], R0 ;  /* 0x0004580001007387 */ /* 0x000fe80000100800 */
[----:B------:R-:W-:Y:S04]  /*f030*/  STL [R1+0x454], R3 ;  /* 0x0004540301007387 */ /* 0x000fe80000100800 */
[----:B------:R-:W4:Y:S04]  /*f040*/  LDL.LU R120, [R1+0x304] ;  /* 0x0003040001787983 */ /* 0x000f280000300800 */
[----:B--2---:R0:W-:Y:S04]  /*f050*/  STS.U8 [R2+UR9+0x900], R116 ;  /* 0x0009007402007988 */ /* 0x0041e80008000009 */
[----:B---3--:R1:W-:Y:S04]  /*f060*/  STS.U8 [R2+UR9+0xd00], R112 ;  /* 0x000d007002007988 */ /* 0x0083e80008000009 */
[----:B0-----:R-:W2:Y:S04]  /*f070*/  LDL.LU R116, [R1+0x2e0] ;  /* 0x0002e00001747983 */ /* 0x001ea80000300800 */
[----:B----4-:R0:W-:Y:S04]  /*f080*/  STS.U8 [R2+UR9+0x1100], R13 ;  /* 0x0011000d02007988 */ /* 0x0101e80008000009 */
[----:B-1----:R-:W3:Y:S04]  /*f090*/  LDL.LU R112, [R1+0x31c] ;  /* 0x00031c0001707983 */ /* 0x002ee80000300800 */
[----:B0-----:R-:W4:Y:S04]  /*f0a0*/  LDL.LU R13, [R1+0x300] ;  /* 0x00030000010d7983 */ /* 0x001f280000300800 */
[----:B------:R0:W-:Y:S04]  /*f0b0*/  STS.U8 [R2+UR9+0x1500], R118 ;  /* 0x0015007602007988 */ /* 0x0001e80008000009 */
[----:B0-----:R-:W4:Y:S01]  /*f0c0*/  LDL.LU R118, [R1+0x2fc] ;  /* 0x0002fc0001767983 */ /* 0x001f220000300800 */
[----:B------:R-:W-:-:S02]  /*f0d0*/  IABS R10, R26 ;  /* 0x0000001a000a7213 */ /* 0x000fc40000000000 */
[----:B------:R-:W-:-:S03]  /*f0e0*/  ISETP.GE.AND P2, PT, R25, RZ, PT ;  /* 0x000000ff1900720c */ /* 0x000fc60003f46270 */
[----:B------:R-:W-:Y:S01]  /*f0f0*/  IMAD.HI.U32 R25, R16, R10, RZ ;  /* 0x0000000a10197227 */ /* 0x000fe200078e00ff */
[----:B------:R-:W-:-:S03]  /*f100*/  SEL R27, R92, R27, !P5 ;  /* 0x0000001b5c1b7207 */ /* 0x000fc60006800000 */
[----:B------:R-:W-:Y:S02]  /*f110*/  IMAD.MOV R25, RZ, RZ, -R25 ;  /* 0x000000ffff197224 */ /* 0x000fe400078e0a19 */
[----:B------:R-:W-:Y:S01]  /*f120*/  IMAD R27, R27, UR4, RZ ;  /* 0x000000041b1b7c24 */ /* 0x000fe2000f8e02ff */
[----:B------:R-:W0:Y:S01]  /*f130*/  LDCU UR4, c[0x0][0x3b0] ;  /* 0x00007600ff0477ac */ /* 0x000e220008000800 */
[----:B------:R-:W-:Y:S02]  /*f140*/  IMAD R10, R15, R25, R10 ;  /* 0x000000190f0a7224 */ /* 0x000fe400078e020a */
[----:B------:R-:W-:Y:S02]  /*f150*/  IMAD.MOV.U32 R25, RZ, RZ, R18 ;  /* 0x000000ffff197224 */ /* 0x000fe400078e0012 */
[----:B------:R-:W-:Y:S02]  /*f160*/  @P0 IMAD.MOV.U32 R28, RZ, RZ, R0 ;  /* 0x000000ffff1c0224 */ /* 0x000fe400078e0000 */
[----:B------:R-:W-:Y:S01]  /*f170*/  @!P2 IMAD.MOV R25, RZ, RZ, -R25 ;  /* 0x000000ffff19a224 */ /* 0x000fe200078e0a19 */
[----:B------:R-:W-:Y:S01]  /*f180*/  IADD3 R0, P2, PT, R27, R14, RZ ;  /* 0x0000000e1b007210 */ /* 0x000fe20007f5e0ff */
[----:B------:R-:W-:-:S03]  /*f190*/  @P0 IMAD.MOV.U32 R29, RZ, RZ, R3 ;  /* 0x000000ffff1d0224 */ /* 0x000fc600078e0003 */
[----:B------:R-:W-:Y:S02]  /*f1a0*/  LEA.HI.X.SX32 R3, R27, R11, 0x1, P2 ;  /* 0x0000000b1b037211 */ /* 0x000fe400010f0eff */
[----:B------:R-:W-:Y:S01]  /*f1b0*/  ISETP.GT.U32.AND P2, PT, R15, R10, PT ;  /* 0x0000000a0f00720c */ /* 0x000fe20003f44070 */
[----:B------:R1:W4:Y:S01]  /*f1c0*/  @P0 LDG.E.U8 R71, desc[UR20][R28.64] ;  /* 0x000000141c470981 */ /* 0x000322000c1e1100 */
[----:B------:R-:W-:-:S11]  /*f1d0*/  SEL R24, R92, R24, !P5 ;  /* 0x000000185c187207 */ /* 0x000fd60006800000 */
[----:B------:R-:W-:-:S05]  /*f1e0*/  @!P2 IMAD.IADD R10, R10, 0x1, -R15 ;  /* 0x000000010a0aa824 */ /* 0x000fca00078e0a0f */
[----:B------:R-:W-:Y:S01]  /*f1f0*/  ISETP.GT.U32.AND P2, PT, R15, R10, PT ;  /* 0x0000000a0f00720c */ /* 0x000fe20003f44070 */
[----:B0-----:R-:W-:Y:S01]  /*f200*/  IMAD R24, R24, UR4, RZ ;  /* 0x0000000418187c24 */ /* 0x001fe2000f8e02ff */
[----:B------:R0:W-:Y:S01]  /*f210*/  STL [R1+0x478], R0 ;  /* 0x0004780001007387 */ /* 0x0001e20000100800 */
[----:B-1----:R-:W-:Y:S01]  /*f220*/  @P0 IMAD.MOV.U32 R28, RZ, RZ, R0 ;  /* 0x000000ffff1c0224 */ /* 0x002fe200078e0000 */
        /* <DEDUP_REMOVED lines=14> */
[----:B------:R-:W-:Y:S01]  /*f310*/  @P0 IMAD.MOV.U32 R26, RZ, RZ, R0 ;  /* 0x000000ffff1a0224 */ /* 0x000fe200078e0000 */
[----:B------:R-:W-:Y:S04]  /*f320*/  STL [R1+0x498], R0 ;  /* 0x0004980001007387 */ /* 0x000fe80000100800 */
[----:B------:R0:W4:Y:S04]  /*f330*/  @P0 LDG.E.U8 R58, desc[UR20][R26.64] ;  /* 0x000000141a3a0981 */ /* 0x000128000c1e1100 */
[----:B------:R1:W-:Y:S01]  /*f340*/  STL [R1+0x494], R3 ;  /* 0x0004940301007387 */ /* 0x0003e20000100800 */
[----:B0-----:R-:W-:Y:S01]  /*f350*/  SEL R26, R92, R23, !P5 ;  /* 0x000000175c1a7207 */ /* 0x001fe20006800000 */
[----:B------:R-:W-:-:S04]  /*f360*/  IMAD.MOV.U32 R23, RZ, RZ, R10 ;  /* 0x000000ffff177224 */ /* 0x000fc800078e000a */
[----:B-1----:R-:W-:Y:S01]  /*f370*/  IMAD R26, R26, UR4, RZ ;  /* 0x000000041a1a7c24 */ /* 0x002fe2000f8e02ff */
[----:B------:R-:W0:Y:S01]  /*f380*/  LDCU UR4, c[0x0][0x3b0] ;  /* 0x00007600ff0477ac */ /* 0x000e220008000800 */
[----:B------:R-:W-:-:S03]  /*f390*/  @!P2 IMAD.MOV R23, RZ, RZ, -R23 ;  /* 0x000000ffff17a224 */ /* 0x000fc600078e0a17 */
[----:B------:R-:W-:-:S04]  /*f3a0*/  IADD3 R3, P2, PT, R26, R14, RZ ;  /* 0x0000000e1a037210 */ /* 0x000fc80007f5e0ff */
[----:B------:R-:W-:Y:S01]  /*f3b0*/  LEA.HI.X.SX32 R4, R26, R11, 0x1, P2 ;  /* 0x0000000b1a047211 */ /* 0x000fe200010f0eff */
[----:B------:R1:W-:Y:S04]  /*f3c0*/  STS.U8 [R2+UR9+0x1900], R120 ;  /* 0x0019007802007988 */ /* 0x0003e80008000009 */
[----:B-1----:R-:W4:Y:S04]  /*f3d0*/  LDL.LU R120, [R1+0x348] ;  /* 0x0003480001787983 */ /* 0x002f280000300800 */
[----:B--2---:R1:W-:Y:S04]  /*f3e0*/  STS.U8 [R2+UR9+0x1d00], R116 ;  /* 0x001d007402007988 */ /* 0x0043e80008000009 */
[----:B---3--:R2:W-:Y:S04]  /*f3f0*/  STS.U8 [R2+UR9+0x2100], R112 ;  /* 0x0021007002007988 */ /* 0x0085e80008000009 */
[----:B-1----:R-:W3:Y:S04]  /*f400*/  LDL.LU R116, [R1+0x33c] ;  /* 0x00033c0001747983 */ /* 0x002ee80000300800 */
[----:B----4-:R1:W-:Y:S04]  /*f410*/  STS.U8 [R2+UR9+0x2500], R13 ;  /* 0x0025000d02007988 */ /* 0x0103e80008000009 */
[----:B--2---:R-:W2:Y:S04]  /*f420*/  LDL.LU R112, [R1+0x35c] ;  /* 0x00035c0001707983 */ /* 0x004ea80000300800 */
[----:B-1----:R-:W4:Y:S04]  /*f430*/  LDL.LU R13, [R1+0x328] ;  /* 0x00032800010d7983 */ /* 0x002f280000300800 */
[----:B------:R-:W4:Y:S04]  /*f440*/  LDL.LU R0, [R1+0x324] ;  /* 0x0003240001007983 */ /* 0x000f280000300800 */
[----:B------:R-:W-:Y:S04]  /*f450*/  STL [R1+0x4b8], R3 ;  /* 0x0004b80301007387 */ /* 0x000fe80000100800 */
[----:B------:R-:W-:Y:S04]  /*f460*/  STL [R1+0x4b4], R4 ;  /* 0x0004b40401007387 */ /* 0x000fe80000100800 */
[----:B------:R1:W-:Y:S04]  /*f470*/  STS.U8 [R2+UR9+0x2900], R118 ;  /* 0x0029007602007988 */ /* 0x0003e80008000009 */
[----:B-1----:R-:W4:Y:S01]  /*f480*/  LDL.LU R118, [R1+0x344] ;  /* 0x0003440001767983 */ /* 0x002f220000300800 */
[----:B------:R-:W-:-:S02]  /*f490*/  ISETP.GT.U32.AND P2, PT, R15, R18, PT ;  /* 0x000000120f00720c */ /* 0x000fc40003f44070 */
[----:B------:R-:W-:-:S11]  /*f4a0*/  SEL R25, R92, R25, !P5 ;  /* 0x000000195c197207 */ /* 0x000fd60006800000 */
[----:B------:R-:W-:-:S05]  /*f4b0*/  @!P2 IMAD.IADD R18, R18, 0x1, -R15 ;  /* 0x000000011212a824 */ /* 0x000fca00078e0a0f */
[----:B------:R-:W-:Y:S01]  /*f4c0*/  ISETP.GT.U32.AND P2, PT, R15, R18, PT ;  /* 0x000000120f00720c */ /* 0x000fe20003f44070 */
[----:B0-----:R-:W-:Y:S01]  /*f4d0*/  IMAD R25, R25, UR4, RZ ;  /* 0x0000000419197c24 */ /* 0x001fe2000f8e02ff */
[----:B------:R-:W0:Y:S01]  /*f4e0*/  LDCU UR4, c[0x0][0x3b0] ;  /* 0x00007600ff0477ac */ /* 0x000e220008000800 */
[----:B------:R-:W-:Y:S02]  /*f4f0*/  @P0 IMAD.MOV.U32 R26, RZ, RZ, R3 ;  /* 0x000000ffff1a0224 */ /* 0x000fe400078e0003 */
[----:B------:R-:W-:-:S08]  /*f500*/  @P0 IMAD.MOV.U32 R27, RZ, RZ, R4 ;  /* 0x000000ffff1b0224 */ /* 0x000fd000078e0004 */
[----:B------:R-:W-:Y:S01]  /*f510*/  @!P2 IMAD.IADD R18, R18, 0x1, -R15 ;  /* 0x000000011212a824 */ /* 0x000fe200078e0a0f */
[----:B------:R-:W-:-:S04]  /*f520*/  IADD3 R3, P2, PT, R25, R14, RZ ;  /* 0x0000000e19037210 */ /* 0x000fc80007f5e0ff */
[----:B------:R-:W-:Y:S02]  /*f530*/  LEA.HI.X.SX32 R4, R25, R11, 0x1, P2 ;  /* 0x0000000b19047211 */ /* 0x000fe400010f0eff */
[----:B------:R-:W-:Y:S02]  /*f540*/  ISETP.GE.AND P2, PT, R24, RZ, PT ;  /* 0x000000ff1800720c */ /* 0x000fe40003f46270 */
[----:B------:R-:W-:Y:S01]  /*f550*/  SEL R23, R92, R23, !P5 ;  /* 0x000000175c177207 */ /* 0x000fe20006800000 */
[----:B------:R-:W-:Y:S01]  /*f560*/  STL [R1+0x4d8], R3 ;  /* 0x0004d80301007387 */ /* 0x000fe20000100800 */
[----:B------:R-:W-:-:S03]  /*f570*/  PRMT R56, RZ, 0x7610, R56 ;  /* 0x00007610ff387816 */ /* 0x000fc60000000038 */
[----:B------:R1:W-:Y:S01]  /*f580*/  STL [R1+0x4d4], R4 ;  /* 0x0004d40401007387 */ /* 0x0003e20000100800 */
[----:B0-----:R-:W-:-:S03]  /*f590*/  IMAD R23, R23, UR4, RZ ;  /* 0x0000000417177c24 */ /* 0x001fc6000f8e02ff */
[----:B------:R-:W-:Y:S02]  /*f5a0*/  STS.U8 [R2+UR9+0x2d00], R120 ;  /* 0x002d007802007988 */ /* 0x000fe40008000009 */
[----:B------:R-:W-:Y:S01]  /*f5b0*/  @!P2 IMAD.MOV R18, RZ, RZ, -R18 ;  /* 0x000000ffff12a224 */ /* 0x000fe200078e0a12 */
[----:B------:R-:W-:Y:S01]  /*f5c0*/  LOP3.LUT R24, R17, 0xfa, RZ, 0xfc, !PT ;  /* 0x000000fa11187812 */ /* 0x000fe200078efcff */
[----:B------:R-:W0:Y:S01]  /*f5d0*/  LDCU UR4, c[0x0][0x3b0] ;  /* 0x00007600ff0477ac */ /* 0x000e220008000800 */
[----:B------:R1:W4:Y:S02]  /*f5e0*/  @P0 LDG.E.U8 R56, desc[UR20][R26.64] ;  /* 0x000000141a380981 */ /* 0x000324000c1e1100 */
[----:B-1----:R-:W-:Y:S01]  /*f5f0*/  @P0 IMAD.MOV.U32 R27, RZ, RZ, R4 ;  /* 0x000000ffff1b0224 */ /* 0x002fe200078e0004 */
[----:B------:R-:W-:Y:S01]  /*f600*/  LOP3.LUT R4, R9, 0x30, RZ, 0x3c, !PT ;  /* 0x0000003009047812 */ /* 0x000fe200078e3cff */
[----:B---3--:R-:W-:Y:S04]  /*f610*/  STS.U8 [R2+UR9+0x3100], R116 ;  /* 0x0031007402007988 */ /* 0x008fe80008000009 */
[----:B--2---:R-:W-:Y:S04]  /*f620*/  STS.U8 [R2+UR9+0x3500], R112 ;  /* 0x0035007002007988 */ /* 0x004fe80008000009 */
[----:B----4-:R1:W-:Y:S04]  /*f630*/  STS.U8 [R2+UR9+0x3900], R13 ;  /* 0x0039000d02007988 */ /* 0x0103e80008000009 */
[----:B------:R2:W-:Y:S04]  /*f640*/  STS.U8 [R2+UR9+0x3d00], R0 ;  /* 0x003d000002007988 */ /* 0x0005e80008000009 */
[----:B-1----:R-:W3:Y:S01]  /*f650*/  LDL.LU R13, [R1+0x388] ;  /* 0x00038800010d7983 */ /* 0x002ee20000300800 */
[----:B--2---:R-:W-:-:S04]  /*f660*/  IADD3 R0, P2, PT, R23, R14, RZ ;  /* 0x0000000e17007210 */ /* 0x004fc80007f5e0ff */
[----:B------:R-:W-:Y:S01]  /*f670*/  LEA.HI.X.SX32 R2, R23, R11, 0x1, P2 ;  /* 0x0000000b17027211 */ /* 0x000fe200010f0eff */
[----:B------:R-:W-:Y:S04]  /*f680*/  STL [R1+0x4f8], R0 ;  /* 0x0004f80001007387 */ /* 0x000fe80000100800 */
[----:B------:R-:W-:Y:S04]  /*f690*/  STL [R1+0x4f4], R2 ;  /* 0x0004f40201007387 */ /* 0x000fe80000100800 */
[----:B------:R1:W-:Y:S04]  /*f6a0*/  STS.U8 [R4+UR9+0x180], R118 ;  /* 0x0001807604007988 */ /* 0x0003e80008000009 */
[----:B-1----:R-:W2:Y:S01]  /*f6b0*/  LDL.LU R118, [R1+0x3a0] ;  /* 0x0003a00001767983 */ /* 0x002ea20000300800 */
[----:B------:R-:W-:-:S02]  /*f6c0*/  IABS R10, R24 ;  /* 0x00000018000a7213 */ /* 0x000fc40000000000 */
[----:B------:R-:W-:Y:S01]  /*f6d0*/  SEL R18, R92, R18, !P5 ;  /* 0x000000125c127207 */ /* 0x000fe20006800000 */
[----:B------:R-:W-:Y:S01]  /*f6e0*/  @P0 IMAD.MOV.U32 R26, RZ, RZ, R3 ;  /* 0x000000ffff1a0224 */ /* 0x000fe200078e0003 */
[----:B------:R-:W-:Y:S01]  /*f6f0*/  PRMT R54, RZ, 0x7610, R54 ;  /* 0x00007610ff367816 */ /* 0x000fe20000000036 */
[----:B------:R-:W-:Y:S01]  /*f700*/  IMAD.HI.U32 R25, R16, R10, RZ ;  /* 0x0000000a10197227 */ /* 0x000fe200078e00ff */
[----:B------:R-:W4:Y:S03]  /*f710*/  LDL.LU R12, [R1+0x37c] ;  /* 0x00037c00010c7983 */ /* 0x000f260000300800 */
[----:B------:R-:W-:Y:S01]  /*f720*/  IMAD.MOV R25, RZ, RZ, -R25 ;  /* 0x000000ffff197224 */ /* 0x000fe200078e0a19 */
[----:B------:R1:W4:Y:S03]  /*f730*/  @P0 LDG.E.U8 R54, desc[UR20][R26.64] ;  /* 0x000000141a360981 */ /* 0x000326000c1e1100 */
[C---:B------:R-:W-:Y:S01]  /*f740*/  IMAD R10, R15.reuse, R25, R10 ;  /* 0x000000190f0a7224 */ /* 0x040fe200078e020a */
[----:B------:R-:W4:Y:S04]  /*f750*/  LDL.LU R120, [R1+0x3a8] ;  /* 0x0003a80001787983 */ /* 0x000f280000300800 */
[----:B------:R-:W-:Y:S01]  /*f760*/  ISETP.GT.U32.AND P2, PT, R15, R10, PT ;  /* 0x0000000a0f00720c */ /* 0x000fe20003f44070 */
[----:B0-----:R-:W-:Y:S01]  /*f770*/  IMAD R18, R18, UR4, RZ ;  /* 0x0000000412127c24 */ /* 0x001fe2000f8e02ff */
[----:B------:R-:W4:Y:S01]  /*f780*/  LDL.LU R116, [R1+0x39c] ;  /* 0x00039c0001747983 */ /* 0x000f220000300800 */
[----:B-1----:R-:W-:Y:S01]  /*f790*/  @P0 IMAD.MOV.U32 R27, RZ, RZ, R2 ;  /* 0x000000ffff1b0224 */ /* 0x002fe200078e0002 */
[----:B------:R-:W0:Y:S02]  /*f7a0*/  LDCU UR4, c[0x0][0x3b0] ;  /* 0x00007600ff0477ac */ /* 0x000e240008000800 */
[----:B------:R-:W4:Y:S07]  /*f7b0*/  LDL.LU R112, [R1+0xc] ;  /* 0x00000c0001707983 */ /* 0x000f2e0000300800 */
[----:B------:R-:W-:-:S05]  /*f7c0*/  @!P2 IMAD.IADD R10, R10, 0x1, -R15 ;  /* 0x000000010a0aa824 */ /* 0x000fca00078e0a0f */
[----:B------:R-:W-:-:S13]  /*f7d0*/  ISETP.GT.U32.AND P2, PT, R15, R10, PT ;  /* 0x0000000a0f00720c */ /* 0x000fda0003f44070 */
[----:B------:R-:W-:Y:S01]  /*f7e0*/  @!P2 IMAD.IADD R10, R10, 0x1, -R15 ;  /* 0x000000010a0aa824 */ /* 0x000fe200078e0a0f */
[----:B------:R-:W-:-:S04]  /*f7f0*/  IADD3 R2, P2, PT, R18, R14, RZ ;  /* 0x0000000e12027210 */ /* 0x000fc80007f5e0ff */
[----:B------:R-:W-:Y:S02]  /*f800*/  LEA.HI.X.SX32 R3, R18, R11, 0x1, P2 ;  /* 0x0000000b12037211 */ /* 0x000fe400010f0eff */
[----:B------:R-:W-:Y:S01]  /*f810*/  ISETP.GE.AND P2, PT, R24, RZ, PT ;  /* 0x000000ff1800720c */ /* 0x000fe20003f46270 */
[----:B------:R-:W-:Y:S02]  /*f820*/  @P0 IMAD.MOV.U32 R26, RZ, RZ, R0 ;  /* 0x000000ffff1a0224 */ /* 0x000fe400078e0000 */
[----:B------:R-:W4:Y:S10]  /*f830*/  LDL.LU R0, [R1+0x384] ;  /* 0x0003840001007983 */ /* 0x000f340000300800 */
[----:B------:R-:W-:Y:S01]  /*f840*/  @!P2 IMAD.MOV R10, RZ, RZ, -R10 ;  /* 0x000000ffff0aa224 */ /* 0x000fe200078e0a0a */
[----:B------:R-:W-:-:S04]  /*f850*/  ISETP.GT.U32.AND P2, PT, R15, R20, PT ;  /* 0x000000140f00720c */ /* 0x000fc80003f44070 */
[----:B------:R-:W-:Y:S01]  /*f860*/  SEL R10, R92, R10, !P5 ;  /* 0x0000000a5c0a7207 */ /* 0x000fe20006800000 */
[----:B------:R1:W-:Y:S04]  /*f870*/  STL [R1+0x510], R2 ;  /* 0x0005100201007387 */ /* 0x0003e80000100800 */
[----:B------:R1:W-:Y:S01]  /*f880*/  STL [R1+0x50c], R3 ;  /* 0x00050c0301007387 */ /* 0x0003e20000100800 */
[----:B0-----:R-:W-:Y:S01]  /*f890*/  IMAD R10, R10, UR4, RZ ;  /* 0x000000040a0a7c24 */ /* 0x001fe2000f8e02ff */
[----:B------:R-:W-:Y:S01]  /*f8a0*/  PRMT R47, RZ, 0x7610, R47 ;  /* 0x00007610ff2f7816 */ /* 0x000fe2000000002f */
[----:B------:R-:W-:Y:S01]  /*f8b0*/  @P0 IMAD.MOV.U32 R24, RZ, RZ, R2 ;  /* 0x000000ffff180224 */ /* 0x000fe200078e0002 */
[----:B------:R-:W-:Y:S01]  /*f8c0*/  PRMT R51, RZ, 0x7610, R51 ;  /* 0x00007610ff337816 */ /* 0x000fe20000000033 */
[----:B------:R-:W-:Y:S01]  /*f8d0*/  @!P2 IMAD.IADD R20, R20, 0x1, -R15 ;  /* 0x000000011414a824 */ /* 0x000fe200078e0a0f */
[C---:B-1----:R-:W-:Y:S01]  /*f8e0*/  IADD3 R2, P2, PT, R10.reuse, R14, RZ ;  /* 0x0000000e0a027210 */ /* 0x042fe20007f5e0ff */
[----:B------:R-:W-:Y:S01]  /*f8f0*/  @P0 IMAD.MOV.U32 R25, RZ, RZ, R3 ;  /* 0x000000ffff190224 */ /* 0x000fe200078e0003 */
[----:B------:R-:W-:Y:S01]  /*f900*/  PRMT R32, RZ, 0x7610, R32 ;  /* 0x00007610ff207816 */ /* 0x000fe20000000020 */
[----:B------:R-:W0:Y:S01]  /*f910*/  LDCU UR4, c[0x0][0x3b0] ;  /* 0x00007600ff0477ac */ /* 0x000e220008000800 */
[----:B------:R-:W-:Y:S01]  /*f920*/  LEA.HI.X.SX32 R3, R10, R11, 0x1, P2 ;  /* 0x0000000b0a037211 */ /* 0x000fe200010f0eff */
[----:B------:R-:W4:Y:S04]  /*f930*/  @P0 LDG.E.U8 R51, desc[UR20][R26.64] ;  /* 0x000000141a330981 */ /* 0x000f28000c1e1100 */
[----:B---3--:R1:W-:Y:S04]  /*f940*/  STS.U8 [R4+UR9+0x580], R13 ;  /* 0x0005800d04007988 */ /* 0x0083e80008000009 */
[----:B------:R3:W4:Y:S04]  /*f950*/  @P0 LDG.E.U8 R47, desc[UR20][R24.64] ;  /* 0x00000014182f0981 */ /* 0x000728000c1e1100 */
[----:B-1----:R-:W4:Y:S04]  /*f960*/  LDL.LU R13, [R1+0x368] ;  /* 0x00036800010d7983 */ /* 0x002f280000300800 */
[----:B------:R-:W-:Y:S04]  /*f970*/  STL [R1+0x528], R2 ;  /* 0x0005280201007387 */ /* 0x000fe80000100800 */
[----:B------:R-:W-:Y:S04]  /*f980*/  STL [R1+0x524], R3 ;  /* 0x0005240301007387 */ /* 0x000fe80000100800 */
[----:B--2---:R1:W-:Y:S04]  /*f990*/  STS.U8 [R4+UR9+0x980], R118 ;  /* 0x0009807604007988 */ /* 0x0043e80008000009 */
[----:B-1----:R-:W2:Y:S01]  /*f9a0*/  LDL.LU R118, [R1+0x3bc] ;  /* 0x0003bc0001767983 */ /* 0x002ea20000300800 */
[----:B------:R-:W-:-:S04]  /*f9b0*/  LOP3.LUT R10, R17, 0xbe, RZ, 0xfc, !PT ;  /* 0x000000be110a7812 */ /* 0x000fc800078efcff */
[----:B------:R-:W-:-:S05]  /*f9c0*/  IABS R23, R10 ;  /* 0x0000000a00177213 */ /* 0x000fca0000000000 */
[----:B------:R-:W-:Y:S01]  /*f9d0*/  IMAD.HI.U32 R18, R16, R23, RZ ;  /* 0x0000001710127227 */ /* 0x000fe200078e00ff */
[----:B------:R-:W-:-:S03]  /*f9e0*/  ISETP.GE.AND P2, PT, R45, RZ, PT ;  /* 0x000000ff2d00720c */ /* 0x000fc60003f46270 */
[----:B------:R-:W-:Y:S01]  /*f9f0*/  IMAD.MOV R18, RZ, RZ, -R18 ;  /* 0x000000ffff127224 */ /* 0x000fe200078e0a12 */
[----:B------:R-:W-:Y:S01]  /*fa00*/  PRMT R45, RZ, 0x7610, R45 ;  /* 0x00007610ff2d7816 */ /* 0x000fe2000000002d */
[----:B---3--:R-:W-:Y:S02]  /*fa10*/  @P0 IMAD.MOV.U32 R24, RZ, RZ, R2 ;  /* 0x000000ffff180224 */ /* 0x008fe400078e0002 */
[----:B------:R-:W-:Y:S01]  /*fa20*/  IMAD R23, R15, R18, R23 ;  /* 0x000000120f177224 */ /* 0x000fe200078e0217 */
[----:B----4-:R-:W-:Y:S01]  /*fa30*/  SEL R18, R92, R112, !P5 ;  /* 0x000000705c127207 */ /* 0x010fe20006800000 */
[----:B------:R-:W-:Y:S01]  /*fa40*/  @P0 IMAD.MOV.U32 R25, RZ, RZ, R3 ;  /* 0x000000ffff190224 */ /* 0x000fe200078e0003 */
[----:B------:R-:W-:Y:S03]  /*fa50*/  STS.U8 [R4+UR9+0xd80], R12 ;  /* 0x000d800c04007988 */ /* 0x000fe60008000009 */
[----:B------:R-:W-:Y:S01]  /*fa60*/  IMAD R18, R18, UR6, RZ ;  /* 0x0000000612127c24 */ /* 0x000fe2000f8e02ff */
[----:B------:R1:W3:Y:S04]  /*fa70*/  @P0 LDG.E.U8 R45, desc[UR20][R24.64] ;  /* 0x00000014182d0981 */ /* 0x0002e8000c1e1100 */
[----:B------:R-:W-:Y:S01]  /*fa80*/  STS.U8 [R4+UR9+0x1180], R120 ;  /* 0x0011807804007988 */ /* 0x000fe20008000009 */
[----:B-1----:R-:W-:-:S03]  /*fa90*/  IMAD.MOV.U32 R24, RZ, RZ, R20 ;  /* 0x000000ffff187224 */ /* 0x002fc600078e0014 */
[----:B------:R1:W-:Y:S01]  /*faa0*/  STS.U8 [R4+UR9+0x1580], R116 ;  /* 0x0015807404007988 */ /* 0x0003e20008000009 */
[----:B------:R-:W-:-:S03]  /*fab0*/  @!P4 IMAD.MOV R24, RZ, RZ, -R24 ;  /* 0x000000ffff18c224 */ /* 0x000fc600078e0a18 */
[----:B-1----:R-:W4:Y:S04]  /*fac0*/  LDL.LU R116, [R1+0x400] ;  /* 0x0004000001747983 */ /* 0x002f280000300800 */
[----:B------:R1:W-:Y:S04]  /*fad0*/  STS.U8 [R4+UR9+0x1980], R0 ;  /* 0x0019800004007988 */ /* 0x0003e80008000009 */
[----:B------:R-:W3:Y:S01]  /*fae0*/  LDL.LU R112, [R1+0x3c0] ;  /* 0x0003c00001707983 */ /* 0x000ee20000300800 */
[----:B-1----:R-:W-:-:S04]  /*faf0*/  IADD3 R0, P4, PT, R18, R14, RZ ;  /* 0x0000000e12007210 */ /* 0x002fc80007f9e0ff */
[----:B------:R-:W-:Y:S01]  /*fb00*/  LEA.HI.X.SX32 R2, R18, R11, 0x1, P4 ;  /* 0x0000000b12027211 */ /* 0x000fe200020f0eff */
[----:B------:R1:W-:Y:S01]  /*fb10*/  STL [R1+0x140], R0 ;  /* 0x0001400001007387 */ /* 0x0003e20000100800 */
[----:B------:R-:W-:-:S03]  /*fb20*/  @P0 IMAD.MOV.U32 R26, RZ, RZ, R0 ;  /* 0x000000ffff1a0224 */ /* 0x000fc600078e0000 */
[----:B------:R-:W-:Y:S04]  /*fb30*/  STL [R1+0x13c], R2 ;  /* 0x00013c0201007387 */ /* 0x000fe80000100800 */
[----:B-1----:R-:W3:Y:S04]  /*fb40*/  LDL.LU R0, [R1+0x3dc] ;  /* 0x0003dc0001007983 */ /* 0x002ee80000300800 */
[----:B------:R1:W-:Y:S04]  /*fb50*/  STS.U8 [R4+UR9+0x1d80], R13 ;  /* 0x001d800d04007988 */ /* 0x0003e80008000009 */
[----:B-1----:R-:W3:Y:S04]  /*fb60*/  LDL.LU R13, [R1+0x3c4] ;  /* 0x0003c400010d7983 */ /* 0x002ee80000300800 */
[----:B--2---:R1:W-:Y:S04]  /*fb70*/  STS.U8 [R4+UR9+0x2180], R118 ;  /* 0x0021807604007988 */ /* 0x0043e80008000009 */
[----:B-1----:R-:W2:Y:S01]  /*fb80*/  LDL.LU R118, [R1+0x3e8] ;  /* 0x0003e80001767983 */ /* 0x002ea20000300800 */
[----:B------:R-:W-:-:S02]  /*fb90*/  ISETP.GT.U32.AND P4, PT, R15, R21, PT ;  /* 0x000000150f00720c */ /* 0x000fc40003f84070 */
[----:B------:R-:W-:Y:S01]  /*fba0*/  SEL R18, R92, R123, !P5 ;  /* 0x0000007b5c127207 */ /* 0x000fe20006800000 */
[----:B------:R-:W-:-:S04]  /*fbb0*/  @P0 IMAD.MOV.U32 R27, RZ, RZ, R2 ;  /* 0x000000ffff1b0224 */ /* 0x000fc800078e0002 */
[----:B------:R-:W-:Y:S01]  /*fbc0*/  IMAD R18, R18, UR6, RZ ;  /* 0x0000000612127c24 */ /* 0x000fe2000f8e02ff */
[----:B------:R1:W2:Y:S05]  /*fbd0*/  @P0 LDG.E.U8 R32, desc[UR20][R26.64] ;  /* 0x000000141a200981 */ /* 0x0002aa000c1e1100 */
[----:B------:R-:W-:Y:S01]  /*fbe0*/  @!P4 IMAD.IADD R21, R21, 0x1, -R15 ;  /* 0x000000011515c824 */ /* 0x000fe200078e0a0f */
[----:B------:R-:W-:-:S04]  /*fbf0*/  IADD3 R2, P4, PT, R18, R14, RZ ;  /* 0x0000000e12027210 */ /* 0x000fc80007f9e0ff */
[----:B------:R-:W-:Y:S02]  /*fc00*/  LEA.HI.X.SX32 R3, R18, R11, 0x1, P4 ;  /* 0x0000000b12037211 */ /* 0x000fe400020f0eff */
[----:B------:R-:W-:Y:S02]  /*fc10*/  ISETP.GT.U32.AND P4, PT, R15, R21, PT ;  /* 0x000000150f00720c */ /* 0x000fe40003f84070 */
[----:B------:R-:W-:Y:S01]  /*fc20*/  SEL R18, R92, R115, !P5 ;  /* 0x000000735c127207 */ /* 0x000fe20006800000 */
[----:B------:R0:W-:Y:S04]  /*fc30*/  STL [R1+0x160], R2 ;  /* 0x0001600201007387 */ /* 0x0001e80000100800 */
[----:B------:R-:W-:Y:S02]  /*fc40*/  IMAD R18, R18, UR6, RZ ;  /* 0x0000000612127c24 */ /* 0x000fe4000f8e02ff */
[----:B-1----:R-:W-:-:S04]  /*fc50*/  @P0 IMAD.MOV.U32 R26, RZ, RZ, R2 ;  /* 0x000000ffff1a0224 */ /* 0x002fc800078e0002 */
[----:B------:R-:W-:Y:S01]  /*fc60*/  @!P4 IMAD.IADD R21, R21, 0x1, -R15 ;  /* 0x000000011515c824 */ /* 0x000fe200078e0a0f */
[C---:B0-----:R-:W-:Y:S01]  /*fc70*/  IADD3 R2, P4, PT, R18.reuse, R14, RZ ;  /* 0x0000000e12027210 */ /* 0x041fe20007f9e0ff */
[----:B------:R0:W-:Y:S01]  /*fc80*/  STL [R1+0x15c], R3 ;  /* 0x00015c0301007387 */ /* 0x0001e20000100800 */
[----:B------:R-:W-:Y:S02]  /*fc90*/  @P0 IMAD.MOV.U32 R27, RZ, RZ, R3 ;  /* 0x000000ffff1b0224 */ /* 0x000fe400078e0003 */
[----:B0-----:R-:W-:Y:S02]  /*fca0*/  LEA.HI.X.SX32 R3, R18, R11, 0x1, P4 ;  /* 0x0000000b12037211 */ /* 0x001fe400020f0eff */
[----:B------:R-:W-:Y:S02]  /*fcb0*/  ISETP.GE.AND P4, PT, R10, RZ, PT ;  /* 0x000000ff0a00720c */ /* 0x000fe40003f86270 */
[----:B------:R-:W-:-:S04]  /*fcc0*/  LOP3.LUT R10, R17, 0xc4, RZ, 0xfc, !PT ;  /* 0x000000c4110a7812 */ /* 0x000fc800078efcff */
[----:B------:R-:W-:-:S05]  /*fcd0*/  IABS R18, R10 ;  /* 0x0000000a00127213 */ /* 0x000fca0000000000 */
[----:B------:R-:W-:Y:S01]  /*fce0*/  IMAD.HI.U32 R20, R16, R18, RZ ;  /* 0x0000001210147227 */ /* 0x000fe200078e00ff */
[----:B------:R-:W-:Y:S01]  /*fcf0*/  PRMT R72, RZ, 0x7610, R72 ;  /* 0x00007610ff487816 */ /* 0x000fe20000000048 */
[----:B----4-:R-:W-:Y:S02]  /*fd00*/  STS.U8 [R4+UR9+0x2580], R116 ;  /* 0x0025807404007988 */ /* 0x010fe40008000009 */
[----:B------:R-:W-:Y:S02]  /*fd10*/  IMAD.MOV R20, RZ, RZ, -R20 ;  /* 0x000000ffff147224 */ /* 0x000fe400078e0a14 */
[----:B------:R-:W-:Y:S02]  /*fd20*/  STL [R1+0x180], R2 ;  /* 0x0001800201007387 */ /* 0x000fe40000100800 */
[----:B------:R-:W-:Y:S02]  /*fd30*/  IMAD R18, R15, R20, R18 ;  /* 0x000000140f127224 */ /* 0x000fe400078e0212 */
[----:B------:R-:W-:Y:S01]  /*fd40*/  STL [R1+0x17c], R3 ;  /* 0x00017c0301007387 */ /* 0x000fe20000100800 */
[----:B------:R-:W-:-:S03]  /*fd50*/  SEL R20, R92, R110, !P5 ;  /* 0x0000006e5c147207 */ /* 0x000fc60006800000 */
[----:B---3--:R-:W-:Y:S04]  /*fd60*/  STS.U8 [R4+UR9+0x2980], R112 ;  /* 0x0029807004007988 */ /* 0x008fe80008000009 */
[----:B------:R-:W3:Y:S04]  /*fd70*/  LDL.LU R120, [R1+0x424] ;  /* 0x0004240001787983 */ /* 0x000ee80000300800 */
[----:B------:R0:W-:Y:S04]  /*fd80*/  STS.U8 [R4+UR9+0x2d80], R0 ;  /* 0x002d800004007988 */ /* 0x0001e80008000009 */
[----:B------:R1:W4:Y:S01]  /*fd90*/  @P0 LDG.E.U8 R72, desc[UR20][R30.64] ;  /* 0x000000141e480981 */ /* 0x000322000c1e1100 */
[----:B------:R-:W-:-:S03]  /*fda0*/  IMAD.MOV.U32 R25, RZ, RZ, R21 ;  /* 0x000000ffff197224 */ /* 0x000fc600078e0015 */
[----:B0-----:R-:W4:Y:S01]  /*fdb0*/  LDL.LU R0, [R1+0x404] ;  /* 0x0004040001007983 */ /* 0x001f220000300800 */
[----:B------:R-:W-:Y:S01]  /*fdc0*/  IMAD R20, R20, UR4, RZ ;  /* 0x0000000414147c24 */ /* 0x000fe2000f8e02ff */
[----:B------:R-:W-:Y:S02]  /*fdd0*/  PRMT R68, RZ, 0x7610, R68 ;  /* 0x00007610ff447816 */ /* 0x000fe40000000044 */
[----:B-1----:R-:W-:Y:S01]  /*fde0*/  PRMT R31, RZ, 0x7610, R31 ;  /* 0x00007610ff1f7816 */ /* 0x002fe2000000001f */
[----:B------:R-:W-:Y:S01]  /*fdf0*/  @!P6 IMAD.MOV R25, RZ, RZ, -R25 ;  /* 0x000000ffff19e224 */ /* 0x000fe200078e0a19 */
[----:B------:R-:W0:Y:S02]  /*fe00*/  LDCU UR4, c[0x0][0x3b0] ;  /* 0x00007600ff0477ac */ /* 0x000e240008000800 */
[----:B------:R-:W4:Y:S04]  /*fe10*/  @P0 LDG.E.U8 R68, desc[UR20][R28.64] ;  /* 0x000000141c440981 */ /* 0x000f28000c1e1100 */
[----:B------:R1:W4:Y:S02]  /*fe20*/  @P0 LDG.E.U8 R31, desc[UR20][R26.64] ;  /* 0x000000141a1f0981 */ /* 0x000324000c1e1100 */
[----:B-1----:R-:W-:Y:S01]  /*fe30*/  @P0 IMAD.MOV.U32 R26, RZ, RZ, R2 ;  /* 0x000000ffff1a0224 */ /* 0x002fe200078e0002 */
[----:B------:R-:W-:Y:S01]  /*fe40*/  IADD3 R2, P6, PT, R20, R14, RZ ;  /* 0x0000000e14027210 */ /* 0x000fe20007fde0ff */
[----:B------:R-:W-:-:S03]  /*fe50*/  @P0 IMAD.MOV.U32 R27, RZ, RZ, R3 ;  /* 0x000000ffff1b0224 */ /* 0x000fc600078e0003 */
[----:B------:R-:W-:Y:S01]  /*fe60*/  LEA.HI.X.SX32 R3, R20, R11, 0x1, P6 ;  /* 0x0000000b14037211 */ /* 0x000fe200030f0eff */
[----:B------:R1:W-:Y:S04]  /*fe70*/  STS.U8 [R4+UR9+0x3180], R13 ;  /* 0x0031800d04007988 */ /* 0x0003e80008000009 */
[----:B-1----:R-:W4:Y:S04]  /*fe80*/  LDL.LU R13, [R1+0x41c] ;  /* 0x00041c00010d7983 */ /* 0x002f280000300800 */
[----:B------:R-:W4:Y:S04]  /*fe90*/  LDL.LU R116, [R1+0x408] ;  /* 0x0004080001747983 */ /* 0x000f280000300800 */
[----:B------:R-:W4:Y:S04]  /*fea0*/  LDL.LU R112, [R1+0x3e4] ;  /* 0x0003e40001707983 */ /* 0x000f280000300800 */
[----:B------:R-:W-:Y:S04]  /*feb0*/  STL [R1+0x1a0], R2 ;  /* 0x0001a00201007387 */ /* 0x000fe80000100800 */
[----:B------:R-:W-:Y:S04]  /*fec0*/  STL [R1+0x19c], R3 ;  /* 0x00019c0301007387 */ /* 0x000fe80000100800 */
[----:B--2---:R1:W-:Y:S04]  /*fed0*/  STS.U8 [R4+UR9+0x3580], R118 ;  /* 0x0035807604007988 */ /* 0x0043e80008000009 */
[----:B-1----:R-:W2:Y:S01]  /*fee0*/  LDL.LU R118, [R1+0x420] ;  /* 0x0004200001767983 */ /* 0x002ea20000300800 */
[----:B------:R-:W-:Y:S01]  /*fef0*/  ISETP.GT.U32.AND P6, PT, R15, R22, PT ;  /* 0x000000160f00720c */ /* 0x000fe20003fc4070 */
[----:B------:R-:W-:Y:S01]  /*ff00*/  @P0 IMAD.MOV.U32 R20, RZ, RZ, R2 ;  /* 0x000000ffff140224 */ /* 0x000fe200078e0002 */
[----:B------:R-:W-:Y:S01]  /*ff10*/  PRMT R29, RZ, 0x7610, R29 ;  /* 0x00007610ff1d7816 */ /* 0x000fe2000000001d */
[----:B------:R-:W-:-:S05]  /*ff20*/  @P0 IMAD.MOV.U32 R21, RZ, RZ, R3 ;  /* 0x000000ffff150224 */ /* 0x000fca00078e0003 */
[----:B------:R1:W2:Y:S05]  /*ff30*/  @P0 LDG.E.U8 R29, desc[UR20][R20.64] ;  /* 0x00000014141d0981 */ /* 0x0002aa000c1e1100 */
[----:B------:R-:W-:-:S05]  /*ff40*/  @!P6 IMAD.IADD R22, R22, 0x1, -R15 ;  /* 0x000000011616e824 */ /* 0x000fca00078e0a0f */
[----:B------:R-:W-:Y:S02]  /*ff50*/  ISETP.GT.U32.AND P6, PT, R15, R22, PT ;  /* 0x000000160f00720c */ /* 0x000fe40003fc4070 */
[----:B-1----:R-:W-:-:S05]  /*ff60*/  SEL R20, R92, R87, !P5 ;  /* 0x000000575c147207 */ /* 0x002fca0006800000 */
[----:B0-----:R-:W-:Y:S01]  /*ff70*/  IMAD R20, R20, UR4, RZ ;  /* 0x0000000414147c24 */ /* 0x001fe2000f8e02ff */
[----:B------:R-:W0:Y:S05]  /*ff80*/  LDCU UR4, c[0x0][0x3b0] ;  /* 0x00007600ff0477ac */ /* 0x000e2a0008000800 */
[----:B------:R-:W-:Y:S01]  /*ff90*/  @!P6 IMAD.IADD R22, R22, 0x1, -R15 ;  /* 0x000000011616e824 */ /* 0x000fe200078e0a0f */
[----:B------:R-:W-:-:S04]  /*ffa0*/  IADD3 R2, P6, PT, R20, R14, RZ ;  /* 0x0000000e14027210 */ /* 0x000fc80007fde0ff */
[----:B------:R-:W-:Y:S02]  /*ffb0*/  LEA.HI.X.SX32 R3, R20, R11, 0x1, P6 ;  /* 0x0000000b14037211 */ /* 0x000fe400030f0eff */
[----:B------:R-:W-:Y:S02]  /*ffc0*/  ISETP.GE.AND P6, PT, R10, RZ, PT ;  /* 0x000000ff0a00720c */ /* 0x000fe40003fc6270 */
[----:B------:R-:W-:-:S04]  /*ffd0*/  LOP3.LUT R10, R17, 0xc6, RZ, 0xfc, !PT ;  /* 0x000000c6110a7812 */ /* 0x000fc800078efcff */
[----:B------:R-:W-:-:S05]  /*ffe0*/  IABS R20, R10 ;  /* 0x0000000a00147213 */ /* 0x000fca0000000000 */
[----:B------:R-:W-:-:S04]  /*fff0*/  IMAD.HI.U32 R21, R16, R20, RZ ;  /* 0x0000001410157227 */ /* 0x000fc800078e00ff */
[----:B------:R-:W-:Y:S01]  /*10000*/  IMAD.MOV R21, RZ, RZ, -R21 ;  /* 0x000000ffff157224 */ /* 0x000fe200078e0a15 */
[----:B------:R-:W-:-:S03]  /*10010*/  PRMT R30, RZ, 0x7610, R30 ;  /* 0x00007610ff1e7816 */ /* 0x000fc6000000001e */
[----:B------:R-:W-:Y:S01]  /*10020*/  IMAD R20, R15, R21, R20 ;  /* 0x000000150f147224 */ /* 0x000fe200078e0214 */
[----:B------:R-:W-:Y:S01]  /*10030*/  SEL R21, R92, R86, !P5 ;  /* 0x000000565c157207 */ /* 0x000fe20006800000 */
[----:B------:R-:W-:Y:S04]  /*10040*/  STL [R1+0x1c0], R2 ;  /* 0x0001c00201007387 */ /* 0x000fe80000100800 */
[----:B---3--:R-:W-:Y:S01]  /*10050*/  STS.U8 [R4+UR9+0x3980], R120 ;  /* 0x0039807804007988 */ /* 0x008fe20008000009 */
[----:B0-----:R-:W-:Y:S01]  /*10060*/  IMAD R21, R21, UR4, RZ ;  /* 0x0000000415157c24 */ /* 0x001fe2000f8e02ff */
[----:B------:R-:W0:Y:S02]  /*10070*/  LDCU UR4, c[0x0][0x3b0] ;  /* 0x00007600ff0477ac */ /* 0x000e240008000800 */
[----:B------:R-:W-:Y:S01]  /*10080*/  STL [R1+0x1bc], R3 ;  /* 0x0001bc0301007387 */ /* 0x000fe20000100800 */
[----:B------:R-:W-:-:S03]  /*10090*/  @!P3 IMAD.MOV R22, RZ, RZ, -R22 ;  /* 0x000000ffff16b224 */ /* 0x000fc600078e0a16 */
[----:B------:R1:W3:Y:S04]  /*100a0*/  @P0 LDG.E.U8 R30, desc[UR20][R26.64] ;  /* 0x000000141a1e0981 */ /* 0x0002e8000c1e1100 */
[----:B----4-:R4:W-:Y:S02]  /*100b0*/  STS.U8 [R4+UR9+0x3d80], R0 ;  /* 0x003d800004007988 */ /* 0x0109e40008000009 */
[----:B----4-:R-:W-:Y:S02]  /*100c0*/  LOP3.LUT R4, R9, 0x40, RZ, 0x3c, !PT ;  /* 0x0000004009047812 */ /* 0x010fe400078e3cff */
[----:B------:R-:W4:Y:S01]  /*100d0*/  LDL.LU R0, [R1+0x45c] ;  /* 0x00045c0001007983 */ /* 0x000f220000300800 */
[----:B-1----:R-:W-:Y:S01]  /*100e0*/  @P0 IMAD.MOV.U32 R26, RZ, RZ, R2 ;  /* 0x000000ffff1a0224 */ /* 0x002fe200078e0002 */
[----:B------:R-:W-:Y:S01]  /*100f0*/  IADD3 R2, P3, PT, R21, R14, RZ ;  /* 0x0000000e15027210 */ /* 0x000fe20007f7e0ff */
[----:B------:R-:W-:-:S03]  /*10100*/  @P0 IMAD.MOV.U32 R27, RZ, RZ, R3 ;  /* 0x000000ffff1b0224 */ /* 0x000fc600078e0003 */
[----:B------:R-:W-:Y:S01]  /*10110*/  LEA.HI.X.SX32 R3, R21, R11, 0x1, P3 ;  /* 0x0000000b15037211 */ /* 0x000fe200018f0eff */
[----:B------:R1:W-:Y:S04]  /*10120*/  STS.U8 [R4+UR9+0x200], R13 ;  /* 0x0002000d04007988 */ /* 0x0003e80008000009 */
[----:B-1----:R-:W3:Y:S04]  /*10130*/  LDL.LU R13, [R1+0x43c] ;  /* 0x00043c00010d7983 */ /* 0x002ee80000300800 */
[----:B------:R-:W-:Y:S04]  /*10140*/  STS.U8 [R4+UR9+0x600], R116 ;  /* 0x0006007404007988 */ /* 0x000fe80008000009 */
[----:B------:R-:W-:Y:S04]  /*10150*/  STS.U8 [R4+UR9+0xa00], R112 ;  /* 0x000a007004007988 */ /* 0x000fe80008000009 */
[----:B------:R-:W-:Y:S04]  /*10160*/  STL [R1+0x1e0], R2 ;  /* 0x0001e00201007387 */ /* 0x000fe80000100800 */
[----:B------:R-:W-:Y:S04]  /*10170*/  STL [R1+0x1dc], R3 ;  /* 0x0001dc0301007387 */ /* 0x000fe80000100800 */
[----:B--2---:R1:W-:Y:S04]  /*10180*/  STS.U8 [R4+UR9+0xe00], R118 ;  /* 0x000e007604007988 */ /* 0x0043e80008000009 */
[----:B-1----:R-:W2:Y:S01]  /*10190*/  LDL.LU R118, [R1+0x448] ;  /* 0x0004480001767983 */ /* 0x002ea20000300800 */
[----:B------:R-:W-:-:S02]  /*101a0*/  ISETP.GT.U32.AND P3, PT, R15, R19, PT ;  /* 0x000000130f00720c */ /* 0x000fc40003f64070 */
[----:B------:R-:W-:-:S11]  /*101b0*/  SEL R50, R92, R50, !P5 ;  /* 0x000000325c327207 */ /* 0x000fd60006800000 */
[----:B------:R-:W-:-:S05]  /*101c0*/  @!P3 IMAD.IADD R19, R19, 0x1, -R15 ;  /* 0x000000011313b824 */ /* 0x000fca00078e0a0f */
[----:B------:R-:W-:Y:S01]  /*101d0*/  ISETP.GT.U32.AND P3, PT, R15, R19, PT ;  /* 0x000000130f00720c */ /* 0x000fe20003f64070 */
[----:B0-----:R-:W-:Y:S01]  /*101e0*/  IMAD R50, R50, UR4, RZ ;  /* 0x0000000432327c24 */ /* 0x001fe2000f8e02ff */
[----:B------:R-:W-:Y:S01]  /*101f0*/  PRMT R28, RZ, 0x7610, R28 ;  /* 0x00007610ff1c7816 */ /* 0x000fe2000000001c */
[----:B------:R-:W-:Y:S01]  /*10200*/  @P0 IMAD.MOV.U32 R86, RZ, RZ, R2 ;  /* 0x000000ffff560224 */ /* 0x000fe200078e0002 */
[----:B------:R-:W0:Y:S01]  /*10210*/  LDCU UR4, c[0x0][0x3b0] ;  /* 0x00007600ff0477ac */ /* 0x000e220008000800 */
[----:B------:R-:W-:-:S03]  /*10220*/  @P0 IMAD.MOV.U32 R87, RZ, RZ, R3 ;  /* 0x000000ffff570224 */ /* 0x000fc600078e0003 */
[----:B------:R1:W2:Y:S05]  /*10230*/  @P0 LDG.E.U8 R28, desc[UR20][R26.64] ;  /* 0x000000141a1c0981 */ /* 0x0002aa000c1e1100 */
[----:B------:R-:W-:Y:S01]  /*10240*/  @!P3 IMAD.IADD R19, R19, 0x1, -R15 ;  /* 0x000000011313b824 */ /* 0x000fe200078e0a0f */
[----:B------:R-:W-:-:S04]  /*10250*/  IADD3 R110, P3, PT, R50, R14, RZ ;  /* 0x0000000e326e7210 */ /* 0x000fc80007f7e0ff */
[----:B------:R-:W-:Y:S01]  /*10260*/  LEA.HI.X.SX32 R115, R50, R11, 0x1, P3 ;  /* 0x0000000b32737211 */ /* 0x000fe200018f0eff */
[----:B------:R-:W-:Y:S04]  /*10270*/  STL [R1+0x200], R110 ;  /* 0x0002006e01007387 */ /* 0x000fe80000100800 */
[----:B------:R-:W-:Y:S01]  /*10280*/  STL [R1+0x1fc], R115 ;  /* 0x0001fc7301007387 */ /* 0x000fe20000100800 */
[----:B------:R-:W-:-:S04]  /*10290*/  LOP3.LUT R50, R17, 0xcc, RZ, 0xfc, !PT ;  /* 0x000000cc11327812 */ /* 0x000fc800078efcff */
[----:B------:R-:W-:Y:S02]  /*102a0*/  IABS R21, R50 ;  /* 0x0000003200157213 */ /* 0x000fe40000000000 */
[----:B------:R-:W-:-:S03]  /*102b0*/  ISETP.GE.AND P3, PT, R10, RZ, PT ;  /* 0x000000ff0a00720c */ /* 0x000fc60003f66270 */
[----:B------:R-:W-:-:S04]  /*102c0*/  IMAD.HI.U32 R10, R16, R21, RZ ;  /* 0x00000015100a7227 */ /* 0x000fc800078e00ff */
[----:B------:R-:W-:Y:S01]  /*102d0*/  IMAD.MOV R10, RZ, RZ, -R10 ;  /* 0x000000ffff0a7224 */ /* 0x000fe200078e0a0a */
[----:B----4-:R-:W-:Y:S03]  /*102e0*/  STS.U8 [R4+UR9+0x1200], R0 ;  /* 0x0012000004007988 */ /* 0x010fe60008000009 */
[----:B------:R-:W-:Y:S01]  /*102f0*/  IMAD R21, R15, R10, R21 ;  /* 0x0000000a0f157224 */ /* 0x000fe200078e0215 */
[----:B------:R-:W-:-:S04]  /*10300*/  SHF.R.S32.HI R10, RZ, 0x7, R124 ;  /* 0x00000007ff0a7819 */ /* 0x000fc8000001147c */
[----:B------:R-:W-:-:S04]  /*10310*/  SGXT R10, R10, 0x1 ;  /* 0x000000010a0a781a */ /* 0x000fc80000000200 */
[----:B------:R-:W-:-:S04]  /*10320*/  LOP3.LUT R10, R10, 0x90, RZ, 0xc0, !PT ;  /* 0x000000900a0a7812 */ /* 0x000fc800078ec0ff */
[----:B------:R-:W-:Y:S01]  /*10330*/  LOP3.LUT R10, R10, 0x7f, R124, 0x78, !PT ;  /* 0x0000007f0a0a7812 */ /* 0x000fe200078e787c */
[----:B---3--:R3:W-:Y:S04]  /*10340*/  STS.U8 [R4+UR9+0x1600], R13 ;  /* 0x0016000d04007988 */ /* 0x0087e80008000009 */
[----:B---3--:R-:W3:Y:S04]  /*10350*/  LDL.LU R13, [R1+0x440] ;  /* 0x00044000010d7983 */ /* 0x008ee80000300800 */
[----:B------:R-:W4:Y:S04]  /*10360*/  LDL.LU R121, [R1+0x444] ;  /* 0x0004440001797983 */ /* 0x000f280000300800 */
[----:B------:R-:W4:Y:S04]  /*10370*/  LDL.LU R5, [R1+0x428] ;  /* 0x0004280001057983 */ /* 0x000f280000300800 */
[----:B------:R-:W4:Y:S04]  /*10380*/  LDL.LU R7, [R1+0x3fc] ;  /* 0x0003fc0001077983 */ /* 0x000f280000300800 */
[----:B------:R-:W4:Y:S04]  /*10390*/  LDL.LU R6, [R1+0x3e0] ;  /* 0x0003e00001067983 */ /* 0x000f280000300800 */
[----:B------:R-:W4:Y:S04]  /*103a0*/  LDL.LU R125, [R1+0x3c8] ;  /* 0x0003c800017d7983 */ /* 0x000f280000300800 */
[----:B------:R-:W4:Y:S04]  /*103b0*/  LDL.LU R8, [R1+0x3a4] ;  /* 0x0003a40001087983 */ /* 0x000f280000300800 */
[----:B------:R-:W4:Y:S04]  /*103c0*/  LDL.LU R83, [R1+0x380] ;  /* 0x0003800001537983 */ /* 0x000f280000300800 */
[----:B------:R-:W4:Y:S04]  /*103d0*/  LDL.LU R0, [R1+0x360] ;  /* 0x0003600001007983 */ /* 0x000f280000300800 */
[----:B--2---:R2:W-:Y:S04]  /*103e0*/  STS.U8 [R4+UR9+0x1a00], R118 ;  /* 0x001a007604007988 */ /* 0x0045e80008000009 */
[----:B--2---:R-:W2:Y:S04]  /*103f0*/  LDL.LU R118, [R1+0x364] ;  /* 0x0003640001767983 */ /* 0x004ea80000300800 */
[----:B------:R-:W2:Y:S04]  /*10400*/  LDL.LU R84, [R1+0x340] ;  /* 0x0003400001547983 */ /* 0x000ea80000300800 */
        /* <DEDUP_REMOVED lines=13> */
[----:B------:R-:W2:Y:S01]  /*104e0*/  LDL.LU R124, [R1+0x22c] ;  /* 0x00022c00017c7983 */ /* 0x000ea20000300800 */
[----:B-1----:R-:W-:-:S02]  /*104f0*/  PRMT R27, RZ, 0x7610, R27 ;  /* 0x00007610ff1b7816 */ /* 0x002fc4000000001b */
[----:B------:R-:W-:-:S04]  /*10500*/  PRMT R26, RZ, 0x7610, R26 ;  /* 0x00007610ff1a7816 */ /* 0x000fc8000000001a */
[----:B------:R1:W2:Y:S02]  /*10510*/  @P0 LDG.E.U8 R27, desc[UR20][R86.64] ;  /* 0x00000014561b0981 */ /* 0x0002a4000c1e1100 */
[----:B-1----:R-:W-:Y:S02]  /*10520*/  @P0 IMAD.MOV.U32 R86, RZ, RZ, R110 ;  /* 0x000000ffff560224 */ /* 0x002fe400078e006e */
[----:B------:R-:W-:-:S05]  /*10530*/  @P0 IMAD.MOV.U32 R87, RZ, RZ, R115 ;  /* 0x000000ffff570224 */ /* 0x000fca00078e0073 */
[----:B------:R1:W2:Y:S04]  /*10540*/  @P0 LDG.E.U8 R26, desc[UR20][R86.64] ;  /* 0x00000014561a0981 */ /* 0x0002a8000c1e1100 */
[----:B---3--:R3:W-:Y:S04]  /*10550*/  STS.U8 [R4+UR9+0x1e00], R13 ;  /* 0x001e000d04007988 */ /* 0x0087e80008000009 */
[----:B----4-:R-:W-:Y:S04]  /*10560*/  STS.U8 [R4+UR9+0x2200], R121 ;  /* 0x0022007904007988 */ /* 0x010fe80008000009 */
[----:B------:R-:W-:Y:S04]  /*10570*/  STS.U8 [R4+UR9+0x2600], R5 ;  /* 0x0026000504007988 */ /* 0x000fe80008000009 */
[----:B------:R-:W-:Y:S04]  /*10580*/  STS.U8 [R4+UR9+0x2a00], R7 ;  /* 0x002a000704007988 */ /* 0x000fe80008000009 */
[----:B------:R-:W-:Y:S04]  /*10590*/  STS.U8 [R4+UR9+0x2e00], R6 ;  /* 0x002e000604007988 */ /* 0x000fe80008000009 */
[----:B------:R-:W-:Y:S04]  /*105a0*/  STS.U8 [R4+UR9+0x3200], R125 ;  /* 0x0032007d04007988 */ /* 0x000fe80008000009 */
[----:B------:R-:W-:Y:S04]  /*105b0*/  STS.U8 [R4+UR9+0x3600], R8 ;  /* 0x0036000804007988 */ /* 0x000fe80008000009 */
[----:B------:R-:W-:Y:S04]  /*105c0*/  STS.U8 [R4+UR9+0x3a00], R83 ;  /* 0x003a005304007988 */ /* 0x000fe80008000009 */
[----:B------:R4:W-:Y:S04]  /*105d0*/  STS.U8 [R4+UR9+0x3e00], R0 ;  /* 0x003e000004007988 */ /* 0x0009e80008000009 */
[----:B---3--:R-:W3:Y:S01]  /*105e0*/  LDL.LU R13, [R1+0x230] ;  /* 0x00023000010d7983 */ /* 0x008ee20000300800 */
[----:B----4-:R-:W-:-:S05]  /*105f0*/  LOP3.LUT R0, R9, 0x50, RZ, 0x3c, !PT ;  /* 0x0000005009007812 */ /* 0x010fca00078e3cff */
[----:B--2---:R2:W-:Y:S04]  /*10600*/  STS.U8 [R0+UR9+0x280], R118 ;  /* 0x0002807600007988 */ /* 0x0045e80008000009 */
[----:B--2---:R-:W2:Y:S04]  /*10610*/  LDL.LU R118, [R1+0x228] ;  /* 0x0002280001767983 */ /* 0x004ea80000300800 */
[----:B------:R-:W4:Y:S04]  /*10620*/  LDL.LU R121, [R1+0x224] ;  /* 0x0002240001797983 */ /* 0x000f280000300800 */
[----:B------:R-:W4:Y:S04]  /*10630*/  LDL.LU R5, [R1+0x220] ;  /* 0x0002200001057983 */ /* 0x000f280000300800 */
[----:B------:R-:W4:Y:S04]  /*10640*/  LDL.LU R4, [R1+0x21c] ;  /* 0x00021c0001047983 */ /* 0x000f280000300800 */
[----:B------:R-:W4:Y:S04]  /*10650*/  LDL.LU R7, [R1+0x208] ;  /* 0x0002080001077983 */ /* 0x000f280000300800 */
[----:B------:R-:W4:Y:S04]  /*10660*/  LDL.LU R6, [R1+0x204] ;  /* 0x0002040001067983 */ /* 0x000f280000300800 */
[----:B------:R-:W4:Y:S04]  /*10670*/  LDL.LU R125, [R1+0x1e8] ;  /* 0x0001e800017d7983 */ /* 0x000f280000300800 */
[----:B------:R-:W4:Y:S04]  /*10680*/  LDL.LU R8, [R1+0x1e4] ;  /* 0x0001e40001087983 */ /* 0x000f280000300800 */
[----:B------:R0:W-:Y:S04]  /*10690*/  STS.U8 [R0+UR9+0x680], R84 ;  /* 0x0006805400007988 */ /* 0x0001e80008000009 */
[----:B------:R-:W4:Y:S04]  /*106a0*/  LDL.LU R83, [R1+0x1c8] ;  /* 0x0001c80001537983 */ /* 0x000f280000300800 */
[----:B------:R1:W-:Y:S04]  /*106b0*/  STS.U8 [R0+UR9+0xa80], R90 ;  /* 0x000a805a00007988 */ /* 0x0003e80008000009 */
[----:B0-----:R-:W4:Y:S04]  /*106c0*/  LDL.LU R84, [R1+0x1c4] ;  /* 0x0001c40001547983 */ /* 0x001f280000300800 */
[----:B------:R0:W-:Y:S04]  /*106d0*/  STS.U8 [R0+UR9+0xe80], R91 ;  /* 0x000e805b00007988 */ /* 0x0001e80008000009 */
[----:B-1----:R-:W4:Y:S04]  /*106e0*/  LDL.LU R90, [R1+0x1a8] ;  /* 0x0001a800015a7983 */ /* 0x002f280000300800 */
[----:B------:R1:W-:Y:S04]  /*106f0*/  STS.U8 [R0+UR9+0x1280], R96 ;  /* 0x0012806000007988 */ /* 0x0003e80008000009 */
[----:B0-----:R-:W4:Y:S04]  /*10700*/  LDL.LU R91, [R1+0x1a4] ;  /* 0x0001a400015b7983 */ /* 0x001f280000300800 */
[----:B------:R-:W4:Y:S04]  /*10710*/  LDL.LU R86, [R1+0x188] ;  /* 0x0001880001567983 */ /* 0x000f280000300800 */
[----:B------:R-:W-:Y:S04]  /*10720*/  STS.U8 [R0+UR9+0x1680], R98 ;  /* 0x0016806200007988 */ /* 0x000fe80008000009 */
[----:B------:R0:W-:Y:S04]  /*10730*/  STS.U8 [R0+UR9+0x1a80], R99 ;  /* 0x001a806300007988 */ /* 0x0001e80008000009 */
[----:B-1----:R-:W4:Y:S04]  /*10740*/  LDL.LU R96, [R1+0x184] ;  /* 0x0001840001607983 */ /* 0x002f280000300800 */
[----:B------:R1:W-:Y:S04]  /*10750*/  STS.U8 [R0+UR9+0x1e80], R104 ;  /* 0x001e806800007988 */ /* 0x0003e80008000009 */
[----:B0-----:R-:W4:Y:S04]  /*10760*/  LDL.LU R99, [R1+0x168] ;  /* 0x0001680001637983 */ /* 0x001f280000300800 */
        /* <DEDUP_REMOVED lines=16> */
[----:B-1----:R-:W4:Y:S04]  /*10870*/  LDL.LU R0, [R1+0xa8] ;  /* 0x0000a80001007983 */ /* 0x002f280000300800 */
[----:B------:R-:W4:Y:S01]  /*10880*/  LDL.LU R124, [R1+0xa4] ;  /* 0x0000a400017c7983 */ /* 0x000f220000300800 */
[----:B------:R-:W-:-:S05]  /*10890*/  LOP3.LUT R98, R9, 0x60, RZ, 0x3c, !PT ;  /* 0x0000006009627812 */ /* 0x000fca00078e3cff */
[----:B---3--:R0:W-:Y:S04]  /*108a0*/  STS.U8 [R98+UR9+0x300], R13 ;  /* 0x0003000d62007988 */ /* 0x0081e80008000009 */
[----:B0-----:R-:W3:Y:S04]  /*108b0*/  LDL.LU R13, [R1+0xa0] ;  /* 0x0000a000010d7983 */ /* 0x001ee80000300800 */
[----:B--2---:R0:W-:Y:S04]  /*108c0*/  STS.U8 [R98+UR9+0x700], R118 ;  /* 0x0007007662007988 */ /* 0x0041e80008000009 */
[----:B----4-:R1:W-:Y:S04]  /*108d0*/  STS.U8 [R98+UR9+0xb00], R121 ;  /* 0x000b007962007988 */ /* 0x0103e80008000009 */
[----:B------:R2:W-:Y:S04]  /*108e0*/  STS.U8 [R98+UR9+0xf00], R5 ;  /* 0x000f000562007988 */ /* 0x0005e80008000009 */
[----:B0-----:R-:W4:Y:S04]  /*108f0*/  LDL.LU R118, [R1+0x9c] ;  /* 0x00009c0001767983 */ /* 0x001f280000300800 */
[----:B------:R-:W4:Y:S04]  /*10900*/  LDL.LU R87, [R1+0x98] ;  /* 0x0000980001577983 */ /* 0x000f280000300800 */
[----:B------:R-:W4:Y:S04]  /*10910*/  LDL.LU R110, [R1+0x94] ;  /* 0x00009400016e7983 */ /* 0x000f280000300800 */
[----:B------:R-:W4:Y:S04]  /*10920*/  LDL.LU R115, [R1+0x90] ;  /* 0x0000900001737983 */ /* 0x000f280000300800 */
[----:B------:R0:W-:Y:S04]  /*10930*/  STS.U8 [R98+UR9+0x1300], R4 ;  /* 0x0013000462007988 */ /* 0x0001e80008000009 */
[----:B------:R-:W4:Y:S04]  /*10940*/  LDL.LU R123, [R1+0x8c] ;  /* 0x00008c00017b7983 */ /* 0x000f280000300800 */
[----:B------:R0:W-:Y:S04]  /*10950*/  STS.U8 [R98+UR9+0x1700], R7 ;  /* 0x0017000762007988 */ /* 0x0001e80008000009 */
[----:B-1----:R-:W4:Y:S04]  /*10960*/  LDL.LU R121, [R1+0x964] ;  /* 0x0009640001797983 */ /* 0x002f280000300800 */
[----:B------:R1:W-:Y:S04]  /*10970*/  STS.U8 [R98+UR9+0x1b00], R6 ;  /* 0x001b000662007988 */ /* 0x0003e80008000009 */
[----:B--2---:R-:W2:Y:S04]  /*10980*/  LDL.LU R5, [R1+0x960] ;  /* 0x0009600001057983 */ /* 0x004ea80000300800 */
[----:B------:R1:W-:Y:S04]  /*10990*/  STS.U8 [R98+UR9+0x1f00], R125 ;  /* 0x001f007d62007988 */ /* 0x0003e80008000009 */
[----:B0-----:R-:W2:Y:S04]  /*109a0*/  LDL.LU R4, [R1+0x95c] ;  /* 0x00095c0001047983 */ /* 0x001ea80000300800 */
[----:B------:R0:W-:Y:S04]  /*109b0*/  STS.U8 [R98+UR9+0x2300], R8 ;  /* 0x0023000862007988 */ /* 0x0001e80008000009 */
[----:B------:R-:W2:Y:S04]  /*109c0*/  LDL.LU R7, [R1+0x958] ;  /* 0x0009580001077983 */ /* 0x000ea80000300800 */
[----:B------:R0:W-:Y:S04]  /*109d0*/  STS.U8 [R98+UR9+0x2700], R83 ;  /* 0x0027005362007988 */ /* 0x0001e80008000009 */
[----:B-1----:R-:W2:Y:S04]  /*109e0*/  LDL.LU R6, [R1+0x954] ;  /* 0x0009540001067983 */ /* 0x002ea80000300800 */
[----:B------:R1:W-:Y:S04]  /*109f0*/  STS.U8 [R98+UR9+0x2b00], R84 ;  /* 0x002b005462007988 */ /* 0x0003e80008000009 */
[----:B------:R-:W2:Y:S04]  /*10a00*/  LDL.LU R125, [R1+0x950] ;  /* 0x00095000017d7983 */ /* 0x000ea80000300800 */
[----:B------:R1:W-:Y:S04]  /*10a10*/  STS.U8 [R98+UR9+0x2f00], R90 ;  /* 0x002f005a62007988 */ /* 0x0003e80008000009 */
[----:B0-----:R-:W2:Y:S04]  /*10a20*/  LDL.LU R8, [R1+0x94c] ;  /* 0x00094c0001087983 */ /* 0x001ea80000300800 */
[----:B------:R-:W-:Y:S04]  /*10a30*/  STS.U8 [R98+UR9+0x3300], R91 ;  /* 0x0033005b62007988 */ /* 0x000fe80008000009 */
[----:B------:R-:W2:Y:S04]  /*10a40*/  LDL.LU R83, [R1+0x948] ;  /* 0x0009480001537983 */ /* 0x000ea80000300800 */
[----:B------:R0:W-:Y:S04]  /*10a50*/  STS.U8 [R98+UR9+0x3700], R86 ;  /* 0x0037005662007988 */ /* 0x0001e80008000009 */
[----:B-1----:R-:W2:Y:S04]  /*10a60*/  LDL.LU R84, [R1+0x944] ;  /* 0x0009440001547983 */ /* 0x002ea80000300800 */
[----:B------:R-:W2:Y:S01]  /*10a70*/  LDL.LU R90, [R1+0x940] ;  /* 0x00094000015a7983 */ /* 0x000ea20000300800 */
[----:B0-----:R-:W-:-:S03]  /*10a80*/  LOP3.LUT R86, R9, 0x70, RZ, 0x3c, !PT ;  /* 0x0000007009567812 */ /* 0x001fc600078e3cff */
[----:B------:R-:W2:Y:S04]  /*10a90*/  LDL.LU R91, [R1+0x93c] ;  /* 0x00093c00015b7983 */ /* 0x000ea80000300800 */
[----:B------:R0:W-:Y:S04]  /*10aa0*/  STS.U8 [R98+UR9+0x3b00], R96 ;  /* 0x003b006062007988 */ /* 0x0001e80008000009 */
[----:B------:R1:W-:Y:S04]  /*10ab0*/  STS.U8 [R98+UR9+0x3f00], R99 ;  /* 0x003f006362007988 */ /* 0x0003e80008000009 */
[----:B------:R1:W-:Y:S04]  /*10ac0*/  STS.U8 [R86+UR9+0x380], R104 ;  /* 0x0003806856007988 */ /* 0x0003e80008000009 */
[----:B0-----:R-:W2:Y:S04]  /*10ad0*/  LDL.LU R96, [R1+0x938] ;  /* 0x0009380001607983 */ /* 0x001ea80000300800 */
[----:B-1----:R-:W2:Y:S04]  /*10ae0*/  LDL.LU R98, [R1+0x934] ;  /* 0x0009340001627983 */ /* 0x002ea80000300800 */
[----:B------:R-:W2:Y:S04]  /*10af0*/  LDL.LU R99, [R1+0x930] ;  /* 0x0009300001637983 */ /* 0x000ea80000300800 */
[----:B------:R-:W2:Y:S04]  /*10b00*/  LDL.LU R104, [R1+0x92c] ;  /* 0x00092c0001687983 */ /* 0x000ea80000300800 */
[----:B------:R0:W-:Y:S04]  /*10b10*/  STS.U8 [R86+UR9+0x780], R105 ;  /* 0x0007806956007988 */ /* 0x0001e80008000009 */
[----:B------:R1:W-:Y:S04]  /*10b20*/  STS.U8 [R86+UR9+0xb80], R12 ;  /* 0x000b800c56007988 */ /* 0x0003e80008000009 */
[----:B------:R1:W-:Y:S04]  /*10b30*/  STS.U8 [R86+UR9+0xf80], R2 ;  /* 0x000f800256007988 */ /* 0x0003e80008000009 */
[----:B0-----:R-:W2:Y:S04]  /*10b40*/  LDL.LU R105, [R1+0x928] ;  /* 0x0009280001697983 */ /* 0x001ea80000300800 */
[----:B-1----:R-:W2:Y:S04]  /*10b50*/  LDL.LU R12, [R1+0x924] ;  /* 0x00092400010c7983 */ /* 0x002ea80000300800 */
        /* <DEDUP_REMOVED lines=13> */
[----:B---3--:R0:W-:Y:S04]  /*10c30*/  STS.U8 [R86+UR9+0x2b80], R13 ;  /* 0x002b800d56007988 */ /* 0x0081e80008000009 */
[----:B0-----:R-:W5:Y:S04]  /*10c40*/  LDL.LU R13, [R1+0x904] ;  /* 0x00090400010d7983 */ /* 0x001f680000300800 */
[----:B----4-:R0:W-:Y:S04]  /*10c50*/  STS.U8 [R86+UR9+0x2f80], R118 ;  /* 0x002f807656007988 */ /* 0x0101e80008000009 */
[----:B------:R1:W-:Y:S04]  /*10c60*/  STS.U8 [R86+UR9+0x3380], R87 ;  /* 0x0033805756007988 */ /* 0x0003e80008000009 */
[----:B------:R-:W-:Y:S04]  /*10c70*/  STS.U8 [R86+UR9+0x3780], R110 ;  /* 0x0037806e56007988 */ /* 0x000fe80008000009 */
[----:B------:R-:W-:Y:S04]  /*10c80*/  STS.U8 [R86+UR9+0x3b80], R115 ;  /* 0x003b807356007988 */ /* 0x000fe80008000009 */
[----:B0-----:R-:W3:Y:S04]  /*10c90*/  LDL.LU R118, [R1+0x900] ;  /* 0x0009000001767983 */ /* 0x001ee80000300800 */
[----:B------:R0:W-:Y:S01]  /*10ca0*/  STS.U8 [R86+UR9+0x3f80], R123 ;  /* 0x003f807b56007988 */ /* 0x0001e20008000009 */
[----:B-1----:R-:W-:Y:S01]  /*10cb0*/  LOP3.LUT R87, R10, 0x20, RZ, 0x3c, !PT ;  /* 0x000000200a577812 */ /* 0x002fe200078e3cff */
[----:B------:R-:W-:Y:S01]  /*10cc0*/  @!P2 IMAD.MOV R19, RZ, RZ, -R19 ;  /* 0x000000ffff13a224 */ /* 0x000fe200078e0a13 */
[----:B------:R-:W-:-:S02]  /*10cd0*/  SEL R70, R92, R70, !P5 ;  /* 0x000000465c467207 */ /* 0x000fc40006800000 */
[C---:B------:R-:W-:Y:S02]  /*10ce0*/  SEL R69, R92.reuse, R69, !P5 ;  /* 0x000000455c457207 */ /* 0x040fe40006800000 */
[C---:B------:R-:W-:Y:S02]  /*10cf0*/  SEL R67, R92.reuse, R67, !P5 ;  /* 0x000000435c437207 */ /* 0x040fe40006800000 */
[----:B------:R-:W-:Y:S01]  /*10d00*/  SEL R65, R92, R65, !P5 ;  /* 0x000000415c417207 */ /* 0x000fe20006800000 */
[----:B0-----:R-:W0:Y:S01]  /*10d10*/  LDC R123, c[0x0][0x3a0] ;  /* 0x0000e800ff7b7b82 */ /* 0x001e220000000800 */
[----:B--2---:R-:W-:Y:S04]  /*10d20*/  STS.U8 [R10+UR9+0x9000], R120 ;  /* 0x009000780a007988 */ /* 0x004fe80008000009 */
[----:B------:R-:W-:Y:S04]  /*10d30*/  STS.U8 [R10+UR9+0x8c00], R116 ;  /* 0x008c00740a007988 */ /* 0x000fe80008000009 */
[----:B------:R-:W-:Y:S04]  /*10d40*/  STS.U8 [R10+UR9+0x8800], R112 ;  /* 0x008800700a007988 */ /* 0x000fe80008000009 */
[----:B------:R-:W-:Y:S04]  /*10d50*/  STS.U8 [R10+UR9+0x8400], R0 ;  /* 0x008400000a007988 */ /* 0x000fe80008000009 */
[----:B------:R1:W-:Y:S04]  /*10d60*/  STS.U8 [R10+UR9+0x8000], R124 ;  /* 0x0080007c0a007988 */ /* 0x0003e80008000009 */
[----:B-1----:R-:W2:Y:S04]  /*10d70*/  LDL.LU R124, [R1+0x8fc] ;  /* 0x0008fc00017c7983 */ /* 0x002ea80000300800 */
[----:B------:R-:W4:Y:S04]  /*10d80*/  LDL.LU R0, [R1+0x8f8] ;  /* 0x0008f80001007983 */ /* 0x000f280000300800 */
[----:B------:R-:W2:Y:S04]  /*10d90*/  LDL.LU R112, [R1+0x8f4] ;  /* 0x0008f40001707983 */ /* 0x000ea80000300800 */
[----:B------:R-:W2:Y:S04]  /*10da0*/  LDL.LU R116, [R1+0x8f0] ;  /* 0x0008f00001747983 */ /* 0x000ea80000300800 */
[----:B------:R-:W2:Y:S04]  /*10db0*/  LDL.LU R120, [R1+0x8ec] ;  /* 0x0008ec0001787983 */ /* 0x000ea80000300800 */
[----:B------:R1:W-:Y:S04]  /*10dc0*/  STS.U8 [R10+UR9+0x9400], R3 ;  /* 0x009400030a007988 */ /* 0x0003e80008000009 */
[----:B------:R0:W-:Y:S04]  /*10dd0*/  STS.U8 [R10+UR9+0x9800], R2 ;  /* 0x009800020a007988 */ /* 0x0001e80008000009 */
[----:B------:R0:W-:Y:S04]  /*10de0*/  STS.U8 [R10+UR9+0x9c00], R12 ;  /* 0x009c000c0a007988 */ /* 0x0001e80008000009 */
[----:B------:R0:W-:Y:S04]  /*10df0*/  STS.U8 [R10+UR9+0xa000], R105 ;  /* 0x00a000690a007988 */ /* 0x0001e80008000009 */
[----:B------:R0:W-:Y:S04]  /*10e00*/  STS.U8 [R10+UR9+0xa400], R104 ;  /* 0x00a400680a007988 */ /* 0x0001e80008000009 */
[----:B------:R0:W-:Y:S04]  /*10e10*/  STS.U8 [R10+UR9+0xa800], R99 ;  /* 0x00a800630a007988 */ /* 0x0001e80008000009 */
[----:B------:R0:W-:Y:S04]  /*10e20*/  STS.U8 [R10+UR9+0xac00], R98 ;  /* 0x00ac00620a007988 */ /* 0x0001e80008000009 */
[----:B------:R-:W-:Y:S04]  /*10e30*/  STS.U8 [R10+UR9+0xb000], R96 ;  /* 0x00b000600a007988 */ /* 0x000fe80008000009 */
        /* <DEDUP_REMOVED lines=42> */
[----:B------:R-:W-:Y:S01]  /*110e0*/  STS.U8 [R87+UR9+0xdd00], R72 ;  /* 0x00dd004857007988 */ /* 0x000fe20008000009 */
[----:B------:R-:W-:-:S03]  /*110f0*/  LOP3.LUT R86, R10, 0x40, RZ, 0x3c, !PT ;  /* 0x000000400a567812 */ /* 0x000fc600078e3cff */
        /* <DEDUP_REMOVED lines=13> */
[----:B-1----:R-:W5:Y:S04]  /*111d0*/  LDL.LU R3, [R1+0x8e8] ;  /* 0x0008e80001037983 */ /* 0x002f680000300800 */
[----:B0-----:R-:W5:Y:S04]  /*111e0*/  LDL.LU R2, [R1+0x8e4] ;  /* 0x0008e40001027983 */ /* 0x001f680000300800 */
[----:B------:R-:W5:Y:S04]  /*111f0*/  LDL.LU R12, [R1+0x8e0] ;  /* 0x0008e000010c7983 */ /* 0x000f680000300800 */
[----:B------:R-:W5:Y:S04]  /*11200*/  LDL.LU R105, [R1+0x8dc] ;  /* 0x0008dc0001697983 */ /* 0x000f680000300800 */
[----:B------:R-:W-:Y:S04]  /*11210*/  STS.U8 [R86+UR9+0x9600], R27 ;  /* 0x0096001b56007988 */ /* 0x000fe80008000009 */
[----:B------:R-:W5:Y:S04]  /*11220*/  LDL.LU R104, [R1+0x8d8] ;  /* 0x0008d80001687983 */ /* 0x000f680000300800 */
[----:B------:R0:W-:Y:S04]  /*11230*/  STS.U8 [R86+UR9+0x9a00], R26 ;  /* 0x009a001a56007988 */ /* 0x0001e80008000009 */
[----:B------:R-:W5:Y:S04]  /*11240*/  LDL.LU R99, [R1+0x8d4] ;  /* 0x0008d40001637983 */ /* 0x000f680000300800 */
[----:B------:R-:W5:Y:S01]  /*11250*/  LDL.LU R98, [R1+0x8d0] ;  /* 0x0008d00001627983 */ /* 0x000f620000300800 */
[----:B--2---:R-:W-:-:S03]  /*11260*/  SEL R28, R92, R120, !P5 ;  /* 0x000000785c1c7207 */ /* 0x004fc60006800000 */
[----:B------:R-:W5:Y:S01]  /*11270*/  LDL.LU R96, [R1+0x8cc] ;  /* 0x0008cc0001607983 */ /* 0x000f620000300800 */
[----:B0-----:R-:W-:Y:S01]  /*11280*/  SEL R26, R92, R116, !P5 ;  /* 0x000000745c1a7207 */ /* 0x001fe20006800000 */
[----:B------:R-:W-:Y:S02]  /*11290*/  IMAD R28, R28, UR6, RZ ;  /* 0x000000061c1c7c24 */ /* 0x000fe4000f8e02ff */
[----:B------:R-:W5:Y:S01]  /*112a0*/  LDL.LU R91, [R1+0x8c8] ;  /* 0x0008c800015b7983 */ /* 0x000f620000300800 */
[----:B------:R-:W-:Y:S01]  /*112b0*/  SEL R27, R92, R112, !P5 ;  /* 0x000000705c1b7207 */ /* 0x000fe20006800000 */
[----:B------:R-:W-:Y:S02]  /*112c0*/  IMAD R29, R26, UR6, RZ ;  /* 0x000000061a1d7c24 */ /* 0x000fe4000f8e02ff */
[----:B------:R-:W5:Y:S01]  /*112d0*/  LDL.LU R90, [R1+0x8c4] ;  /* 0x0008c400015a7983 */ /* 0x000f620000300800 */
[----:B------:R-:W-:-:S03]  /*112e0*/  IADD3 R81, P2, PT, R28, R14, RZ ;  /* 0x0000000e1c517210 */ /* 0x000fc60007f5e0ff */
[----:B------:R-:W5:Y:S01]  /*112f0*/  LDL.LU R84, [R1+0x8c0] ;  /* 0x0008c00001547983 */ /* 0x000f620000300800 */
[----:B----4-:R-:W-:-:S03]  /*11300*/  SEL R26, R92, R0, !P5 ;  /* 0x000000005c1a7207 */ /* 0x010fc60006800000 */
[----:B------:R-:W5:Y:S01]  /*11310*/  LDL.LU R83, [R1+0x8bc] ;  /* 0x0008bc0001537983 */ /* 0x000f620000300800 */
[----:B------:R-:W-:-:S03]  /*11320*/  LEA.HI.X.SX32 R85, R28, R11, 0x1, P2 ;  /* 0x0000000b1c557211 */ /* 0x000fc600010f0eff */
[----:B------:R-:W5:Y:S01]  /*11330*/  LDL.LU R8, [R1+0x8b8] ;  /* 0x0008b80001087983 */ /* 0x000f620000300800 */
[----:B------:R-:W-:Y:S01]  /*11340*/  IMAD R31, R27, UR6, RZ ;  /* 0x000000061b1f7c24 */ /* 0x000fe2000f8e02ff */
[C---:B------:R-:W-:Y:S02]  /*11350*/  IADD3 R79, P2, PT, R29.reuse, R14, RZ ;  /* 0x0000000e1d4f7210 */ /* 0x040fe40007f5e0ff */
[----:B------:R-:W5:Y:S01]  /*11360*/  LDL.LU R125, [R1+0x8b4] ;  /* 0x0008b400017d7983 */ /* 0x000f620000300800 */
[----:B------:R-:W-:Y:S01]  /*11370*/  PRMT R78, RZ, 0x7610, R78 ;  /* 0x00007610ff4e7816 */ /* 0x000fe2000000004e */
[----:B------:R-:W-:Y:S01]  /*11380*/  IMAD R30, R26, UR4, RZ ;  /* 0x000000041a1e7c24 */ /* 0x000fe2000f8e02ff */
[-C--:B------:R-:W-:Y:S01]  /*11390*/  LEA.HI.X.SX32 R82, R29, R11.reuse, 0x1, P2 ;  /* 0x0000000b1d527211 */ /* 0x080fe200010f0eff */
[----:B------:R-:W5:Y:S01]  /*113a0*/  LDL.LU R6, [R1+0x8b0] ;  /* 0x0008b00001067983 */ /* 0x000f620000300800 */
[----:B------:R-:W-:Y:S01]  /*113b0*/  @P0 IMAD.MOV.U32 R26, RZ, RZ, R81 ;  /* 0x000000ffff1a0224 */ /* 0x000fe200078e0051 */
[----:B------:R-:W-:Y:S01]  /*113c0*/  SEL R28, R92, R124, !P5 ;  /* 0x0000007c5c1c7207 */ /* 0x000fe20006800000 */
[----:B------:R-:W-:Y:S01]  /*113d0*/  @P0 IMAD.MOV.U32 R27, RZ, RZ, R85 ;  /* 0x000000ffff1b0224 */ /* 0x000fe200078e0055 */
[----:B------:R-:W5:Y:S01]  /*113e0*/  LDL.LU R7, [R1+0x8ac] ;  /* 0x0008ac0001077983 */ /* 0x000f620000300800 */
[----:B------:R-:W0:Y:S03]  /*113f0*/  LDCU UR4, c[0x0][0x3b0] ;  /* 0x00007600ff0477ac */ /* 0x000e260008000800 */
[----:B------:R-:W5:Y:S01]  /*11400*/  LDL.LU R4, [R1+0x8a8] ;  /* 0x0008a80001047983 */ /* 0x000f620000300800 */
[C---:B------:R-:W-:Y:S01]  /*11410*/  IADD3 R80, P2, PT, R31.reuse, R14, RZ ;  /* 0x0000000e1f507210 */ /* 0x040fe20007f5e0ff */
[----:B------:R-:W1:Y:S02]  /*11420*/  LDCU UR6, c[0x0][0x3b0] ;  /* 0x00007600ff0677ac */ /* 0x000e640008000800 */
[----:B------:R-:W5:Y:S04]  /*11430*/  LDL.LU R5, [R1+0x8a4] ;  /* 0x0008a40001057983 */ /* 0x000f680000300800 */
[----:B------:R-:W5:Y:S04]  /*11440*/  LDL.LU R121, [R1+0x8a0] ;  /* 0x0008a00001797983 */ /* 0x000f680000300800 */
[----:B------:R-:W5:Y:S04]  /*11450*/  LDL.LU R120, [R1+0x89c] ;  /* 0x00089c0001787983 */ /* 0x000f680000300800 */
[----:B------:R-:W5:Y:S01]  /*11460*/  LDL.LU R116, [R1+0x898] ;  /* 0x0008980001747983 */ /* 0x000f620000300800 */
[----:B------:R-:W-:-:S03]  /*11470*/  LEA.HI.X.SX32 R88, R31, R11, 0x1, P2 ;  /* 0x0000000b1f587211 */ /* 0x000fc600010f0eff */
[----:B------:R-:W5:Y:S01]  /*11480*/  LDL.LU R112, [R1+0x894] ;  /* 0x0008940001707983 */ /* 0x000f620000300800 */
[----:B------:R-:W-:Y:S01]  /*11490*/  IMAD R28, R28, UR5, RZ ;  /* 0x000000051c1c7c24 */ /* 0x000fe2000f8e02ff */
[----:B------:R-:W-:Y:S01]  /*114a0*/  PRMT R77, RZ, 0x7610, R77 ;  /* 0x00007610ff4d7816 */ /* 0x000fe2000000004d */
[----:B------:R-:W2:Y:S01]  /*114b0*/  LDCU UR5, c[0x0][0x3b0] ;  /* 0x00007600ff0577ac */ /* 0x000ea20008000800 */
[----:B------:R-:W5:Y:S04]  /*114c0*/  LDL.LU R0, [R1+0x890] ;  /* 0x0008900001007983 */ /* 0x000f680000300800 */
[----:B------:R-:W-:Y:S04]  /*114d0*/  STL [R1+0x148], R81 ;  /* 0x0001485101007387 */ /* 0x000fe80000100800 */
[----:B------:R4:W-:Y:S04]  /*114e0*/  STL [R1+0x144], R85 ;  /* 0x0001445501007387 */ /* 0x0009e80000100800 */
[----:B------:R3:W2:Y:S01]  /*114f0*/  @P0 LDG.E.U8 R78, desc[UR20][R26.64] ;  /* 0x000000141a4e0981 */ /* 0x0006a2000c1e1100 */
[----:B----4-:R-:W-:-:S02]  /*11500*/  IADD3 R85, P2, PT, R30, R14, RZ ;  /* 0x0000000e1e557210 */ /* 0x010fc40007f5e0ff */
[----:B---3--:R-:W-:Y:S02]  /*11510*/  SEL R26, R92, R118, !P5 ;  /* 0x000000765c1a7207 */ /* 0x008fe40006800000 */
[-C--:B------:R-:W-:Y:S02]  /*11520*/  LEA.HI.X.SX32 R87, R30, R11.reuse, 0x1, P2 ;  /* 0x0000000b1e577211 */ /* 0x080fe400010f0eff */
[----:B------:R-:W-:Y:S01]  /*11530*/  IADD3 R81, P2, PT, R28, R14, RZ ;  /* 0x0000000e1c517210 */ /* 0x000fe20007f5e0ff */
[----:B------:R-:W-:Y:S01]  /*11540*/  IMAD R29, R26, UR12, RZ ;  /* 0x0000000c1a1d7c24 */ /* 0x000fe2000f8e02ff */
[----:B------:R-:W-:Y:S01]  /*11550*/  STL [R1+0x168], R79 ;  /* 0x0001684f01007387 */ /* 0x000fe20000100800 */
[----:B------:R-:W-:Y:S01]  /*11560*/  @P0 IMAD.MOV.U32 R26, RZ, RZ, R79 ;  /* 0x000000ffff1a0224 */ /* 0x000fe200078e004f */
[----:B------:R-:W-:Y:S01]  /*11570*/  PRMT R76, RZ, 0x7610, R76 ;  /* 0x00007610ff4c7816 */ /* 0x000fe2000000004c */
[----:B------:R-:W-:Y:S01]  /*11580*/  @P0 IMAD.MOV.U32 R27, RZ, RZ, R82 ;  /* 0x000000ffff1b0224 */ /* 0x000fe200078e0052 */
[----:B------:R3:W-:Y:S01]  /*11590*/  STL [R1+0x164], R82 ;  /* 0x0001645201007387 */ /* 0x0007e20000100800 */
[----:B------:R-:W-:Y:S01]  /*115a0*/  PRMT R75, RZ, 0x7610, R75 ;  /* 0x00007610ff4b7816 */ /* 0x000fe2000000004b */
[----:B------:R-:W4:Y:S02]  /*115b0*/  LDCU UR12, c[0x0][0x3b0] ;  /* 0x00007600ff0c77ac */ /* 0x000f240008000800 */
[----:B------:R0:W2:Y:S01]  /*115c0*/  @P0 LDG.E.U8 R77, desc[UR20][R26.64] ;  /* 0x000000141a4d0981 */ /* 0x0000a2000c1e1100 */
[----:B---3--:R-:W-:-:S02]  /*115d0*/  LEA.HI.X.SX32 R82, R28, R11, 0x1, P2 ;  /* 0x0000000b1c527211 */ /* 0x008fc400010f0eff */
[----:B------:R-:W-:Y:S01]  /*115e0*/  IADD3 R79, P2, PT, R29, R14, RZ ;  /* 0x0000000e1d4f7210 */ /* 0x000fe20007f5e0ff */
[----:B------:R3:W-:Y:S01]  /*115f0*/  STL [R1+0x188], R80 ;  /* 0x0001885001007387 */ /* 0x0007e20000100800 */
[----:B0-----:R-:W-:Y:S02]  /*11600*/  @P0 IMAD.MOV.U32 R26, RZ, RZ, R80 ;  /* 0x000000ffff1a0224 */ /* 0x001fe400078e0050 */
[----:B------:R-:W-:-:S05]  /*11610*/  @P0 IMAD.MOV.U32 R27, RZ, RZ, R88 ;  /* 0x000000ffff1b0224 */ /* 0x000fca00078e0058 */
[----:B------:R0:W2:Y:S01]  /*11620*/  @P0 LDG.E.U8 R76, desc[UR20][R26.64] ;  /* 0x000000141a4c0981 */ /* 0x0000a2000c1e1100 */
[----:B---3--:R-:W-:Y:S02]  /*11630*/  LEA.HI.X.SX32 R80, R29, R11, 0x1, P2 ;  /* 0x0000000b1d507211 */ /* 0x008fe400010f0eff */
[----:B------:R-:W-:Y:S01]  /*11640*/  ISETP.GT.U32.AND P2, PT, R15, R23, PT ;  /* 0x000000170f00720c */ /* 0x000fe20003f44070 */
[----:B------:R-:W-:Y:S01]  /*11650*/  IMAD R70, R70, UR4, RZ ;  /* 0x0000000446467c24 */ /* 0x000fe2000f8e02ff */
[----:B------:R-:W-:Y:S01]  /*11660*/  STL [R1+0x184], R88 ;  /* 0x0001845801007387 */ /* 0x000fe20000100800 */
[----:B------:R-:W-:Y:S01]  /*11670*/  PRMT R74, RZ, 0x7610, R74 ;  /* 0x00007610ff4a7816 */ /* 0x000fe2000000004a */
[----:B------:R-:W3:Y:S01]  /*11680*/  LDCU UR4, c[0x0][0x3b0] ;  /* 0x00007600ff0477ac */ /* 0x000ee20008000800 */
[----:B0-----:R-:W-:Y:S02]  /*11690*/  @P0 IMAD.MOV.U32 R26, RZ, RZ, R85 ;  /* 0x000000ffff1a0224 */ /* 0x001fe400078e0055 */
[----:B------:R-:W-:Y:S01]  /*116a0*/  @P0 IMAD.MOV.U32 R27, RZ, RZ, R87 ;  /* 0x000000ffff1b0224 */ /* 0x000fe200078e0057 */
[----:B------:R-:W-:Y:S01]  /*116b0*/  STL [R1+0x1a8], R85 ;  /* 0x0001a85501007387 */ /* 0x000fe20000100800 */
[----:B--2---:R-:W-:Y:S01]  /*116c0*/  IMAD R69, R69, UR5, RZ ;  /* 0x0000000545457c24 */ /* 0x004fe2000f8e02ff */
[----:B------:R-:W0:Y:S02]  /*116d0*/  LDCU UR5, c[0x0][0x3b0] ;  /* 0x00007600ff0577ac */ /* 0x000e240008000800 */
[----:B------:R2:W2:Y:S01]  /*116e0*/  @P0 LDG.E.U8 R75, desc[UR20][R26.64] ;  /* 0x000000141a4b0981 */ /* 0x0004a2000c1e1100 */
[----:B------:R-:W-:-:S03]  /*116f0*/  @!P2 IMAD.IADD R23, R23, 0x1, -R15 ;  /* 0x000000011717a824 */ /* 0x000fc600078e0a0f */
[----:B------:R-:W-:Y:S04]  /*11700*/  STL [R1+0x1a4], R87 ;  /* 0x0001a45701007387 */ /* 0x000fe80000100800 */
[----:B------:R0:W-:Y:S01]  /*11710*/  STL [R1+0x1c8], R81 ;  /* 0x0001c85101007387 */ /* 0x0001e20000100800 */
[----:B--2---:R-:W-:Y:S02]  /*11720*/  @P0 IMAD.MOV.U32 R26, RZ, RZ, R81 ;  /* 0x000000ffff1a0224 */ /* 0x004fe400078e0051 */
[----:B------:R-:W-:Y:S01]  /*11730*/  @P0 IMAD.MOV.U32 R27, RZ, RZ, R82 ;  /* 0x000000ffff1b0224 */ /* 0x000fe200078e0052 */
[----:B------:R-:W-:Y:S01]  /*11740*/  STL [R1+0x1c4], R82 ;  /* 0x0001c45201007387 */ /* 0x000fe20000100800 */
[----:B-1----:R-:W-:Y:S01]  /*11750*/  IMAD R67, R67, UR6, RZ ;  /* 0x0000000643437c24 */ /* 0x002fe2000f8e02ff */
[----:B------:R-:W-:Y:S01]  /*11760*/  PRMT R73, RZ, 0x7610, R73 ;  /* 0x00007610ff497816 */ /* 0x000fe20000000049 */
[----:B----4-:R-:W-:Y:S01]  /*11770*/  IMAD R65, R65, UR12, RZ ;  /* 0x0000000c41417c24 */ /* 0x010fe2000f8e02ff */
[----:B------:R1:W2:Y:S01]  /*11780*/  @P0 LDG.E.U8 R74, desc[UR20][R26.64] ;  /* 0x000000141a4a0981 */ /* 0x0002a2000c1e1100 */
[C---:B0-----:R-:W-:Y:S01]  /*11790*/  IADD3 R81, P2, PT, R70.reuse, R14, RZ ;  /* 0x0000000e46517210 */ /* 0x041fe20007f5e0ff */
[----:B------:R-:W0:Y:S02]  /*117a0*/  LDCU UR6, c[0x0][0x3b0] ;  /* 0x00007600ff0677ac */ /* 0x000e240008000800 */
[----:B------:R4:W-:Y:S01]  /*117b0*/  STL [R1+0x1e8], R79 ;  /* 0x0001e84f01007387 */ /* 0x0009e20000100800 */
[----:B------:R-:W-:Y:S01]  /*117c0*/  LEA.HI.X.SX32 R85, R70, R11, 0x1, P2 ;  /* 0x0000000b46557211 */ /* 0x000fe200010f0eff */
[----:B------:R-:W0:Y:S01]  /*117d0*/  LDCU UR12, c[0x0][0x3b0] ;  /* 0x00007600ff0c77ac */ /* 0x000e220008000800 */
[----:B-1----:R-:W-:-:S02]  /*117e0*/  @P0 IMAD.MOV.U32 R26, RZ, RZ, R79 ;  /* 0x000000ffff1a0224 */ /* 0x002fc400078e004f */
[----:B------:R-:W-:Y:S01]  /*117f0*/  @P0 IMAD.MOV.U32 R27, RZ, RZ, R80 ;  /* 0x000000ffff1b0224 */ /* 0x000fe200078e0050 */
[C---:B----4-:R-:W-:Y:S01]  /*11800*/  IADD3 R79, P2, PT, R69.reuse, R14, RZ ;  /* 0x0000000e454f7210 */ /* 0x050fe20007f5e0ff */
[----:B------:R1:W-:Y:S01]  /*11810*/  STL [R1+0x1e4], R80 ;  /* 0x0001e45001007387 */ /* 0x0003e20000100800 */
[C---:B------:R-:W-:Y:S02]  /*11820*/  SEL R62, R92.reuse, R62, !P5 ;  /* 0x0000003e5c3e7207 */ /* 0x040fe40006800000 */
[----:B------:R-:W-:Y:S01]  /*11830*/  LEA.HI.X.SX32 R82, R69, R11, 0x1, P2 ;  /* 0x0000000b45527211 */ /* 0x000fe200010f0eff */
[----:B------:R4:W2:Y:S01]  /*11840*/  @P0 LDG.E.U8 R73, desc[UR20][R26.64] ;  /* 0x000000141a490981 */ /* 0x0008a2000c1e1100 */
[----:B------:R-:W-:Y:S02]  /*11850*/  PRMT R72, RZ, 0x7610, R72 ;  /* 0x00007610ff487816 */ /* 0x000fe40000000048 */
[----:B-1----:R-:W-:Y:S01]  /*11860*/  IADD3 R80, P2, PT, R67, R14, RZ ;  /* 0x0000000e43507210 */ /* 0x002fe20007f5e0ff */
[----:B------:R-:W-:Y:S01]  /*11870*/  STL [R1+0x208], R81 ;  /* 0x0002085101007387 */ /* 0x000fe20000100800 */
[----:B------:R-:W-:Y:S01]  /*11880*/  SEL R64, R92, R64, !P5 ;  /* 0x000000405c407207 */ /* 0x000fe20006800000 */
[----:B----4-:R-:W-:-:S02]  /*11890*/  @P0 IMAD.MOV.U32 R26, RZ, RZ, R81 ;  /* 0x000000ffff1a0224 */ /* 0x010fc400078e0051 */
[----:B------:R1:W-:Y:S01]  /*118a0*/  STL [R1+0x204], R85 ;  /* 0x0002045501007387 */ /* 0x0003e20000100800 */
[----:B------:R-:W-:Y:S01]  /*118b0*/  @P0 IMAD.MOV.U32 R27, RZ, RZ, R85 ;  /* 0x000000ffff1b0224 */ /* 0x000fe200078e0055 */
[-C--:B------:R-:W-:Y:S01]  /*118c0*/  LEA.HI.X.SX32 R88, R67, R11.reuse, 0x1, P2 ;  /* 0x0000000b43587211 */ /* 0x080fe200010f0eff */
[----:B---3--:R-:W-:Y:S01]  /*118d0*/  IMAD R62, R62, UR4, RZ ;  /* 0x000000043e3e7c24 */ /* 0x008fe2000f8e02ff */
[----:B------:R-:W-:Y:S01]  /*118e0*/  PRMT R71, RZ, 0x7610, R71 ;  /* 0x00007610ff477816 */ /* 0x000fe20000000047 */
[----:B------:R-:W3:Y:S01]  /*118f0*/  LDCU UR4, c[0x0][0x3b0] ;  /* 0x00007600ff0477ac */ /* 0x000ee20008000800 */
[----:B------:R4:W2:Y:S01]  /*11900*/  @P0 LDG.E.U8 R72, desc[UR20][R26.64] ;  /* 0x000000141a480981 */ /* 0x0008a2000c1e1100 */
[CC--:B-1----:R-:W-:Y:S01]  /*11910*/  IADD3 R85, P2, PT, R65.reuse, R14.reuse, RZ ;  /* 0x0000000e41557210 */ /* 0x0c2fe20007f5e0ff */
[----:B------:R-:W-:Y:S02]  /*11920*/  IMAD R64, R64, UR5, RZ ;  /* 0x0000000540407c24 */ /* 0x000fe4000f8e02ff */
[----:B------:R-:W-:Y:S01]  /*11930*/  STL [R1+0x240], R79 ;  /* 0x0002404f01007387 */ /* 0x000fe20000100800 */
[----:B------:R-:W-:Y:S01]  /*11940*/  PRMT R70, RZ, 0x7610, R70 ;  /* 0x00007610ff467816 */ /* 0x000fe20000000046 */
[----:B------:R-:W1:Y:S01]  /*11950*/  LDCU UR5, c[0x0][0x3b0] ;  /* 0x00007600ff0577ac */ /* 0x000e620008000800 */
[-C--:B------:R-:W-:Y:S01]  /*11960*/  LEA.HI.X.SX32 R87, R65, R11.reuse, 0x1, P2 ;  /* 0x0000000b41577211 */ /* 0x080fe200010f0eff */
[----:B----4-:R-:W-:Y:S01]  /*11970*/  @P0 IMAD.MOV.U32 R26, RZ, RZ, R79 ;  /* 0x000000ffff1a0224 */ /* 0x010fe200078e004f */
[C---:B------:R-:W-:Y:S01]  /*11980*/  IADD3 R81, P2, PT, R62.reuse, R14, RZ ;  /* 0x0000000e3e517210 */ /* 0x040fe20007f5e0ff */
[----:B------:R-:W-:Y:S01]  /*11990*/  @P0 IMAD.MOV.U32 R27, RZ, RZ, R82 ;  /* 0x000000ffff1b0224 */ /* 0x000fe200078e0052 */
[----:B------:R4:W-:Y:S04]  /*119a0*/  STL [R1+0x21c], R82 ;  /* 0x00021c5201007387 */ /* 0x0009e80000100800 */
[----:B------:R0:W2:Y:S01]  /*119b0*/  @P0 LDG.E.U8 R71, desc[UR20][R26.64] ;  /* 0x000000141a470981 */ /* 0x0000a2000c1e1100 */
[----:B----4-:R-:W-:-:S02]  /*119c0*/  LEA.HI.X.SX32 R82, R62, R11, 0x1, P2 ;  /* 0x0000000b3e527211 */ /* 0x010fc400010f0eff */
[----:B------:R-:W-:Y:S01]  /*119d0*/  IADD3 R79, P2, PT, R64, R14, RZ ;  /* 0x0000000e404f7210 */ /* 0x000fe20007f5e0ff */
[----:B0-----:R-:W-:Y:S02]  /*119e0*/  @P0 IMAD.MOV.U32 R26, RZ, RZ, R80 ;  /* 0x000000ffff1a0224 */ /* 0x001fe400078e0050 */
[----:B------:R-:W-:Y:S01]  /*119f0*/  @P0 IMAD.MOV.U32 R27, RZ, RZ, R88 ;  /* 0x000000ffff1b0224 */ /* 0x000fe200078e0058 */
[----:B------:R0:W-:Y:S01]  /*11a00*/  STL [R1+0x248], R80 ;  /* 0x0002485001007387 */ /* 0x0001e20000100800 */
[----:B------:R-:W-:-:S03]  /*11a10*/  PRMT R69, RZ, 0x7610, R69 ;  /* 0x00007610ff457816 */ /* 0x000fc60000000045 */
[----:B------:R4:W2:Y:S01]  /*11a20*/  @P0 LDG.E.U8 R70, desc[UR20][R26.64] ;  /* 0x000000141a460981 */ /* 0x0008a2000c1e1100 */
[----:B------:R-:W-:Y:S02]  /*11a30*/  SEL R66, R92, R66, !P5 ;  /* 0x000000425c427207 */ /* 0x000fe40006800000 */
[----:B0-----:R-:W-:Y:S02]  /*11a40*/  LEA.HI.X.SX32 R80, R64, R11, 0x1, P2 ;  /* 0x0000000b40507211 */ /* 0x001fe400010f0eff */
[----:B------:R-:W-:Y:S01]  /*11a50*/  ISETP.GT.U32.AND P2, PT, R15, R23, PT ;  /* 0x000000170f00720c */ /* 0x000fe20003f44070 */
[----:B----4-:R-:W-:Y:S02]  /*11a60*/  @P0 IMAD.MOV.U32 R26, RZ, RZ, R85 ;  /* 0x000000ffff1a0224 */ /* 0x010fe400078e0055 */
[----:B------:R-:W-:Y:S01]  /*11a70*/  @P0 IMAD.MOV.U32 R27, RZ, RZ, R87 ;  /* 0x000000ffff1b0224 */ /* 0x000fe200078e0057 */
[----:B------:R-:W-:Y:S01]  /*11a80*/  PRMT R68, RZ, 0x7610, R68 ;  /* 0x00007610ff447816 */ /* 0x000fe20000000044 */
[----:B------:R-:W-:Y:S01]  /*11a90*/  STL [R1+0x244], R88 ;  /* 0x0002445801007387 */ /* 0x000fe20000100800 */
[----:B---3--:R-:W-:Y:S01]  /*11aa0*/  IMAD R66, R66, UR4, RZ ;  /* 0x0000000442427c24 */ /* 0x008fe2000f8e02ff */
[----:B------:R-:W0:Y:S02]  /*11ab0*/  LDCU UR4, c[0x0][0x3b0] ;  /* 0x00007600ff0477ac */ /* 0x000e240008000800 */
[----:B------:R3:W4:Y:S01]  /*11ac0*/  @P0 LDG.E.U8 R69, desc[UR20][R26.64] ;  /* 0x000000141a450981 */ /* 0x000722000c1e1100 */
[----:B------:R-:W-:-:S03]  /*11ad0*/  SEL R63, R92, R63, !P5 ;  /* 0x0000003f5c3f7207 */ /* 0x000fc60006800000 */
[----:B------:R-:W-:Y:S04]  /*11ae0*/  STL [R1+0x260], R85 ;  /* 0x0002605501007387 */ /* 0x000fe80000100800 */
[----:B------:R-:W-:Y:S01]  /*11af0*/  STL [R1+0x25c], R87 ;  /* 0x00025c5701007387 */ /* 0x000fe20000100800 */
[----:B---3--:R-:W-:Y:S02]  /*11b00*/  @P0 IMAD.MOV.U32 R26, RZ, RZ, R81 ;  /* 0x000000ffff1a0224 */ /* 0x008fe400078e0051 */
[----:B------:R-:W-:Y:S01]  /*11b10*/  @P0 IMAD.MOV.U32 R27, RZ, RZ, R82 ;  /* 0x000000ffff1b0224 */ /* 0x000fe200078e0052 */
[----:B------:R-:W-:Y:S01]  /*11b20*/  STL [R1+0x268], R81 ;  /* 0x0002685101007387 */ /* 0x000fe20000100800 */
[----:B------:R-:W-:-:S03]  /*11b30*/  @!P2 IMAD.IADD R23, R23, 0x1, -R15 ;  /* 0x000000011717a824 */ /* 0x000fc600078e0a0f */
[----:B------:R-:W-:Y:S01]  /*11b40*/  STL [R1+0x264], R82 ;  /* 0x0002645201007387 */ /* 0x000fe20000100800 */
[----:B-1----:R-:W-:Y:S01]  /*11b50*/  IMAD R63, R63, UR5, RZ ;  /* 0x000000053f3f7c24 */ /* 0x002fe2000f8e02ff */
[----:B------:R-:W-:Y:S01]  /*11b60*/  PRMT R67, RZ, 0x7610, R67 ;  /* 0x00007610ff437816 */ /* 0x000fe20000000043 */
[----:B------:R-:W1:Y:S01]  /*11b70*/  LDCU UR5, c[0x0][0x3b0] ;  /* 0x00007600ff0577ac */ /* 0x000e620008000800 */
[----:B------:R-:W-:Y:S04]  /*11b80*/  STL [R1+0x280], R79 ;  /* 0x0002804f01007387 */ /* 0x000fe80000100800 */
[----:B------:R3:W2:Y:S01]  /*11b90*/  @P0 LDG.E.U8 R68, desc[UR20][R26.64] ;  /* 0x000000141a440981 */ /* 0x0006a2000c1e1100 */
[----:B------:R-:W-:-:S03]  /*11ba0*/  SEL R61, R92, R61, !P5 ;  /* 0x0000003d5c3d7207 */ /* 0x000fc60006800000 */
[----:B------:R0:W-:Y:S01]  /*11bb0*/  STL [R1+0x27c], R80 ;  /* 0x00027c5001007387 */ /* 0x0001e20000100800 */
[----:B---3--:R-:W-:Y:S01]  /*11bc0*/  @P0 IMAD.MOV.U32 R27, RZ, RZ, R80 ;  /* 0x000000ffff1b0224 */ /* 0x008fe200078e0050 */
[----:B0-----:R-:W-:Y:S01]  /*11bd0*/  IADD3 R80, P2, PT, R66, R14, RZ ;  /* 0x0000000e42507210 */ /* 0x001fe20007f5e0ff */
[----:B------:R-:W-:-:S03]  /*11be0*/  @P0 IMAD.MOV.U32 R26, RZ, RZ, R79 ;  /* 0x000000ffff1a0224 */ /* 0x000fc600078e004f */
[-C--:B------:R-:W-:Y:S01]  /*11bf0*/  LEA.HI.X.SX32 R81, R66, R11.reuse, 0x1, P2 ;  /* 0x0000000b42517211 */ /* 0x080fe200010f0eff */
[----:B------:R-:W-:Y:S01]  /*11c00*/  IMAD R61, R61, UR6, RZ ;  /* 0x000000063d3d7c24 */ /* 0x000fe2000f8e02ff */
[C---:B------:R-:W-:Y:S01]  /*11c10*/  IADD3 R79, P2, PT, R63.reuse, R14, RZ ;  /* 0x0000000e3f4f7210 */ /* 0x040fe20007f5e0ff */
[----:B------:R0:W3:Y:S01]  /*11c20*/  @P0 LDG.E.U8 R67, desc[UR20][R26.64] ;  /* 0x000000141a430981 */ /* 0x0000e2000c1e1100 */
[----:B------:R-:W-:Y:S01]  /*11c30*/  PRMT R66, RZ, 0x7610, R66 ;  /* 0x00007610ff427816 */ /* 0x000fe20000000042 */
[----:B------:R-:W1:Y:S01]  /*11c40*/  LDCU UR6, c[0x0][0x3b0] ;  /* 0x00007600ff0677ac */ /* 0x000e620008000800 */
[----:B------:R-:W-:Y:S01]  /*11c50*/  SEL R60, R92, R60, !P5 ;  /* 0x0000003c5c3c7207 */ /* 0x000fe20006800000 */
[----:B------:R0:W-:Y:S01]  /*11c60*/  STL [R1+0x288], R80 ;  /* 0x0002885001007387 */ /* 0x0001e20000100800 */
[----:B------:R-:W-:Y:S01]  /*11c70*/  LEA.HI.X.SX32 R63, R63, R11, 0x1, P2 ;  /* 0x0000000b3f3f7211 */ /* 0x000fe200010f0eff */
[----:B0-----:R-:W-:Y:S02]  /*11c80*/  @P0 IMAD.MOV.U32 R26, RZ, RZ, R80 ;  /* 0x000000ffff1a0224 */ /* 0x001fe400078e0050 */
[----:B------:R-:W-:Y:S01]  /*11c90*/  @P0 IMAD.MOV.U32 R27, RZ, RZ, R81 ;  /* 0x000000ffff1b0224 */ /* 0x000fe200078e0051 */
[----:B------:R-:W-:Y:S01]  /*11ca0*/  IADD3 R80, P2, PT, R61, R14, RZ ;  /* 0x0000000e3d507210 */ /* 0x000fe20007f5e0ff */
[----:B------:R-:W-:Y:S01]  /*11cb0*/  IMAD R60, R60, UR4, RZ ;  /* 0x000000043c3c7c24 */ /* 0x000fe2000f8e02ff */
[----:B------:R-:W-:-:S02]  /*11cc0*/  PRMT R64, RZ, 0x7610, R64 ;  /* 0x00007610ff407816 */ /* 0x000fc40000000040 */
[----:B------:R0:W2:Y:S01]  /*11cd0*/  @P0 LDG.E.U8 R66, desc[UR20][R26.64] ;  /* 0x000000141a420981 */ /* 0x0000a2000c1e1100 */
[C---:B------:R-:W-:Y:S01]  /*11ce0*/  SEL R59, R92.reuse, R59, !P5 ;  /* 0x0000003b5c3b7207 */ /* 0x040fe20006800000 */
[----:B------:R-:W1:Y:S01]  /*11cf0*/  LDCU UR4, c[0x0][0x3b0] ;  /* 0x00007600ff0477ac */ /* 0x000e620008000800 */
[C---:B------:R-:W-:Y:S01]  /*11d00*/  SEL R57, R92.reuse, R57, !P5 ;  /* 0x000000395c397207 */ /* 0x040fe20006800000 */
[----:B------:R1:W-:Y:S01]  /*11d10*/  STL [R1+0x284], R81 ;  /* 0x0002845101007387 */ /* 0x0003e20000100800 */
[----:B------:R-:W-:Y:S01]  /*11d20*/  PRMT R65, RZ, 0x7610, R65 ;  /* 0x00007610ff417816 */ /* 0x000fe20000000041 */
[----:B------:R-:W-:Y:S01]  /*11d30*/  IMAD R59, R59, UR12, RZ ;  /* 0x0000000c3b3b7c24 */ /* 0x000fe2000f8e02ff */
[----:B------:R-:W-:Y:S01]  /*11d40*/  SEL R55, R92, R55, !P5 ;  /* 0x000000375c377207 */ /* 0x000fe20006800000 */
[----:B------:R1:W-:Y:S01]  /*11d50*/  STL [R1+0x2a0], R79 ;  /* 0x0002a04f01007387 */ /* 0x0003e20000100800 */
[----:B0-----:R-:W-:Y:S01]  /*11d60*/  @P0 IMAD.MOV.U32 R26, RZ, RZ, R79 ;  /* 0x000000ffff1a0224 */ /* 0x001fe200078e004f */
[----:B------:R-:W-:Y:S01]  /*11d70*/  PRMT R62, RZ, 0x7610, R62 ;  /* 0x00007610ff3e7816 */ /* 0x000fe2000000003e */
[----:B------:R-:W-:Y:S01]  /*11d80*/  @P0 IMAD.MOV.U32 R27, RZ, RZ, R63 ;  /* 0x000000ffff1b0224 */ /* 0x000fe200078e003f */
[----:B-1----:R-:W-:Y:S01]  /*11d90*/  LEA.HI.X.SX32 R81, R61, R11, 0x1, P2 ;  /* 0x0000000b3d517211 */ /* 0x002fe200010f0eff */
[----:B------:R-:W-:Y:S01]  /*11da0*/  STL [R1+0x29c], R63 ;  /* 0x00029c3f01007387 */ /* 0x000fe20000100800 */
[----:B------:R-:W-:Y:S01]  /*11db0*/  IMAD R57, R57, UR5, RZ ;  /* 0x0000000539397c24 */ /* 0x000fe2000f8e02ff */
[----:B------:R-:W0:Y:S01]  /*11dc0*/  LDCU UR5, c[0x0][0x3b0] ;  /* 0x00007600ff0577ac */ /* 0x000e220008000800 */
[----:B------:R-:W-:Y:S01]  /*11dd0*/  IADD3 R79, P2, PT, R60, R14, RZ ;  /* 0x0000000e3c4f7210 */ /* 0x000fe20007f5e0ff */
[----:B------:R1:W2:Y:S01]  /*11de0*/  @P0 LDG.E.U8 R64, desc[UR20][R26.64] ;  /* 0x000000141a400981 */ /* 0x0002a2000c1e1100 */
[----:B------:R-:W-:Y:S01]  /*11df0*/  SEL R53, R92, R53, !P5 ;  /* 0x000000355c357207 */ /* 0x000fe20006800000 */
[----:B------:R-:W0:Y:S02]  /*11e00*/  LDCU UR12, c[0x0][0x3b0] ;  /* 0x00007600ff0c77ac */ /* 0x000e240008000800 */
[----:B------:R1:W-:Y:S02]  /*11e10*/  STL [R1+0x2a8], R80 ;  /* 0x0002a85001007387 */ /* 0x0003e40000100800 */
[----:B-1----:R-:W-:-:S02]  /*11e20*/  @P0 IMAD.MOV.U32 R26, RZ, RZ, R80 ;  /* 0x000000ffff1a0224 */ /* 0x002fc400078e0050 */
[----:B------:R-:W-:Y:S01]  /*11e30*/  @P0 IMAD.MOV.U32 R27, RZ, RZ, R81 ;  /* 0x000000ffff1b0224 */ /* 0x000fe200078e0051 */
[----:B------:R-:W-:Y:S01]  /*11e40*/  LEA.HI.X.SX32 R80, R60, R11, 0x1, P2 ;  /* 0x0000000b3c507211 */ /* 0x000fe200010f0eff */
[----:B------:R-:W-:Y:S01]  /*11e50*/  STL [R1+0x2a4], R81 ;  /* 0x0002a45101007387 */ /* 0x000fe20000100800 */
[----:B------:R-:W-:-:S03]  /*11e60*/  IADD3 R63, P2, PT, R59, R14, RZ ;  /* 0x0000000e3b3f7210 */ /* 0x000fc60007f5e0ff */
[----:B------:R1:W2:Y:S04]  /*11e70*/  @P0 LDG.E.U8 R65, desc[UR20][R26.64] ;  /* 0x000000141a410981 */ /* 0x0002a8000c1e1100 */
[----:B------:R-:W-:Y:S01]  /*11e80*/  STL [R1+0x2c0], R79 ;  /* 0x0002c04f01007387 */ /* 0x000fe20000100800 */
[----:B------:R-:W-:Y:S01]  /*11e90*/  IMAD R55, R55, UR6, RZ ;  /* 0x0000000637377c24 */ /* 0x000fe2000f8e02ff */
[----:B------:R-:W0:Y:S02]  /*11ea0*/  LDCU UR6, c[0x0][0x3b0] ;  /* 0x00007600ff0677ac */ /* 0x000e240008000800 */
[----:B------:R1:W-:Y:S02]  /*11eb0*/  STL [R1+0x2bc], R80 ;  /* 0x0002bc5001007387 */ /* 0x0003e40000100800 */
[----:B-1----:R-:W-:-:S02]  /*11ec0*/  @P0 IMAD.MOV.U32 R26, RZ, RZ, R79 ;  /* 0x000000ffff1a0224 */ /* 0x002fc400078e004f */
[----:B------:R-:W-:Y:S01]  /*11ed0*/  @P0 IMAD.MOV.U32 R27, RZ, RZ, R80 ;  /* 0x000000ffff1b0224 */ /* 0x000fe200078e0050 */
[----:B------:R-:W-:Y:S01]  /*11ee0*/  PRMT R61, RZ, 0x7610, R61 ;  /* 0x00007610ff3d7816 */ /* 0x000fe2000000003d */
[----:B------:R1:W-:Y:S01]  /*11ef0*/  STL [R1+0x2c8], R63 ;  /* 0x0002c83f01007387 */ /* 0x0003e20000100800 */
[----:B------:R-:W-:-:S03]  /*11f00*/  LEA.HI.X.SX32 R80, R59, R11, 0x1, P2 ;  /* 0x0000000b3b507211 */ /* 0x000fc600010f0eff */
[----:B------:R0:W2:Y:S01]  /*11f10*/  @P0 LDG.E.U8 R62, desc[UR20][R26.64] ;  /* 0x000000141a3e0981 */ /* 0x0000a2000c1e1100 */
[----:B------:R-:W-:Y:S01]  /*11f20*/  IADD3 R79, P2, PT, R57, R14, RZ ;  /* 0x0000000e394f7210 */ /* 0x000fe20007f5e0ff */
[----:B------:R-:W-:Y:S01]  /*11f30*/  IMAD R53, R53, UR4, RZ ;  /* 0x0000000435357c24 */ /* 0x000fe2000f8e02ff */
[----:B------:R-:W-:Y:S01]  /*11f40*/  SEL R52, R92, R52, !P5 ;  /* 0x000000345c347207 */ /* 0x000fe20006800000 */
[----:B------:R-:W1:Y:S01]  /*11f50*/  LDCU UR4, c[0x0][0x3b0] ;  /* 0x00007600ff0477ac */ /* 0x000e620008000800 */
[----:B------:R-:W-:Y:S01]  /*11f60*/  LEA.HI.X.SX32 R81, R57, R11, 0x1, P2 ;  /* 0x0000000b39517211 */ /* 0x000fe200010f0eff */
[----:B0-----:R-:W-:Y:S02]  /*11f70*/  @P0 IMAD.MOV.U32 R26, RZ, RZ, R63 ;  /* 0x000000ffff1a0224 */ /* 0x001fe400078e003f */
[----:B------:R-:W-:Y:S01]  /*11f80*/  @P0 IMAD.MOV.U32 R27, RZ, RZ, R80 ;  /* 0x000000ffff1b0224 */ /* 0x000fe200078e0050 */
[----:B-1----:R-:W-:Y:S01]  /*11f90*/  IADD3 R63, P2, PT, R55, R14, RZ ;  /* 0x0000000e373f7210 */ /* 0x002fe20007f5e0ff */
[----:B------:R0:W-:Y:S01]  /*11fa0*/  STL [R1+0x2c4], R80 ;  /* 0x0002c45001007387 */ /* 0x0001e20000100800 */
[----:B------:R-:W-:Y:S01]  /*11fb0*/  PRMT R59, RZ, 0x7610, R59 ;  /* 0x00007610ff3b7816 */ /* 0x000fe2000000003b */
[----:B------:R-:W-:Y:S01]  /*11fc0*/  IMAD R52, R52, UR5, RZ ;  /* 0x0000000534347c24 */ /* 0x000fe2000f8e02ff */
[----:B------:R-:W1:Y:S01]  /*11fd0*/  LDCU UR5, c[0x0][0x3b0] ;  /* 0x00007600ff0577ac */ /* 0x000e620008000800 */
[----:B------:R0:W2:Y:S01]  /*11fe0*/  @P0 LDG.E.U8 R61, desc[UR20][R26.64] ;  /* 0x000000141a3d0981 */ /* 0x0000a2000c1e1100 */
[----:B------:R-:W-:-:S03]  /*11ff0*/  PRMT R60, RZ, 0x7610, R60 ;  /* 0x00007610ff3c7816 */ /* 0x000fc6000000003c */
[----:B------:R1:W-:Y:S01]  /*12000*/  STL [R1+0x2e0], R79 ;  /* 0x0002e04f01007387 */ /* 0x0003e20000100800 */
[----:B0-----:R-:W-:Y:S01]  /*12010*/  LEA.HI.X.SX32 R80, R55, R11, 0x1, P2 ;  /* 0x0000000b37507211 */ /* 0x001fe200010f0eff */
[----:B------:R-:W-:Y:S02]  /*12020*/  @P0 IMAD.MOV.U32 R26, RZ, RZ, R79 ;  /* 0x000000ffff1a0224 */ /* 0x000fe400078e004f */
[----:B------:R-:W-:Y:S01]  /*12030*/  @P0 IMAD.MOV.U32 R27, RZ, RZ, R81 ;  /* 0x000000ffff1b0224 */ /* 0x000fe200078e0051 */
[----:B------:R-:W-:Y:S01]  /*12040*/  STL [R1+0x2dc], R81 ;  /* 0x0002dc5101007387 */ /* 0x000fe20000100800 */
[----:B-1----:R-:W-:Y:S02]  /*12050*/  IADD3 R79, P2, PT, R53, R14, RZ ;  /* 0x0000000e354f7210 */ /* 0x002fe40007f5e0ff */
[C---:B------:R-:W-:Y:S01]  /*12060*/  SEL R49, R92.reuse, R49, !P5 ;  /* 0x000000315c317207 */ /* 0x040fe20006800000 */
[----:B------:R-:W-:Y:S04]  /*12070*/  STL [R1+0x2e8], R63 ;  /* 0x0002e83f01007387 */ /* 0x000fe80000100800 */
[----:B------:R0:W2:Y:S04]  /*12080*/  @P0 LDG.E.U8 R59, desc[UR20][R26.64] ;  /* 0x000000141a3b0981 */ /* 0x0000a8000c1e1100 */
[----:B------:R1:W-:Y:S01]  /*12090*/  STL [R1+0x2e4], R80 ;  /* 0x0002e45001007387 */ /* 0x0003e20000100800 */
[----:B------:R-:W-:Y:S01]  /*120a0*/  IMAD R49, R49, UR6, RZ ;  /* 0x0000000631317c24 */ /* 0x000fe2000f8e02ff */
[----:B------:R-:W-:Y:S01]  /*120b0*/  SEL R48, R92, R48, !P5 ;  /* 0x000000305c307207 */ /* 0x000fe20006800000 */
[----:B------:R-:W1:Y:S01]  /*120c0*/  LDCU UR6, c[0x0][0x3b0] ;  /* 0x00007600ff0677ac */ /* 0x000e620008000800 */
[----:B0-----:R-:W-:-:S02]  /*120d0*/  @P0 IMAD.MOV.U32 R26, RZ, RZ, R63 ;  /* 0x000000ffff1a0224 */ /* 0x001fc400078e003f */
[----:B------:R-:W-:Y:S01]  /*120e0*/  @P0 IMAD.MOV.U32 R27, RZ, RZ, R80 ;  /* 0x000000ffff1b0224 */ /* 0x000fe200078e0050 */
[----:B-1----:R-:W-:Y:S02]  /*120f0*/  LEA.HI.X.SX32 R80, R53, R11, 0x1, P2 ;  /* 0x0000000b35507211 */ /* 0x002fe400010f0eff */
[----:B------:R-:W-:Y:S02]  /*12100*/  IADD3 R63, P2, PT, R52, R14, RZ ;  /* 0x0000000e343f7210 */ /* 0x000fe40007f5e0ff */
[----:B------:R0:W2:Y:S01]  /*12110*/  @P0 LDG.E.U8 R60, desc[UR20][R26.64] ;  /* 0x000000141a3c0981 */ /* 0x0000a2000c1e1100 */
[----:B------:R-:W-:-:S03]  /*12120*/  PRMT R58, RZ, 0x7610, R58 ;  /* 0x00007610ff3a7816 */ /* 0x000fc6000000003a */
[----:B------:R-:W-:Y:S01]  /*12130*/  STL [R1+0x300], R79 ;  /* 0x0003004f01007387 */ /* 0x000fe20000100800 */
[----:B------:R-:W-:-:S03]  /*12140*/  SEL R46, R92, R46, !P5 ;  /* 0x0000002e5c2e7207 */ /* 0x000fc60006800000 */
[----:B------:R1:W-:Y:S01]  /*12150*/  STL [R1+0x2fc], R80 ;  /* 0x0002fc5001007387 */ /* 0x0003e20000100800 */
[----:B0-----:R-:W-:Y:S02]  /*12160*/  @P0 IMAD.MOV.U32 R26, RZ, RZ, R79 ;  /* 0x000000ffff1a0224 */ /* 0x001fe400078e004f */
[----:B------:R-:W-:Y:S02]  /*12170*/  @P0 IMAD.MOV.U32 R27, RZ, RZ, R80 ;  /* 0x000000ffff1b0224 */ /* 0x000fe400078e0050 */
[----:B------:R-:W-:Y:S01]  /*12180*/  IMAD R48, R48, UR4, RZ ;  /* 0x0000000430307c24 */ /* 0x000fe2000f8e02ff */
[----:B------:R-:W-:Y:S01]  /*12190*/  STL [R1+0x308], R63 ;  /* 0x0003083f01007387 */ /* 0x000fe20000100800 */
[----:B------:R-:W-:Y:S01]  /*121a0*/  PRMT R57, RZ, 0x7610, R57 ;  /* 0x00007610ff397816 */ /* 0x000fe20000000039 */
[----:B------:R-:W-:Y:S01]  /*121b0*/  IMAD R46, R46, UR5, RZ ;  /* 0x000000052e2e7c24 */ /* 0x000fe2000f8e02ff */
[----:B-1----:R-:W-:Y:S01]  /*121c0*/  LEA.HI.X.SX32 R80, R52, R11, 0x1, P2 ;  /* 0x0000000b34507211 */ /* 0x002fe200010f0eff */
[----:B------:R0:W2:Y:S01]  /*121d0*/  @P0 LDG.E.U8 R58, desc[UR20][R26.64] ;  /* 0x000000141a3a0981 */ /* 0x0000a2000c1e1100 */
[----:B------:R-:W-:Y:S01]  /*121e0*/  IADD3 R79, P2, PT, R49, R14, RZ ;  /* 0x0000000e314f7210 */ /* 0x000fe20007f5e0ff */
[----:B------:R-:W1:Y:S02]  /*121f0*/  LDCU UR4, c[0x0][0x3b0] ;  /* 0x00007600ff0477ac */ /* 0x000e640008000800 */
[----:B------:R0:W-:Y:S01]  /*12200*/  STL [R1+0x304], R80 ;  /* 0x0003045001007387 */ /* 0x0001e20000100800 */
[----:B------:R-:W-:Y:S01]  /*12210*/  SEL R44, R92, R44, !P5 ;  /* 0x0000002c5c2c7207 */ /* 0x000fe20006800000 */
[----:B------:R-:W1:Y:S01]  /*12220*/  LDCU UR5, c[0x0][0x3b0] ;  /* 0x00007600ff0577ac */ /* 0x000e620008000800 */
[----:B0-----:R-:W-:-:S02]  /*12230*/  @P0 IMAD.MOV.U32 R26, RZ, RZ, R63 ;  /* 0x000000ffff1a0224 */ /* 0x001fc400078e003f */
[----:B------:R-:W-:Y:S01]  /*12240*/  @P0 IMAD.MOV.U32 R27, RZ, RZ, R80 ;  /* 0x000000ffff1b0224 */ /* 0x000fe200078e0050 */
[-C--:B------:R-:W-:Y:S02]  /*12250*/  LEA.HI.X.SX32 R80, R49, R11.reuse, 0x1, P2 ;  /* 0x0000000b31507211 */ /* 0x080fe400010f0eff */
[----:B------:R-:W-:Y:S02]  /*12260*/  IADD3 R63, P2, PT, R48, R14, RZ ;  /* 0x0000000e303f7210 */ /* 0x000fe40007f5e0ff */
[----:B------:R0:W2:Y:S01]  /*12270*/  @P0 LDG.E.U8 R57, desc[UR20][R26.64] ;  /* 0x000000141a390981 */ /* 0x0000a2000c1e1100 */
[----:B------:R-:W-:Y:S01]  /*12280*/  PRMT R56, RZ, 0x7610, R56 ;  /* 0x00007610ff387816 */ /* 0x000fe20000000038 */
[----:B------:R-:W-:Y:S01]  /*12290*/  IMAD R44, R44, UR12, RZ ;  /* 0x0000000c2c2c7c24 */ /* 0x000fe2000f8e02ff */
[----:B------:R-:W-:Y:S01]  /*122a0*/  LEA.HI.X.SX32 R81, R48, R11, 0x1, P2 ;  /* 0x0000000b30517211 */ /* 0x000fe200010f0eff */
[----:B------:R1:W-:Y:S01]  /*122b0*/  STL [R1+0x320], R79 ;  /* 0x0003204f01007387 */ /* 0x0003e20000100800 */
[----:B------:R-:W-:Y:S01]  /*122c0*/  SEL R42, R92, R42, !P5 ;  /* 0x0000002a5c2a7207 */ /* 0x000fe20006800000 */
[----:B------:R-:W4:Y:S01]  /*122d0*/  LDCU UR12, c[0x0][0x3b0] ;  /* 0x00007600ff0c77ac */ /* 0x000f220008000800 */
[----:B0-----:R-:W-:-:S02]  /*122e0*/  @P0 IMAD.MOV.U32 R26, RZ, RZ, R79 ;  /* 0x000000ffff1a0224 */ /* 0x001fc400078e004f */
[----:B------:R-:W-:Y:S01]  /*122f0*/  @P0 IMAD.MOV.U32 R27, RZ, RZ, R80 ;  /* 0x000000ffff1b0224 */ /* 0x000fe200078e0050 */
[-C--:B-1----:R-:W-:Y:S01]  /*12300*/  IADD3 R79, P2, PT, R46, R14.reuse, RZ ;  /* 0x0000000e2e4f7210 */ /* 0x082fe20007f5e0ff */
[----:B------:R0:W-:Y:S01]  /*12310*/  STL [R1+0x31c], R80 ;  /* 0x00031c5001007387 */ /* 0x0001e20000100800 */
[----:B------:R-:W-:Y:S01]  /*12320*/  IMAD R42, R42, UR6, RZ ;  /* 0x000000062a2a7c24 */ /* 0x000fe2000f8e02ff */
[----:B------:R-:W-:Y:S01]  /*12330*/  PRMT R55, RZ, 0x7610, R55 ;  /* 0x00007610ff377816 */ /* 0x000fe20000000037 */
[----:B------:R-:W1:Y:S01]  /*12340*/  LDCU UR6, c[0x0][0x3b0] ;  /* 0x00007600ff0677ac */ /* 0x000e620008000800 */
[----:B------:R-:W-:Y:S01]  /*12350*/  LEA.HI.X.SX32 R82, R46, R11, 0x1, P2 ;  /* 0x0000000b2e527211 */ /* 0x000fe200010f0eff */
[----:B------:R0:W2:Y:S02]  /*12360*/  @P0 LDG.E.U8 R56, desc[UR20][R26.64] ;  /* 0x000000141a380981 */ /* 0x0000a4000c1e1100 */
[----:B0-----:R-:W-:Y:S02]  /*12370*/  IADD3 R80, P2, PT, R44, R14, RZ ;  /* 0x0000000e2c507210 */ /* 0x001fe40007f5e0ff */
[----:B------:R-:W-:Y:S01]  /*12380*/  STL [R1+0x328], R63 ;  /* 0x0003283f01007387 */ /* 0x000fe20000100800 */
[----:B------:R-:W-:-:S03]  /*12390*/  @P0 IMAD.MOV.U32 R26, RZ, RZ, R63 ;  /* 0x000000ffff1a0224 */ /* 0x000fc600078e003f */
[----:B------:R0:W-:Y:S01]  /*123a0*/  STL [R1+0x324], R81 ;  /* 0x0003245101007387 */ /* 0x0001e20000100800 */
[----:B------:R-:W-:Y:S01]  /*123b0*/  @P0 IMAD.MOV.U32 R27, RZ, RZ, R81 ;  /* 0x000000ffff1b0224 */ /* 0x000fe200078e0051 */
[----:B------:R-:W-:Y:S02]  /*123c0*/  PRMT R53, RZ, 0x7610, R53 ;  /* 0x00007610ff357816 */ /* 0x000fe40000000035 */
[----:B------:R1:W-:Y:S04]  /*123d0*/  STL [R1+0x340], R79 ;  /* 0x0003404f01007387 */ /* 0x0003e80000100800 */
[----:B------:R1:W2:Y:S01]  /*123e0*/  @P0 LDG.E.U8 R55, desc[UR20][R26.64] ;  /* 0x000000141a370981 */ /* 0x0002a2000c1e1100 */
[----:B0-----:R-:W-:Y:S02]  /*123f0*/  LEA.HI.X.SX32 R81, R44, R11, 0x1, P2 ;  /* 0x0000000b2c517211 */ /* 0x001fe400010f0eff */
[----:B------:R-:W-:Y:S01]  /*12400*/  IADD3 R63, P2, PT, R42, R14, RZ ;  /* 0x0000000e2a3f7210 */ /* 0x000fe20007f5e0ff */
[----:B-1----:R-:W-:-:S03]  /*12410*/  @P0 IMAD.MOV.U32 R26, RZ, RZ, R79 ;  /* 0x000000ffff1a0224 */ /* 0x002fc600078e004f */
[----:B------:R-:W-:Y:S01]  /*12420*/  LEA.HI.X.SX32 R79, R42, R11, 0x1, P2 ;  /* 0x0000000b2a4f7211 */ /* 0x000fe200010f0eff */
[----:B------:R-:W-:Y:S01]  /*12430*/  @P0 IMAD.MOV.U32 R27, RZ, RZ, R82 ;  /* 0x000000ffff1b0224 */ /* 0x000fe200078e0052 */
[----:B------:R-:W-:Y:S02]  /*12440*/  ISETP.GT.U32.AND P2, PT, R15, R18, PT ;  /* 0x000000120f00720c */ /* 0x000fe40003f44070 */
[C---:B------:R-:W-:Y:S02]  /*12450*/  SEL R43, R92.reuse, R43, !P5 ;  /* 0x0000002b5c2b7207 */ /* 0x040fe40006800000 */
[----:B------:R0:W2:Y:S01]  /*12460*/  @P0 LDG.E.U8 R53, desc[UR20][R26.64] ;  /* 0x000000141a350981 */ /* 0x0000a2000c1e1100 */
[----:B------:R-:W-:Y:S02]  /*12470*/  PRMT R54, RZ, 0x7610, R54 ;  /* 0x00007610ff367816 */ /* 0x000fe40000000036 */
[----:B------:R-:W-:Y:S01]  /*12480*/  IMAD R43, R43, UR4, RZ ;  /* 0x000000042b2b7c24 */ /* 0x000fe2000f8e02ff */
[----:B------:R-:W-:Y:S01]  /*12490*/  SEL R41, R92, R41, !P5 ;  /* 0x000000295c297207 */ /* 0x000fe20006800000 */
[----:B------:R-:W-:Y:S01]  /*124a0*/  STL [R1+0x33c], R82 ;  /* 0x00033c5201007387 */ /* 0x000fe20000100800 */
[----:B------:R-:W1:Y:S01]  /*124b0*/  LDCU UR4, c[0x0][0x3b0] ;  /* 0x00007600ff0477ac */ /* 0x000e620008000800 */
[----:B0-----:R-:W-:-:S02]  /*124c0*/  @P0 IMAD.MOV.U32 R26, RZ, RZ, R80 ;  /* 0x000000ffff1a0224 */ /* 0x001fc400078e0050 */
[----:B------:R-:W-:Y:S01]  /*124d0*/  @P0 IMAD.MOV.U32 R27, RZ, RZ, R81 ;  /* 0x000000ffff1b0224 */ /* 0x000fe200078e0051 */
[----:B------:R-:W-:Y:S01]  /*124e0*/  STL [R1+0x348], R80 ;  /* 0x0003485001007387 */ /* 0x000fe20000100800 */
[----:B------:R-:W-:Y:S01]  /*124f0*/  @!P2 IMAD.IADD R18, R18, 0x1, -R15 ;  /* 0x000000011212a824 */ /* 0x000fe200078e0a0f */
[C---:B------:R-:W-:Y:S02]  /*12500*/  SEL R40, R92.reuse, R40, !P5 ;  /* 0x000000285c287207 */ /* 0x040fe40006800000 */
[----:B------:R-:W-:Y:S01]  /*12510*/  STL [R1+0x344], R81 ;  /* 0x0003445101007387 */ /* 0x000fe20000100800 */
[----:B------:R-:W-:Y:S01]  /*12520*/  IMAD R41, R41, UR5, RZ ;  /* 0x0000000529297c24 */ /* 0x000fe2000f8e02ff */
[----:B------:R-:W-:Y:S02]  /*12530*/  PRMT R52, RZ, 0x7610, R52 ;  /* 0x00007610ff347816 */ /* 0x000fe40000000034 */
[----:B------:R0:W2:Y:S01]  /*12540*/  @P0 LDG.E.U8 R54, desc[UR20][R26.64] ;  /* 0x000000141a360981 */ /* 0x0000a2000c1e1100 */
[----:B------:R-:W-:Y:S01]  /*12550*/  SEL R39, R92, R39, !P5 ;  /* 0x000000275c277207 */ /* 0x000fe20006800000 */
[----:B------:R-:W-:Y:S01]  /*12560*/  IMAD R40, R40, UR6, RZ ;  /* 0x0000000628287c24 */ /* 0x000fe2000f8e02ff */
[C---:B------:R-:W-:Y:S01]  /*12570*/  SEL R38, R92.reuse, R38, !P5 ;  /* 0x000000265c267207 */ /* 0x040fe20006800000 */
[----:B------:R1:W-:Y:S01]  /*12580*/  STL [R1+0x360], R63 ;  /* 0x0003603f01007387 */ /* 0x0003e20000100800 */
[----:B------:R-:W-:Y:S01]  /*12590*/  PRMT R51, RZ, 0x7610, R51 ;  /* 0x00007610ff337816 */ /* 0x000fe20000000033 */
[----:B------:R-:W3:Y:S01]  /*125a0*/  LDCU UR5, c[0x0][0x3b0] ;  /* 0x00007600ff0577ac */ /* 0x000ee20008000800 */
[----:B0-----:R-:W-:Y:S01]  /*125b0*/  @P0 IMAD.MOV.U32 R26, RZ, RZ, R63 ;  /* 0x000000ffff1a0224 */ /* 0x001fe200078e003f */
[----:B------:R0:W-:Y:S01]  /*125c0*/  STL [R1+0x35c], R79 ;  /* 0x00035c4f01007387 */ /* 0x0001e20000100800 */
[----:B------:R-:W-:Y:S01]  /*125d0*/  @P0 IMAD.MOV.U32 R27, RZ, RZ, R79 ;  /* 0x000000ffff1b0224 */ /* 0x000fe200078e004f */
[----:B------:R-:W-:Y:S01]  /*125e0*/  SEL R36, R92, R36, !P5 ;  /* 0x000000245c247207 */ /* 0x000fe20006800000 */
[----:B----4-:R-:W-:Y:S01]  /*125f0*/  IMAD R39, R39, UR12, RZ ;  /* 0x0000000c27277c24 */ /* 0x010fe2000f8e02ff */
[C---:B-1----:R-:W-:Y:S01]  /*12600*/  IADD3 R63, P2, PT, R43.reuse, R14, RZ ;  /* 0x0000000e2b3f7210 */ /* 0x042fe20007f5e0ff */
[----:B------:R-:W-:Y:S01]  /*12610*/  IMAD R38, R38, UR4, RZ ;  /* 0x0000000426267c24 */ /* 0x000fe2000f8e02ff */
[----:B------:R1:W4:Y:S01]  /*12620*/  @P0 LDG.E.U8 R52, desc[UR20][R26.64] ;  /* 0x000000141a340981 */ /* 0x000322000c1e1100 */
[----:B------:R-:W-:Y:S01]  /*12630*/  PRMT R49, RZ, 0x7610, R49 ;  /* 0x00007610ff317816 */ /* 0x000fe20000000031 */
[----:B------:R-:W-:Y:S01]  /*12640*/  IMAD R36, R36, UR13, RZ ;  /* 0x0000000d24247c24 */ /* 0x000fe2000f8e02ff */
[----:B------:R-:W3:Y:S01]  /*12650*/  LDCU UR4, c[0x0][0x3b0] ;  /* 0x00007600ff0477ac */ /* 0x000ee20008000800 */
[----:B0-----:R-:W-:-:S02]  /*12660*/  LEA.HI.X.SX32 R79, R43, R11, 0x1, P2 ;  /* 0x0000000b2b4f7211 */ /* 0x001fc400010f0eff */
[CC--:B------:R-:W-:Y:S01]  /*12670*/  IADD3 R80, P2, PT, R41.reuse, R14.reuse, RZ ;  /* 0x0000000e29507210 */ /* 0x0c0fe20007f5e0ff */
[----:B------:R0:W-:Y:S01]  /*12680*/  STL [R1+0x368], R63 ;  /* 0x0003683f01007387 */ /* 0x0001e20000100800 */
[----:B------:R-:W-:Y:S01]  /*12690*/  PRMT R48, RZ, 0x7610, R48 ;  /* 0x00007610ff307816 */ /* 0x000fe20000000030 */
[----:B------:R-:W3:Y:S01]  /*126a0*/  LDCU UR6, c[0x0][0x3b0] ;  /* 0x00007600ff0677ac */ /* 0x000ee20008000800 */
[----:B-1----:R-:W-:Y:S01]  /*126b0*/  @P0 IMAD.MOV.U32 R26, RZ, RZ, R63 ;  /* 0x000000ffff1a0224 */ /* 0x002fe200078e003f */
[-C--:B------:R-:W-:Y:S01]  /*126c0*/  LEA.HI.X.SX32 R81, R41, R11.reuse, 0x1, P2 ;  /* 0x0000000b29517211 */ /* 0x080fe200010f0eff */
[----:B------:R-:W-:Y:S01]  /*126d0*/  @P0 IMAD.MOV.U32 R27, RZ, RZ, R79 ;  /* 0x000000ffff1b0224 */ /* 0x000fe200078e004f */
[----:B------:R1:W-:Y:S01]  /*126e0*/  STL [R1+0x364], R79 ;  /* 0x0003644f01007387 */ /* 0x0003e20000100800 */
[----:B------:R-:W-:Y:S01]  /*126f0*/  PRMT R46, RZ, 0x7610, R46 ;  /* 0x00007610ff2e7816 */ /* 0x000fe2000000002e */
[----:B------:R-:W3:Y:S01]  /*12700*/  LDCU UR12, c[0x0][0x3b0] ;  /* 0x00007600ff0c77ac */ /* 0x000ee20008000800 */
[C---:B0-----:R-:W-:Y:S01]  /*12710*/  IADD3 R63, P2, PT, R40.reuse, R14, RZ ;  /* 0x0000000e283f7210 */ /* 0x041fe20007f5e0ff */
[----:B------:R0:W2:Y:S03]  /*12720*/  @P0 LDG.E.U8 R51, desc[UR20][R26.64] ;  /* 0x000000141a330981 */ /* 0x0000a6000c1e1100 */
[----:B-1----:R-:W-:-:S02]  /*12730*/  LEA.HI.X.SX32 R79, R40, R11, 0x1, P2 ;  /* 0x0000000b284f7211 */ /* 0x002fc400010f0eff */
[CC--:B------:R-:W-:Y:S01]  /*12740*/  IADD3 R82, P2, PT, R39.reuse, R14.reuse, RZ ;  /* 0x0000000e27527210 */ /* 0x0c0fe20007f5e0ff */
[----:B------:R1:W-:Y:S01]  /*12750*/  STL [R1+0x380], R80 ;  /* 0x0003805001007387 */ /* 0x0003e20000100800 */
[----:B0-----:R-:W-:Y:S02]  /*12760*/  @P0 IMAD.MOV.U32 R26, RZ, RZ, R80 ;  /* 0x000000ffff1a0224 */ /* 0x001fe400078e0050 */
[----:B------:R-:W-:Y:S01]  /*12770*/  LEA.HI.X.SX32 R85, R39, R11, 0x1, P2 ;  /* 0x0000000b27557211 */ /* 0x000fe200010f0eff */
[----:B------:R-:W-:Y:S01]  /*12780*/  @P0 IMAD.MOV.U32 R27, RZ, RZ, R81 ;  /* 0x000000ffff1b0224 */ /* 0x000fe200078e0051 */
[----:B------:R0:W-:Y:S04]  /*12790*/  STL [R1+0x37c], R81 ;  /* 0x00037c5101007387 */ /* 0x0001e80000100800 */
[----:B------:R3:W2:Y:S01]  /*127a0*/  @P0 LDG.E.U8 R49, desc[UR20][R26.64] ;  /* 0x000000141a310981 */ /* 0x0006a2000c1e1100 */
[----:B-1----:R-:W-:-:S03]  /*127b0*/  IADD3 R80, P2, PT, R38, R14, RZ ;  /* 0x0000000e26507210 */ /* 0x002fc60007f5e0ff */
[----:B------:R1:W-:Y:S01]  /*127c0*/  STL [R1+0x388], R63 ;  /* 0x0003883f01007387 */ /* 0x0003e20000100800 */
[----:B0-----:R-:W-:Y:S01]  /*127d0*/  LEA.HI.X.SX32 R81, R38, R11, 0x1, P2 ;  /* 0x0000000b26517211 */ /* 0x001fe200010f0eff */
[----:B---3--:R-:W-:Y:S02]  /*127e0*/  @P0 IMAD.MOV.U32 R26, RZ, RZ, R63 ;  /* 0x000000ffff1a0224 */ /* 0x008fe400078e003f */
[----:B------:R0:W-:Y:S01]  /*127f0*/  STL [R1+0x384], R79 ;  /* 0x0003844f01007387 */ /* 0x0001e20000100800 */
[----:B-1----:R-:W-:Y:S01]  /*12800*/  IADD3 R63, P2, PT, R36, R14, RZ ;  /* 0x0000000e243f7210 */ /* 0x002fe20007f5e0ff */
[----:B------:R-:W-:Y:S01]  /*12810*/  @P0 IMAD.MOV.U32 R27, RZ, RZ, R79 ;  /* 0x000000ffff1b0224 */ /* 0x000fe200078e004f */
[----:B------:R-:W-:-:S04]  /*12820*/  SEL R37, R92, R37, !P5 ;  /* 0x000000255c257207 */ /* 0x000fc80006800000 */
[----:B------:R1:W3:Y:S01]  /*12830*/  @P0 LDG.E.U8 R48, desc[UR20][R26.64] ;  /* 0x000000141a300981 */ /* 0x0002e2000c1e1100 */
[----:B0-----:R-:W-:Y:S02]  /*12840*/  LEA.HI.X.SX32 R79, R36, R11, 0x1, P2 ;  /* 0x0000000b244f7211 */ /* 0x001fe400010f0eff */
[----:B------:R-:W-:Y:S01]  /*12850*/  ISETP.GT.U32.AND P2, PT, R15, R18, PT ;  /* 0x000000120f00720c */ /* 0x000fe20003f44070 */
[----:B------:R-:W-:Y:S01]  /*12860*/  IMAD R37, R37, UR4, RZ ;  /* 0x0000000425257c24 */ /* 0x000fe2000f8e02ff */
[----:B------:R-:W-:Y:S01]  /*12870*/  PRMT R47, RZ, 0x7610, R47 ;  /* 0x00007610ff2f7816 */ /* 0x000fe2000000002f */
[----:B------:R-:W-:Y:S01]  /*12880*/  STL [R1+0x3a0], R82 ;  /* 0x0003a05201007387 */ /* 0x000fe20000100800 */
[----:B------:R-:W-:Y:S01]  /*12890*/  SEL R35, R92, R35, !P5 ;  /* 0x000000235c237207 */ /* 0x000fe20006800000 */
[----:B------:R-:W0:Y:S01]  /*128a0*/  LDCU UR4, c[0x0][0x3b0] ;  /* 0x00007600ff0477ac */ /* 0x000e220008000800 */
[----:B-1----:R-:W-:Y:S02]  /*128b0*/  @P0 IMAD.MOV.U32 R26, RZ, RZ, R82 ;  /* 0x000000ffff1a0224 */ /* 0x002fe400078e0052 */
[----:B------:R-:W-:Y:S01]  /*128c0*/  @P0 IMAD.MOV.U32 R27, RZ, RZ, R85 ;  /* 0x000000ffff1b0224 */ /* 0x000fe200078e0055 */
[----:B------:R-:W-:Y:S04]  /*128d0*/  STL [R1+0x39c], R85 ;  /* 0x00039c5501007387 */ /* 0x000fe80000100800 */
[----:B------:R1:W2:Y:S01]  /*128e0*/  @P0 LDG.E.U8 R46, desc[UR20][R26.64] ;  /* 0x000000141a2e0981 */ /* 0x0002a2000c1e1100 */
[----:B------:R-:W-:-:S03]  /*128f0*/  @!P2 IMAD.IADD R18, R18, 0x1, -R15 ;  /* 0x000000011212a824 */ /* 0x000fc600078e0a0f */
[----:B------:R0:W-:Y:S01]  /*12900*/  STL [R1+0x3a8], R80 ;  /* 0x0003a85001007387 */ /* 0x0001e20000100800 */
[----:B------:R-:W-:Y:S01]  /*12910*/  IMAD R35, R35, UR5, RZ ;  /* 0x0000000523237c24 */ /* 0x000fe2000f8e02ff */
[----:B------:R-:W-:Y:S01]  /*12920*/  PRMT R45, RZ, 0x7610, R45 ;  /* 0x00007610ff2d7816 */ /* 0x000fe2000000002d */
[----:B------:R-:W0:Y:S01]  /*12930*/  LDCU UR5, c[0x0][0x3b0] ;  /* 0x00007600ff0577ac */ /* 0x000e220008000800 */
[----:B-1----:R-:W-:Y:S02]  /*12940*/  @P0 IMAD.MOV.U32 R26, RZ, RZ, R80 ;  /* 0x000000ffff1a0224 */ /* 0x002fe400078e0050 */
[----:B------:R-:W-:Y:S01]  /*12950*/  @P0 IMAD.MOV.U32 R27, RZ, RZ, R81 ;  /* 0x000000ffff1b0224 */ /* 0x000fe200078e0051 */
[----:B0-----:R-:W-:Y:S01]  /*12960*/  IADD3 R80, P2, PT, R37, R14, RZ ;  /* 0x0000000e25507210 */ /* 0x001fe20007f5e0ff */
[----:B------:R0:W-:Y:S01]  /*12970*/  STL [R1+0x3a4], R81 ;  /* 0x0003a45101007387 */ /* 0x0001e20000100800 */
[----:B------:R-:W-:-:S03]  /*12980*/  SEL R34, R92, R34, !P5 ;  /* 0x000000225c227207 */ /* 0x000fc60006800000 */
[----:B------:R1:W2:Y:S01]  /*12990*/  @P0 LDG.E.U8 R47, desc[UR20][R26.64] ;  /* 0x000000141a2f0981 */ /* 0x0002a2000c1e1100 */
[----:B------:R-:W-:-:S03]  /*129a0*/  PRMT R44, RZ, 0x7610, R44 ;  /* 0x00007610ff2c7816 */ /* 0x000fc6000000002c */
[----:B------:R1:W-:Y:S01]  /*129b0*/  STL [R1+0x3c0], R63 ;  /* 0x0003c03f01007387 */ /* 0x0003e20000100800 */
[----:B0-----:R-:W-:Y:S01]  /*129c0*/  LEA.HI.X.SX32 R81, R37, R11, 0x1, P2 ;  /* 0x0000000b25517211 */ /* 0x001fe200010f0eff */
[----:B-1----:R-:W-:Y:S02]  /*129d0*/  @P0 IMAD.MOV.U32 R26, RZ, RZ, R63 ;  /* 0x000000ffff1a0224 */ /* 0x002fe400078e003f */
[----:B------:R-:W-:Y:S01]  /*129e0*/  @P0 IMAD.MOV.U32 R27, RZ, RZ, R79 ;  /* 0x000000ffff1b0224 */ /* 0x000fe200078e004f */
[----:B------:R-:W-:Y:S01]  /*129f0*/  IADD3 R63, P2, PT, R35, R14, RZ ;  /* 0x0000000e233f7210 */ /* 0x000fe20007f5e0ff */
[----:B------:R0:W-:Y:S01]  /*12a00*/  STL [R1+0x3bc], R79 ;  /* 0x0003bc4f01007387 */ /* 0x0001e20000100800 */
[----:B------:R-:W-:Y:S01]  /*12a10*/  IMAD R34, R34, UR6, RZ ;  /* 0x0000000622227c24 */ /* 0x000fe2000f8e02ff */
[----:B------:R-:W-:Y:S01]  /*12a20*/  SEL R33, R92, R33, !P5 ;  /* 0x000000215c217207 */ /* 0x000fe20006800000 */
[----:B------:R-:W1:Y:S01]  /*12a30*/  LDCU UR6, c[0x0][0x3b0] ;  /* 0x00007600ff0677ac */ /* 0x000e620008000800 */
[----:B------:R0:W2:Y:S01]  /*12a40*/  @P0 LDG.E.U8 R45, desc[UR20][R26.64] ;  /* 0x000000141a2d0981 */ /* 0x0000a2000c1e1100 */
[----:B------:R-:W-:-:S02]  /*12a50*/  PRMT R43, RZ, 0x7610, R43 ;  /* 0x00007610ff2b7816 */ /* 0x000fc4000000002b */
[----:B0-----:R-:W-:Y:S01]  /*12a60*/  LEA.HI.X.SX32 R79, R35, R11, 0x1, P2 ;  /* 0x0000000b234f7211 */ /* 0x001fe200010f0eff */
[----:B------:R-:W-:Y:S02]  /*12a70*/  @P0 IMAD.MOV.U32 R26, RZ, RZ, R80 ;  /* 0x000000ffff1a0224 */ /* 0x000fe400078e0050 */
[----:B------:R-:W-:Y:S01]  /*12a80*/  @P0 IMAD.MOV.U32 R27, RZ, RZ, R81 ;  /* 0x000000ffff1b0224 */ /* 0x000fe200078e0051 */
[----:B------:R0:W-:Y:S01]  /*12a90*/  STL [R1+0x3c8], R80 ;  /* 0x0003c85001007387 */ /* 0x0001e20000100800 */
[----:B------:R-:W-:Y:S01]  /*12aa0*/  IMAD R33, R33, UR12, RZ ;  /* 0x0000000c21217c24 */ /* 0x000fe2000f8e02ff */
[----:B------:R-:W-:Y:S01]  /*12ab0*/  SEL R24, R92, R24, !P5 ;  /* 0x000000185c187207 */ /* 0x000fe20006800000 */
[----:B------:R-:W1:Y:S01]  /*12ac0*/  LDCU UR12, c[0x0][0x3b0] ;  /* 0x00007600ff0c77ac */ /* 0x000e620008000800 */
[----:B------:R0:W2:Y:S02]  /*12ad0*/  @P0 LDG.E.U8 R44, desc[UR20][R26.64] ;  /* 0x000000141a2c0981 */ /* 0x0000a4000c1e1100 */
[----:B0-----:R-:W-:-:S02]  /*12ae0*/  IADD3 R80, P2, PT, R34, R14, RZ ;  /* 0x0000000e22507210 */ /* 0x001fc40007f5e0ff */
[----:B------:R0:W-:Y:S01]  /*12af0*/  STL [R1+0x3c4], R81 ;  /* 0x0003c45101007387 */ /* 0x0001e20000100800 */
[----:B------:R-:W-:Y:S02]  /*12b00*/  @P0 IMAD.MOV.U32 R26, RZ, RZ, R63 ;  /* 0x000000ffff1a0224 */ /* 0x000fe400078e003f */
[----:B------:R-:W-:Y:S01]  /*12b10*/  @P0 IMAD.MOV.U32 R27, RZ, RZ, R79 ;  /* 0x000000ffff1b0224 */ /* 0x000fe200078e004f */
[----:B------:R1:W-:Y:S01]  /*12b20*/  STL [R1+0x3e0], R63 ;  /* 0x0003e03f01007387 */ /* 0x0003e20000100800 */
[----:B0-----:R-:W-:-:S03]  /*12b30*/  LEA.HI.X.SX32 R81, R34, R11, 0x1, P2 ;  /* 0x0000000b22517211 */ /* 0x001fc600010f0eff */
[----:B------:R0:W2:Y:S01]  /*12b40*/  @P0 LDG.E.U8 R43, desc[UR20][R26.64] ;  /* 0x000000141a2b0981 */ /* 0x0000a2000c1e1100 */
[----:B------:R-:W-:Y:S02]  /*12b50*/  PRMT R42, RZ, 0x7610, R42 ;  /* 0x00007610ff2a7816 */ /* 0x000fe4000000002a */
[CC--:B-1----:R-:W-:Y:S01]  /*12b60*/  IADD3 R63, P2, PT, R33.reuse, R14.reuse, RZ ;  /* 0x0000000e213f7210 */ /* 0x0c2fe20007f5e0ff */
[----:B------:R1:W-:Y:S01]  /*12b70*/  STL [R1+0x3dc], R79 ;  /* 0x0003dc4f01007387 */ /* 0x0003e20000100800 */
[----:B0-----:R-:W-:Y:S01]  /*12b80*/  SEL R26, R92, R25, !P5 ;  /* 0x000000195c1a7207 */ /* 0x001fe20006800000 */
[----:B------:R-:W-:Y:S02]  /*12b90*/  IMAD R27, R24, UR4, RZ ;  /* 0x00000004181b7c24 */ /* 0x000fe4000f8e02ff */
[----:B------:R0:W-:Y:S01]  /*12ba0*/  STL [R1+0x3e8], R80 ;  /* 0x0003e85001007387 */ /* 0x0001e20000100800 */
[----:B------:R-:W-:Y:S01]  /*12bb0*/  @P0 IMAD.MOV.U32 R24, RZ, RZ, R80 ;  /* 0x000000ffff180224 */ /* 0x000fe200078e0050 */
[----:B------:R-:W0:Y:S01]  /*12bc0*/  LDCU UR4, c[0x0][0x3b0] ;  /* 0x00007600ff0477ac */ /* 0x000e220008000800 */
[----:B------:R-:W-:Y:S01]  /*12bd0*/  @P0 IMAD.MOV.U32 R25, RZ, RZ, R81 ;  /* 0x000000ffff190224 */ /* 0x000fe200078e0051 */
[-C--:B-1----:R-:W-:Y:S01]  /*12be0*/  LEA.HI.X.SX32 R79, R33, R11.reuse, 0x1, P2 ;  /* 0x0000000b214f7211 */ /* 0x082fe200010f0eff */
[----:B------:R-:W-:Y:S01]  /*12bf0*/  IMAD R26, R26, UR5, RZ ;  /* 0x000000051a1a7c24 */ /* 0x000fe2000f8e02ff */
[----:B------:R1:W-:Y:S01]  /*12c00*/  STL [R1+0x3e4], R81 ;  /* 0x0003e45101007387 */ /* 0x0003e20000100800 */
[----:B------:R-:W0:Y:S02]  /*12c10*/  LDCU UR5, c[0x0][0x3b0] ;  /* 0x00007600ff0577ac */ /* 0x000e240008000800 */
[C---:B0-----:R-:W-:Y:S01]  /*12c20*/  IADD3 R80, P2, PT, R27.reuse, R14, RZ ;  /* 0x0000000e1b507210 */ /* 0x041fe20007f5e0ff */
[----:B------:R0:W2:Y:S04]  /*12c30*/  @P0 LDG.E.U8 R42, desc[UR20][R24.64] ;  /* 0x00000014182a0981 */ /* 0x0000a8000c1e1100 */
[----:B------:R0:W-:Y:S01]  /*12c40*/  STL [R1+0x400], R63 ;  /* 0x0004003f01007387 */ /* 0x0001e20000100800 */
[----:B-1----:R-:W-:Y:S01]  /*12c50*/  LEA.HI.X.SX32 R81, R27, R11, 0x1, P2 ;  /* 0x0000000b1b517211 */ /* 0x002fe200010f0eff */
[----:B0-----:R-:W-:-:S02]  /*12c60*/  @P0 IMAD.MOV.U32 R24, RZ, RZ, R63 ;  /* 0x000000ffff180224 */ /* 0x001fc400078e003f */
[----:B------:R0:W-:Y:S01]  /*12c70*/  STL [R1+0x3fc], R79 ;  /* 0x0003fc4f01007387 */ /* 0x0001e20000100800 */
[C---:B------:R-:W-:Y:S01]  /*12c80*/  IADD3 R63, P2, PT, R26.reuse, R14, RZ ;  /* 0x0000000e1a3f7210 */ /* 0x040fe20007f5e0ff */
[----:B------:R-:W-:Y:S01]  /*12c90*/  @P0 IMAD.MOV.U32 R25, RZ, RZ, R79 ;  /* 0x000000ffff190224 */ /* 0x000fe200078e004f */
[----:B------:R-:W-:Y:S02]  /*12ca0*/  PRMT R41, RZ, 0x7610, R41 ;  /* 0x00007610ff297816 */ /* 0x000fe40000000029 */
[----:B0-----:R-:W-:-:S04]  /*12cb0*/  LEA.HI.X.SX32 R79, R26, R11, 0x1, P2 ;  /* 0x0000000b1a4f7211 */ /* 0x001fc800010f0eff */
[----:B------:R0:W2:Y:S01]  /*12cc0*/  @P0 LDG.E.U8 R41, desc[UR20][R24.64] ;  /* 0x0000001418290981 */ /* 0x0000a2000c1e1100 */
[----:B------:R-:W-:Y:S02]  /*12cd0*/  ISETP.GT.U32.AND P2, PT, R15, R20, PT ;  /* 0x000000140f00720c */ /* 0x000fe40003f44070 */
[----:B------:R-:W-:Y:S02]  /*12ce0*/  SEL R22, R92, R22, !P5 ;  /* 0x000000165c167207 */ /* 0x000fe40006800000 */
[----:B------:R-:W-:Y:S01]  /*12cf0*/  PRMT R40, RZ, 0x7610, R40 ;  /* 0x00007610ff287816 */ /* 0x000fe20000000028 */
[----:B------:R-:W-:Y:S02]  /*12d00*/  STL [R1+0x408], R80 ;  /* 0x0004085001007387 */ /* 0x000fe40000100800 */
[----:B------:R-:W-:Y:S01]  /*12d10*/  IMAD R22, R22, UR4, RZ ;  /* 0x0000000416167c24 */ /* 0x000fe2000f8e02ff */
[----:B------:R-:W-:Y:S01]  /*12d20*/  SEL R19, R92, R19, !P5 ;  /* 0x000000135c137207 */ /* 0x000fe20006800000 */
[----:B0-----:R-:W-:-:S02]  /*12d30*/  @P0 IMAD.MOV.U32 R24, RZ, RZ, R80 ;  /* 0x000000ffff180224 */ /* 0x001fc400078e0050 */
[----:B------:R-:W-:Y:S01]  /*12d40*/  @P0 IMAD.MOV.U32 R25, RZ, RZ, R81 ;  /* 0x000000ffff190224 */ /* 0x000fe200078e0051 */
[----:B------:R-:W-:Y:S01]  /*12d50*/  STL [R1+0x404], R81 ;  /* 0x0004045101007387 */ /* 0x000fe20000100800 */
[----:B------:R-:W-:Y:S02]  /*12d60*/  @!P2 IMAD.IADD R20, R20, 0x1, -R15 ;  /* 0x000000011414a824 */ /* 0x000fe400078e0a0f */
[----:B------:R-:W-:Y:S01]  /*12d70*/  @!P4 IMAD.MOV R23, RZ, RZ, -R23 ;  /* 0x000000ffff17c224 */ /* 0x000fe200078e0a17 */
[----:B------:R-:W-:Y:S01]  /*12d80*/  STL [R1+0x420], R63 ;  /* 0x0004203f01007387 */ /* 0x000fe20000100800 */
[----:B------:R-:W-:Y:S01]  /*12d90*/  @!P6 IMAD.MOV R18, RZ, RZ, -R18 ;  /* 0x000000ffff12e224 */ /* 0x000fe200078e0a12 */
[----:B------:R-:W-:Y:S01]  /*12da0*/  PRMT R38, RZ, 0x7610, R38 ;  /* 0x00007610ff267816 */ /* 0x000fe20000000026 */
[----:B------:R-:W0:Y:S01]  /*12db0*/  LDCU UR4, c[0x0][0x3b0] ;  /* 0x00007600ff0477ac */ /* 0x000e220008000800 */
[----:B------:R1:W2:Y:S01]  /*12dc0*/  @P0 LDG.E.U8 R40, desc[UR20][R24.64] ;  /* 0x0000001418280981 */ /* 0x0002a2000c1e1100 */
[----:B------:R-:W-:Y:S01]  /*12dd0*/  IMAD R19, R19, UR5, RZ ;  /* 0x0000000513137c24 */ /* 0x000fe2000f8e02ff */
[----:B------:R-:W-:Y:S01]  /*12de0*/  SEL R23, R92, R23, !P5 ;  /* 0x000000175c177207 */ /* 0x000fe20006800000 */
[----:B------:R-:W0:Y:S01]  /*12df0*/  LDCU UR5, c[0x0][0x3b0] ;  /* 0x00007600ff0577ac */ /* 0x000e220008000800 */
[----:B------:R1:W-:Y:S02]  /*12e00*/  STL [R1+0x41c], R79 ;  /* 0x00041c4f01007387 */ /* 0x0003e40000100800 */
[----:B-1----:R-:W-:Y:S01]  /*12e10*/  @P0 IMAD.MOV.U32 R25, RZ, RZ, R79 ;  /* 0x000000ffff190224 */ /* 0x002fe200078e004f */
[----:B------:R-:W-:Y:S01]  /*12e20*/  IADD3 R79, P2, PT, R22, R14, RZ ;  /* 0x0000000e164f7210 */ /* 0x000fe20007f5e0ff */
[----:B------:R-:W-:-:S03]  /*12e30*/  @P0 IMAD.MOV.U32 R24, RZ, RZ, R63 ;  /* 0x000000ffff180224 */ /* 0x000fc600078e003f */
[-C--:B------:R-:W-:Y:S02]  /*12e40*/  LEA.HI.X.SX32 R81, R22, R11.reuse, 0x1, P2 ;  /* 0x0000000b16517211 */ /* 0x080fe400010f0eff */
[----:B------:R-:W-:Y:S02]  /*12e50*/  ISETP.GT.U32.AND P2, PT, R15, R20, PT ;  /* 0x000000140f00720c */ /* 0x000fe40003f44070 */
[C---:B------:R-:W-:Y:S02]  /*12e60*/  IADD3 R63, P4, PT, R19.reuse, R14, RZ ;  /* 0x0000000e133f7210 */ /* 0x040fe40007f9e0ff */
[----:B------:R-:W-:Y:S01]  /*12e70*/  SEL R22, R92, R18, !P5 ;  /* 0x000000125c167207 */ /* 0x000fe20006800000 */
[----:B------:R-:W-:Y:S01]  /*12e80*/  @P0 IMAD.MOV.U32 R18, RZ, RZ, R79 ;  /* 0x000000ffff120224 */ /* 0x000fe200078e004f */
[----:B------:R-:W-:Y:S01]  /*12e90*/  LEA.HI.X.SX32 R80, R19, R11, 0x1, P4 ;  /* 0x0000000b13507211 */ /* 0x000fe200020f0eff */
[----:B------:R-:W-:Y:S02]  /*12ea0*/  @P0 IMAD.MOV.U32 R19, RZ, RZ, R81 ;  /* 0x000000ffff130224 */ /* 0x000fe400078e0051 */
[----:B------:R-:W-:-:S02]  /*12eb0*/  IMAD R23, R23, UR6, RZ ;  /* 0x0000000617177c24 */ /* 0x000fc4000f8e02ff */
[----:B------:R-:W-:Y:S01]  /*12ec0*/  IMAD R22, R22, UR12, RZ ;  /* 0x0000000c16167c24 */ /* 0x000fe2000f8e02ff */
[----:B------:R1:W-:Y:S01]  /*12ed0*/  STL [R1+0x428], R79 ;  /* 0x0004284f01007387 */ /* 0x0003e20000100800 */
[----:B------:R-:W-:-:S03]  /*12ee0*/  @!P2 IMAD.IADD R20, R20, 0x1, -R15 ;  /* 0x000000011414a824 */ /* 0x000fc600078e0a0f */
[----:B------:R0:W2:Y:S01]  /*12ef0*/  @P0 LDG.E.U8 R38, desc[UR20][R18.64] ;  /* 0x0000001412260981 */ /* 0x0000a2000c1e1100 */
[----:B------:R-:W-:-:S03]  /*12f00*/  PRMT R37, RZ, 0x7610, R37 ;  /* 0x00007610ff257816 */ /* 0x000fc60000000025 */
[----:B------:R0:W-:Y:S01]  /*12f10*/  STL [R1+0x440], R63 ;  /* 0x0004403f01007387 */ /* 0x0001e20000100800 */
[CC--:B-1----:R-:W-:Y:S01]  /*12f20*/  IADD3 R79, P4, PT, R23.reuse, R14.reuse, RZ ;  /* 0x0000000e174f7210 */ /* 0x0c2fe20007f9e0ff */
[----:B0-----:R-:W-:Y:S01]  /*12f30*/  @P0 IMAD.MOV.U32 R18, RZ, RZ, R63 ;  /* 0x000000ffff120224 */ /* 0x001fe200078e003f */
[C---:B------:R-:W-:Y:S01]  /*12f40*/  IADD3 R63, P2, PT, R22.reuse, R14, RZ ;  /* 0x0000000e163f7210 */ /* 0x040fe20007f5e0ff */
[----:B------:R-:W-:Y:S01]  /*12f50*/  @P0 IMAD.MOV.U32 R19, RZ, RZ, R80 ;  /* 0x000000ffff130224 */ /* 0x000fe200078e0050 */
[-C--:B------:R-:W-:Y:S02]  /*12f60*/  LEA.HI.X.SX32 R23, R23, R11.reuse, 0x1, P4 ;  /* 0x0000000b17177211 */ /* 0x080fe400020f0eff */
[----:B------:R-:W-:Y:S02]  /*12f70*/  LEA.HI.X.SX32 R22, R22, R11, 0x1, P2 ;  /* 0x0000000b16167211 */ /* 0x000fe400010f0eff */
[----:B------:R-:W-:Y:S01]  /*12f80*/  ISETP.GT.U32.AND P2, PT, R15, R21, PT ;  /* 0x000000150f00720c */ /* 0x000fe20003f44070 */
[----:B------:R0:W2:Y:S01]  /*12f90*/  @P0 LDG.E.U8 R37, desc[UR20][R18.64] ;  /* 0x0000001412250981 */ /* 0x0000a2000c1e1100 */
[----:B------:R-:W-:Y:S01]  /*12fa0*/  PRMT R36, RZ, 0x7610, R36 ;  /* 0x00007610ff247816 */ /* 0x000fe20000000024 */
[----:B------:R-:W-:-:S02]  /*12fb0*/  @!P3 IMAD.MOV R20, RZ, RZ, -R20 ;  /* 0x000000ffff14b224 */ /* 0x000fc400078e0a14 */
[----:B------:R-:W-:Y:S01]  /*12fc0*/  STL [R1+0x424], R81 ;  /* 0x0004245101007387 */ /* 0x000fe20000100800 */
[----:B0-----:R-:W-:Y:S02]  /*12fd0*/  @P0 IMAD.MOV.U32 R18, RZ, RZ, R79 ;  /* 0x000000ffff120224 */ /* 0x001fe400078e004f */
[----:B------:R-:W-:Y:S01]  /*12fe0*/  @P0 IMAD.MOV.U32 R19, RZ, RZ, R23 ;  /* 0x000000ffff130224 */ /* 0x000fe200078e0017 */
[----:B------:R-:W-:Y:S01]  /*12ff0*/  STL [R1+0x43c], R80 ;  /* 0x00043c5001007387 */ /* 0x000fe20000100800 */
[----:B------:R-:W-:-:S03]  /*13000*/  PRMT R35, RZ, 0x7610, R35 ;  /* 0x00007610ff237816 */ /* 0x000fc60000000023 */
[----:B------:R-:W-:Y:S04]  /*13010*/  STL [R1+0x448], R79 ;  /* 0x0004484f01007387 */ /* 0x000fe80000100800 */
[----:B------:R0:W-:Y:S04]  /*13020*/  STL [R1+0x444], R23 ;  /* 0x0004441701007387 */ /* 0x0001e80000100800 */
[----:B------:R1:W2:Y:S01]  /*13030*/  @P0 LDG.E.U8 R36, desc[UR20][R18.64] ;  /* 0x0000001412240981 */ /* 0x0002a2000c1e1100 */
[----:B------:R-:W-:-:S03]  /*13040*/  SEL R20, R92, R20, !P5 ;  /* 0x000000145c147207 */ /* 0x000fc60006800000 */
[----:B------:R-:W-:Y:S01]  /*13050*/  STL [R1+0x460], R63 ;  /* 0x0004603f01007387 */ /* 0x000fe20000100800 */
[----:B0-----:R-:W-:-:S03]  /*13060*/  @P0 IMAD.MOV.U32 R23, RZ, RZ, R22 ;  /* 0x000000ffff170224 */ /* 0x001fc600078e0016 */
[----:B------:R0:W-:Y:S01]  /*13070*/  STL [R1+0x45c], R22 ;  /* 0x00045c1601007387 */ /* 0x0001e20000100800 */
[----:B-1----:R-:W-:Y:S01]  /*13080*/  LOP3.LUT R19, R17, 0xce, RZ, 0xfc, !PT ;  /* 0x000000ce11137812 */ /* 0x002fe200078efcff */
[----:B------:R-:W-:-:S03]  /*13090*/  @!P2 IMAD.IADD R21, R21, 0x1, -R15 ;  /* 0x000000011515a824 */ /* 0x000fc600078e0a0f */
[----:B------:R-:W-:Y:S01]  /*130a0*/  IABS R18, R19 ;  /* 0x0000001300127213 */ /* 0x000fe20000000000 */
[----:B0-----:R-:W-:Y:S01]  /*130b0*/  @P0 IMAD.MOV.U32 R22, RZ, RZ, R63 ;  /* 0x000000ffff160224 */ /* 0x001fe200078e003f */
[----:B------:R-:W-:-:S04]  /*130c0*/  ISETP.GT.U32.AND P4, PT, R15, R21, PT ;  /* 0x000000150f00720c */ /* 0x000fc80003f84070 */
[----:B------:R0:W2:Y:S01]  /*130d0*/  @P0 LDG.E.U8 R35, desc[UR20][R22.64] ;  /* 0x0000001416230981 */ /* 0x0000a2000c1e1100 */
[----:B------:R-:W-:Y:S01]  /*130e0*/  ISETP.GE.AND P3, PT, R50, RZ, PT ;  /* 0x000000ff3200720c */ /* 0x000fe20003f66270 */
[----:B0-----:R-:W-:Y:S01]  /*130f0*/  IMAD R22, R20, UR4, RZ ;  /* 0x0000000414167c24 */ /* 0x001fe2000f8e02ff */
[----:B------:R-:W0:Y:S01]  /*13100*/  LDCU UR4, c[0x0][0x3b0] ;  /* 0x00007600ff0477ac */ /* 0x000e220008000800 */
[----:B------:R-:W-:-:S04]  /*13110*/  IMAD.HI.U32 R20, R16, R18, RZ ;  /* 0x0000001210147227 */ /* 0x000fc800078e00ff */
[----:B------:R-:W-:-:S04]  /*13120*/  IMAD.MOV R20, RZ, RZ, -R20 ;  /* 0x000000ffff147224 */ /* 0x000fc800078e0a14 */
[----:B------:R-:W-:Y:S02]  /*13130*/  IMAD R18, R15, R20, R18 ;  /* 0x000000140f127224 */ /* 0x000fe400078e0212 */
[----:B------:R-:W-:-:S03]  /*13140*/  @!P4 IMAD.IADD R21, R21, 0x1, -R15 ;  /* 0x000000011515c824 */ /* 0x000fc600078e0a0f */
[----:B------:R-:W-:Y:S02]  /*13150*/  ISETP.GT.U32.AND P4, PT, R15, R18, PT ;  /* 0x000000120f00720c */ /* 0x000fe40003f84070 */
[----:B------:R-:W-:Y:S01]  /*13160*/  IADD3 R63, P2, PT, R22, R14, RZ ;  /* 0x0000000e163f7210 */ /* 0x000fe20007f5e0ff */
[----:B------:R-:W-:-:S03]  /*13170*/  @!P3 IMAD.MOV R21, RZ, RZ, -R21 ;  /* 0x000000ffff15b224 */ /* 0x000fc600078e0a15 */
[----:B------:R-:W-:Y:S02]  /*13180*/  LEA.HI.X.SX32 R79, R22, R11, 0x1, P2 ;  /* 0x0000000b164f7211 */ /* 0x000fe400010f0eff */
[----:B------:R-:W-:Y:S01]  /*13190*/  LOP3.LUT R20, R17, 0xd4, RZ, 0xfc, !PT ;  /* 0x000000d411147812 */ /* 0x000fe200078efcff */
[----:B------:R-:W-:Y:S01]  /*131a0*/  @P0 IMAD.MOV.U32 R22, RZ, RZ, R63 ;  /* 0x000000ffff160224 */ /* 0x000fe200078e003f */
[----:B------:R-:W-:Y:S01]  /*131b0*/  PRMT R34, RZ, 0x7610, R34 ;  /* 0x00007610ff227816 */ /* 0x000fe20000000022 */
[----:B------:R-:W-:Y:S01]  /*131c0*/  @P0 IMAD.MOV.U32 R23, RZ, RZ, R79 ;  /* 0x000000ffff170224 */ /* 0x000fe200078e004f */
[----:B------:R-:W-:Y:S01]  /*131d0*/  ISETP.GE.AND P2, PT, R19, RZ, PT ;  /* 0x000000ff1300720c */ /* 0x000fe20003f46270 */
[----:B------:R-:W-:Y:S01]  /*131e0*/  @!P4 IMAD.IADD R18, R18, 0x1, -R15 ;  /* 0x000000011212c824 */ /* 0x000fe200078e0a0f */
[----:B------:R-:W-:Y:S02]  /*131f0*/  SEL R21, R92, R21, !P5 ;  /* 0x000000155c157207 */ /* 0x000fe40006800000 */
[----:B------:R-:W-:Y:S01]  /*13200*/  IABS R19, R20 ;  /* 0x0000001400137213 */ /* 0x000fe20000000000 */
[----:B------:R0:W2:Y:S01]  /*13210*/  @P0 LDG.E.U8 R34, desc[UR20][R22.64] ;  /* 0x0000001416220981 */ /* 0x0000a2000c1e1100 */
[----:B------:R-:W-:Y:S01]  /*13220*/  ISETP.GT.U32.AND P4, PT, R15, R18, PT ;  /* 0x000000120f00720c */ /* 0x000fe20003f84070 */
[----:B0-----:R-:W-:-:S02]  /*13230*/  IMAD R22, R21, UR4, RZ ;  /* 0x0000000415167c24 */ /* 0x001fc4000f8e02ff */
[----:B------:R0:W-:Y:S01]  /*13240*/  STL [R1+0x468], R63 ;  /* 0x0004683f01007387 */ /* 0x0001e20000100800 */
[----:B------:R-:W-:Y:S01]  /*13250*/  IMAD.HI.U32 R21, R16, R19, RZ ;  /* 0x0000001310157227 */ /* 0x000fe200078e00ff */
[----:B------:R-:W-:Y:S01]  /*13260*/  PRMT R33, RZ, 0x7610, R33 ;  /* 0x00007610ff217816 */ /* 0x000fe20000000021 */
[----:B------:R-:W1:Y:S02]  /*13270*/  LDCU UR4, c[0x0][0x3b0] ;  /* 0x00007600ff0477ac */ /* 0x000e640008000800 */
[----:B------:R-:W-:-:S04]  /*13280*/  IMAD.MOV R21, RZ, RZ, -R21 ;  /* 0x000000ffff157224 */ /* 0x000fc800078e0a15 */
[----:B------:R-:W-:Y:S01]  /*13290*/  IMAD R19, R15, R21, R19 ;  /* 0x000000150f137224 */ /* 0x000fe200078e0213 */
[----:B------:R-:W-:Y:S01]  /*132a0*/  IADD3 R50, P3, PT, R22, R14, RZ ;  /* 0x0000000e16327210 */ /* 0x000fe20007f7e0ff */
[----:B------:R-:W-:-:S03]  /*132b0*/  @!P4 IMAD.IADD R18, R18, 0x1, -R15 ;  /* 0x000000011212c824 */ /* 0x000fc600078e0a0f */
[----:B------:R-:W-:Y:S02]  /*132c0*/  ISETP.GT.U32.AND P4, PT, R15, R19, PT ;  /* 0x000000130f00720c */ /* 0x000fe40003f84070 */
[----:B0-----:R-:W-:Y:S02]  /*132d0*/  LEA.HI.X.SX32 R63, R22, R11, 0x1, P3 ;  /* 0x0000000b163f7211 */ /* 0x001fe400018f0eff */
[----:B------:R-:W-:Y:S02]  /*132e0*/  ISETP.GE.AND P3, PT, R20, RZ, PT ;  /* 0x000000ff1400720c */ /* 0x000fe40003f66270 */
[----:B------:R-:W-:Y:S01]  /*132f0*/  LOP3.LUT R20, R17, 0xd6, RZ, 0xfc, !PT ;  /* 0x000000d611147812 */ /* 0x000fe200078efcff */
[----:B------:R-:W-:Y:S02]  /*13300*/  @P0 IMAD.MOV.U32 R22, RZ, RZ, R50 ;  /* 0x000000ffff160224 */ /* 0x000fe400078e0032 */
[----:B------:R-:W-:Y:S01]  /*13310*/  @P0 IMAD.MOV.U32 R23, RZ, RZ, R63 ;  /* 0x000000ffff170224 */ /* 0x000fe200078e003f */
[----:B------:R-:W-:Y:S01]  /*13320*/  IABS R21, R20 ;  /* 0x0000001400157213 */ /* 0x000fe20000000000 */
[----:B------:R-:W-:-:S02]  /*13330*/  @!P2 IMAD.MOV R18, RZ, RZ, -R18 ;  /* 0x000000ffff12a224 */ /* 0x000fc400078e0a12 */
[----:B------:R-:W-:Y:S01]  /*13340*/  @!P4 IMAD.IADD R19, R19, 0x1, -R15 ;  /* 0x000000011313c824 */ /* 0x000fe200078e0a0f */
[----:B------:R0:W2:Y:S04]  /*13350*/  @P0 LDG.E.U8 R33, desc[UR20][R22.64] ;  /* 0x0000001416210981 */ /* 0x0000a8000c1e1100 */
[----:B------:R-:W-:Y:S02]  /*13360*/  ISETP.GT.U32.AND P4, PT, R15, R19, PT ;  /* 0x000000130f00720c */ /* 0x000fe40003f84070 */
[----:B0-----:R-:W-:Y:S01]  /*13370*/  SEL R22, R92, R18, !P5 ;  /* 0x000000125c167207 */ /* 0x001fe20006800000 */
[----:B------:R-:W-:-:S04]  /*13380*/  IMAD.MOV.U32 R18, RZ, RZ, R21 ;  /* 0x000000ffff127224 */ /* 0x000fc800078e0015 */
[----:B------:R-:W-:-:S04]  /*13390*/  IMAD.HI.U32 R21, R16, R18, RZ ;  /* 0x0000001210157227 */ /* 0x000fc800078e00ff */
[----:B------:R-:W-:Y:S02]  /*133a0*/  IMAD.MOV R21, RZ, RZ, -R21 ;  /* 0x000000ffff157224 */ /* 0x000fe400078e0a15 */
[----:B-1----:R-:W-:Y:S01]  /*133b0*/  IMAD R22, R22, UR4, RZ ;  /* 0x0000000416167c24 */ /* 0x002fe2000f8e02ff */
[----:B------:R-:W-:Y:S01]  /*133c0*/  STL [R1+0x464], R79 ;  /* 0x0004644f01007387 */ /* 0x000fe20000100800 */
[----:B------:R-:W-:Y:S01]  /*133d0*/  IMAD R18, R15, R21, R18 ;  /* 0x000000150f127224 */ /* 0x000fe200078e0212 */
[----:B------:R-:W-:Y:S01]  /*133e0*/  PRMT R32, RZ, 0x7610, R32 ;  /* 0x00007610ff207816 */ /* 0x000fe20000000020 */
[----:B------:R-:W-:Y:S01]  /*133f0*/  @!P4 IMAD.IADD R19, R19, 0x1, -R15 ;  /* 0x000000011313c824 */ /* 0x000fe200078e0a0f */
[----:B------:R0:W-:Y:S01]  /*13400*/  STL [R1+0x480], R50 ;  /* 0x0004803201007387 */ /* 0x0001e20000100800 */
[----:B------:R-:W1:Y:S01]  /*13410*/  LDCU UR4, c[0x0][0x3b0] ;  /* 0x00007600ff0477ac */ /* 0x000e620008000800 */
[----:B------:R-:W-:Y:S02]  /*13420*/  ISETP.GT.U32.AND P4, PT, R15, R18, PT ;  /* 0x000000120f00720c */ /* 0x000fe40003f84070 */
[----:B------:R3:W-:Y:S01]  /*13430*/  STL [R1+0x47c], R63 ;  /* 0x00047c3f01007387 */ /* 0x0007e20000100800 */
[----:B0-----:R-:W-:-:S04]  /*13440*/  IADD3 R50, P2, PT, R22, R14, RZ ;  /* 0x0000000e16327210 */ /* 0x001fc80007f5e0ff */
[----:B---3--:R-:W-:Y:S02]  /*13450*/  LEA.HI.X.SX32 R63, R22, R11, 0x1, P2 ;  /* 0x0000000b163f7211 */ /* 0x008fe400010f0eff */
[----:B------:R-:W-:Y:S02]  /*13460*/  ISETP.GE.AND P2, PT, R20, RZ, PT ;  /* 0x000000ff1400720c */ /* 0x000fe40003f46270 */
[----:B------:R-:W-:Y:S01]  /*13470*/  LOP3.LUT R20, R17, 0xdc, RZ, 0xfc, !PT ;  /* 0x000000dc11147812 */ /* 0x000fe200078efcff */
[----:B------:R-:W-:Y:S02]  /*13480*/  @P0 IMAD.MOV.U32 R22, RZ, RZ, R50 ;  /* 0x000000ffff160224 */ /* 0x000fe400078e0032 */
[----:B------:R-:W-:Y:S01]  /*13490*/  @P0 IMAD.MOV.U32 R23, RZ, RZ, R63 ;  /* 0x000000ffff170224 */ /* 0x000fe200078e003f */
[----:B------:R-:W-:Y:S01]  /*134a0*/  IABS R21, R20 ;  /* 0x0000001400157213 */ /* 0x000fe20000000000 */
[----:B------:R-:W-:Y:S02]  /*134b0*/  @!P3 IMAD.MOV R19, RZ, RZ, -R19 ;  /* 0x000000ffff13b224 */ /* 0x000fe400078e0a13 */
[----:B------:R-:W-:Y:S01]  /*134c0*/  @!P4 IMAD.IADD R18, R18, 0x1, -R15 ;  /* 0x000000011212c824 */ /* 0x000fe200078e0a0f */
[----:B------:R0:W3:Y:S04]  /*134d0*/  @P0 LDG.E.U8 R32, desc[UR20][R22.64] ;  /* 0x0000001416200981 */ /* 0x0000e8000c1e1100 */
[----:B------:R-:W-:-:S02]  /*134e0*/  ISETP.GT.U32.AND P4, PT, R15, R18, PT ;  /* 0x000000120f00720c */ /* 0x000fc40003f84070 */
[----:B0-----:R-:W-:Y:S01]  /*134f0*/  SEL R22, R92, R19, !P5 ;  /* 0x000000135c167207 */ /* 0x001fe20006800000 */
[----:B------:R-:W-:-:S04]  /*13500*/  IMAD.MOV.U32 R19, RZ, RZ, R21 ;  /* 0x000000ffff137224 */ /* 0x000fc800078e0015 */
[----:B------:R-:W-:-:S04]  /*13510*/  IMAD.HI.U32 R21, R16, R19, RZ ;  /* 0x0000001310157227 */ /* 0x000fc800078e00ff */
[----:B------:R-:W-:Y:S02]  /*13520*/  IMAD.MOV R21, RZ, RZ, -R21 ;  /* 0x000000ffff157224 */ /* 0x000fe400078e0a15 */
[----:B-1----:R-:W-:Y:S01]  /*13530*/  IMAD R22, R22, UR4, RZ ;  /* 0x0000000416167c24 */ /* 0x002fe2000f8e02ff */
[----:B------:R0:W-:Y:S01]  /*13540*/  STL [R1+0x488], R50 ;  /* 0x0004883201007387 */ /* 0x0001e20000100800 */
[C---:B------:R-:W-:Y:S01]  /*13550*/  IMAD R19, R15.reuse, R21, R19 ;  /* 0x000000150f137224 */ /* 0x040fe200078e0213 */
[----:B------:R-:W-:Y:S01]  /*13560*/  PRMT R31, RZ, 0x7610, R31 ;  /* 0x00007610ff1f7816 */ /* 0x000fe2000000001f */
[----:B------:R-:W-:Y:S01]  /*13570*/  @!P4 IMAD.IADD R18, R18, 0x1, -R15 ;  /* 0x000000011212c824 */ /* 0x000fe200078e0a0f */
[----:B------:R1:W-:Y:S01]  /*13580*/  STL [R1+0x484], R63 ;  /* 0x0004843f01007387 */ /* 0x0003e20000100800 */
[----:B------:R-:W4:Y:S01]  /*13590*/  LDCU UR4, c[0x0][0x3b0] ;  /* 0x00007600ff0477ac */ /* 0x000f220008000800 */
[----:B------:R-:W-:Y:S02]  /*135a0*/  ISETP.GT.U32.AND P4, PT, R15, R19, PT ;  /* 0x000000130f00720c */ /* 0x000fe40003f84070 */
[----:B0-----:R-:W-:-:S04]  /*135b0*/  IADD3 R50, P3, PT, R22, R14, RZ ;  /* 0x0000000e16327210 */ /* 0x001fc80007f7e0ff */
[----:B-1----:R-:W-:Y:S02]  /*135c0*/  LEA.HI.X.SX32 R63, R22, R11, 0x1, P3 ;  /* 0x0000000b163f7211 */ /* 0x002fe400018f0eff */
[----:B------:R-:W-:Y:S02]  /*135d0*/  ISETP.GE.AND P3, PT, R20, RZ, PT ;  /* 0x000000ff1400720c */ /* 0x000fe40003f66270 */
[----:B------:R-:W-:Y:S01]  /*135e0*/  LOP3.LUT R20, R17, 0xde, RZ, 0xfc, !PT ;  /* 0x000000de11147812 */ /* 0x000fe200078efcff */
[----:B------:R-:W-:Y:S02]  /*135f0*/  @P0 IMAD.MOV.U32 R22, RZ, RZ, R50 ;  /* 0x000000ffff160224 */ /* 0x000fe400078e0032 */
[----:B------:R-:W-:Y:S01]  /*13600*/  @P0 IMAD.MOV.U32 R23, RZ, RZ, R63 ;  /* 0x000000ffff170224 */ /* 0x000fe200078e003f */
[----:B------:R-:W-:Y:S01]  /*13610*/  IABS R21, R20 ;  /* 0x0000001400157213 */ /* 0x000fe20000000000 */
[----:B------:R-:W-:Y:S02]  /*13620*/  @!P2 IMAD.MOV R18, RZ, RZ, -R18 ;  /* 0x000000ffff12a224 */ /* 0x000fe400078e0a12 */
[----:B------:R-:W-:Y:S01]  /*13630*/  @!P4 IMAD.IADD R19, R19, 0x1, -R15 ;  /* 0x000000011313c824 */ /* 0x000fe200078e0a0f */
[----:B------:R0:W2:Y:S04]  /*13640*/  @P0 LDG.E.U8 R31, desc[UR20][R22.64] ;  /* 0x00000014161f0981 */ /* 0x0000a8000c1e1100 */
[----:B------:R-:W-:-:S02]  /*13650*/  ISETP.GT.U32.AND P4, PT, R15, R19, PT ;  /* 0x000000130f00720c */ /* 0x000fc40003f84070 */
[----:B0-----:R-:W-:Y:S01]  /*13660*/  SEL R22, R92, R18, !P5 ;  /* 0x000000125c167207 */ /* 0x001fe20006800000 */
[----:B------:R-:W-:-:S04]  /*13670*/  IMAD.MOV.U32 R18, RZ, RZ, R21 ;  /* 0x000000ffff127224 */ /* 0x000fc800078e0015 */
[----:B------:R-:W-:-:S04]  /*13680*/  IMAD.HI.U32 R21, R16, R18, RZ ;  /* 0x0000001210157227 */ /* 0x000fc800078e00ff */
[----:B------:R-:W-:Y:S02]  /*13690*/  IMAD.MOV R21, RZ, RZ, -R21 ;  /* 0x000000ffff157224 */ /* 0x000fe400078e0a15 */
[----:B----4-:R-:W-:Y:S01]  /*136a0*/  IMAD R22, R22, UR4, RZ ;  /* 0x0000000416167c24 */ /* 0x010fe2000f8e02ff */
[----:B------:R0:W-:Y:S01]  /*136b0*/  STL [R1+0x4a0], R50 ;  /* 0x0004a03201007387 */ /* 0x0001e20000100800 */
[----:B------:R-:W-:Y:S01]  /*136c0*/  IMAD R18, R15, R21, R18 ;  /* 0x000000150f127224 */ /* 0x000fe200078e0212 */
        /* <DEDUP_REMOVED lines=88> */
[----:B------:R-:W-:-:S04]  /*13c50*/  IMAD.MOV R21, RZ, RZ, -R21 ;  /* 0x000000ffff157224 */ /* 0x000fc800078e0a15 */
[----:B------:R-:W-:Y:S02]  /*13c60*/  IMAD R18, R15, R21, R18 ;  /* 0x000000150f127224 */ /* 0x000fe400078e0212 */
[----:B----4-:R-:W-:Y:S01]  /*13c70*/  IMAD R22, R22, UR4, RZ ;  /* 0x0000000416167c24 */ /* 0x010fe2000f8e02ff */
[----:B------:R-:W0:Y:S01]  /*13c80*/  LDCU UR4, c[0x0][0x3b0] ;  /* 0x00007600ff0477ac */ /* 0x000e220008000800 */
[----:B------:R-:W-:Y:S01]  /*13c90*/  @!P2 IMAD.IADD R19, R19, 0x1, -R15 ;  /* 0x000000011313a824 */ /* 0x000fe200078e0a0f */
[----:B------:R-:W-:-:S03]  /*13ca0*/  ISETP.GT.U32.AND P2, PT, R15, R18, PT ;  /* 0x000000120f00720c */ /* 0x000fc60003f44070 */
[----:B------:R-:W-:Y:S01]  /*13cb0*/  @!P3 IMAD.MOV R19, RZ, RZ, -R19 ;  /* 0x000000ffff13b224 */ /* 0x000fe200078e0a13 */
[----:B------:R1:W-:Y:S04]  /*13cc0*/  STL [R1+0x4e0], R50 ;  /* 0x0004e03201007387 */ /* 0x0003e80000100800 */
[----:B------:R-:W-:-:S05]  /*13cd0*/  SEL R19, R92, R19, !P5 ;  /* 0x000000135c137207 */ /* 0x000fca0006800000 */
[----:B------:R-:W-:Y:S01]  /*13ce0*/  @!P2 IMAD.IADD R18, R18, 0x1, -R15 ;  /* 0x000000011212a824 */ /* 0x000fe200078e0a0f */
[----:B-1----:R-:W-:Y:S01]  /*13cf0*/  IADD3 R50, P4, PT, R22, R14, RZ ;  /* 0x0000000e16327210 */ /* 0x002fe20007f9e0ff */
[----:B0-----:R-:W-:Y:S01]  /*13d00*/  IMAD R19, R19, UR4, RZ ;  /* 0x0000000413137c24 */ /* 0x001fe2000f8e02ff */
[----:B------:R0:W-:Y:S02]  /*13d10*/  STL [R1+0x4dc], R63 ;  /* 0x0004dc3f01007387 */ /* 0x0001e40000100800 */
[----:B------:R-:W-:Y:S01]  /*13d20*/  ISETP.GT.U32.AND P2, PT, R15, R18, PT ;  /* 0x000000120f00720c */ /* 0x000fe20003f44070 */
[----:B------:R-:W1:Y:S01]  /*13d30*/  LDCU UR4, c[0x0][0x3b0] ;  /* 0x00007600ff0477ac */ /* 0x000e620008000800 */
[----:B------:R-:W-:Y:S01]  /*13d40*/  ISETP.GE.AND P3, PT, R20, RZ, PT ;  /* 0x000000ff1400720c */ /* 0x000fe20003f66270 */
[----:B------:R4:W-:Y:S01]  /*13d50*/  STL [R1+0x4e8], R50 ;  /* 0x0004e83201007387 */ /* 0x0009e20000100800 */
[----:B------:R-:W-:Y:S02]  /*13d60*/  PRMT R39, RZ, 0x7610, R39 ;  /* 0x00007610ff277816 */ /* 0x000fe40000000027 */
[----:B0-----:R-:W-:Y:S01]  /*13d70*/  LEA.HI.X.SX32 R63, R22, R11, 0x1, P4 ;  /* 0x0000000b163f7211 */ /* 0x001fe200020f0eff */
[----:B------:R-:W-:-:S03]  /*13d80*/  @P0 IMAD.MOV.U32 R22, RZ, RZ, R50 ;  /* 0x000000ffff160224 */ /* 0x000fc600078e0032 */
[----:B------:R0:W3:Y:S01]  /*13d90*/  @P0 LDG.E.U8 R39, desc[UR20][R24.64] ;  /* 0x0000001418270981 */ /* 0x0000e2000c1e1100 */
[C---:B----4-:R-:W-:Y:S01]  /*13da0*/  IADD3 R50, P4, PT, R19.reuse, R14, RZ ;  /* 0x0000000e13327210 */ /* 0x050fe20007f9e0ff */
[----:B------:R-:W-:Y:S02]  /*13db0*/  @P0 IMAD.MOV.U32 R23, RZ, RZ, R63 ;  /* 0x000000ffff170224 */ /* 0x000fe400078e003f */
[----:B------:R4:W-:Y:S01]  /*13dc0*/  STL [R1+0x4e4], R63 ;  /* 0x0004e43f01007387 */ /* 0x0009e20000100800 */
[----:B------:R-:W-:Y:S02]  /*13dd0*/  @!P2 IMAD.IADD R18, R18, 0x1, -R15 ;  /* 0x000000011212a824 */ /* 0x000fe400078e0a0f */
[----:B------:R-:W-:Y:S01]  /*13de0*/  @P0 IMAD.MOV.U32 R20, RZ, RZ, R50 ;  /* 0x000000ffff140224 */ /* 0x000fe200078e0032 */
[----:B0-----:R-:W-:Y:S02]  /*13df0*/  PRMT R25, RZ, 0x7610, R25 ;  /* 0x00007610ff197816 */ /* 0x001fe40000000019 */
[----:B----4-:R-:W-:Y:S01]  /*13e00*/  LEA.HI.X.SX32 R63, R19, R11, 0x1, P4 ;  /* 0x0000000b133f7211 */ /* 0x010fe200020f0eff */
[----:B------:R-:W-:-:S04]  /*13e10*/  @!P3 IMAD.MOV R18, RZ, RZ, -R18 ;  /* 0x000000ffff12b224 */ /* 0x000fc800078e0a12 */
[----:B------:R-:W-:-:S05]  /*13e20*/  @P0 IMAD.MOV.U32 R21, RZ, RZ, R63 ;  /* 0x000000ffff150224 */ /* 0x000fca00078e003f */
[----:B------:R0:W4:Y:S01]  /*13e30*/  @P0 LDG.E.U8 R25, desc[UR20][R20.64] ;  /* 0x0000001414190981 */ /* 0x000122000c1e1100 */
[----:B------:R-:W-:Y:S02]  /*13e40*/  PRMT R26, RZ, 0x7610, R26 ;  /* 0x00007610ff1a7816 */ /* 0x000fe4000000001a */
[----:B------:R-:W-:-:S04]  /*13e50*/  PRMT R24, RZ, 0x7610, R24 ;  /* 0x00007610ff187816 */ /* 0x000fc80000000018 */
[----:B------:R1:W4:Y:S01]  /*13e60*/  @P0 LDG.E.U8 R26, desc[UR20][R22.64] ;  /* 0x00000014161a0981 */ /* 0x000322000c1e1100 */
[----:B0-----:R-:W-:Y:S02]  /*13e70*/  LOP3.LUT R20, R17, 0xfc, RZ, 0xfc, !PT ;  /* 0x000000fc11147812 */ /* 0x001fe400078efcff */
[----:B------:R-:W-:Y:S02]  /*13e80*/  SEL R21, R92, R18, !P5 ;  /* 0x000000125c157207 */ /* 0x000fe40006800000 */
[----:B------:R-:W-:-:S03]  /*13e90*/  IABS R19, R20 ;  /* 0x0000001400137213 */ /* 0x000fc60000000000 */
[----:B-1----:R-:W-:Y:S01]  /*13ea0*/  IMAD R21, R21, UR4, RZ ;  /* 0x0000000415157c24 */ /* 0x002fe2000f8e02ff */
[----:B------:R-:W-:Y:S01]  /*13eb0*/  STL [R1+0x500], R50 ;  /* 0x0005003201007387 */ /* 0x000fe20000100800 */
[----:B------:R-:W-:Y:S01]  /*13ec0*/  IMAD.HI.U32 R18, R16, R19, RZ ;  /* 0x0000001310127227 */ /* 0x000fe200078e00ff */
[----:B------:R-:W0:Y:S02]  /*13ed0*/  LDCU UR4, c[0x0][0x3b0] ;  /* 0x00007600ff0477ac */ /* 0x000e240008000800 */
[----:B------:R-:W-:Y:S01]  /*13ee0*/  IADD3 R22, P2, PT, R21, R14, RZ ;  /* 0x0000000e15167210 */ /* 0x000fe20007f5e0ff */
[----:B------:R-:W-:-:S03]  /*13ef0*/  IMAD.MOV R18, RZ, RZ, -R18 ;  /* 0x000000ffff127224 */ /* 0x000fc600078e0a12 */
[----:B------:R-:W-:Y:S01]  /*13f00*/  LEA.HI.X.SX32 R23, R21, R11, 0x1, P2 ;  /* 0x0000000b15177211 */ /* 0x000fe200010f0eff */
[C---:B------:R-:W-:Y:S01]  /*13f10*/  IMAD R18, R15.reuse, R18, R19 ;  /* 0x000000120f127224 */ /* 0x040fe200078e0213 */
[----:B------:R-:W-:Y:S04]  /*13f20*/  STL [R1+0x4fc], R63 ;  /* 0x0004fc3f01007387 */ /* 0x000fe80000100800 */
[----:B------:R-:W-:Y:S01]  /*13f30*/  STL [R1+0x518], R22 ;  /* 0x0005181601007387 */ /* 0x000fe20000100800 */
[----:B------:R-:W-:-:S03]  /*13f40*/  ISETP.GT.U32.AND P3, PT, R15, R18, PT ;  /* 0x000000120f00720c */ /* 0x000fc60003f64070 */
[----:B------:R1:W-:Y:S04]  /*13f50*/  STL [R1+0x514], R23 ;  /* 0x0005141701007387 */ /* 0x0003e80000100800 */
[----:B------:R1:W4:Y:S01]  /*13f60*/  @P0 LDG.E.U8 R24, desc[UR20][R22.64] ;  /* 0x0000001416180981 */ /* 0x000322000c1e1100 */
[C---:B------:R-:W-:Y:S02]  /*13f70*/  LOP3.LUT R21, R17.reuse, 0xee, RZ, 0xfc, !PT ;  /* 0x000000ee11157812 */ /* 0x040fe400078efcff */
[----:B-1----:R-:W-:-:S04]  /*13f80*/  LOP3.LUT R23, R17, 0xfe, RZ, 0xfc, !PT ;  /* 0x000000fe11177812 */ /* 0x002fc800078efcff */
[----:B------:R-:W-:Y:S02]  /*13f90*/  IABS R19, R23 ;  /* 0x0000001700137213 */ /* 0x000fe40000000000 */
[----:B------:R-:W-:-:S03]  /*13fa0*/  LOP3.LUT R22, R17, 0xf6, RZ, 0xfc, !PT ;  /* 0x000000f611167812 */ /* 0x000fc600078efcff */
[----:B------:R-:W-:Y:S01]  /*13fb0*/  IMAD.MOV.U32 R17, RZ, RZ, R19 ;  /* 0x000000ffff117224 */ /* 0x000fe200078e0013 */
[----:B------:R-:W-:Y:S01]  /*13fc0*/  IABS R19, R21 ;  /* 0x0000001500137213 */ /* 0x000fe20000000000 */
[----:B------:R-:W-:Y:S01]  /*13fd0*/  @!P3 IMAD.IADD R18, R18, 0x1, -R15 ;  /* 0x000000011212b824 */ /* 0x000fe200078e0a0f */
[----:B------:R-:W-:-:S03]  /*13fe0*/  ISETP.GE.AND P2, PT, R20, RZ, PT ;  /* 0x000000ff1400720c */ /* 0x000fc60003f46270 */
[C---:B------:R-:W-:Y:S01]  /*13ff0*/  IMAD.HI.U32 R63, R16.reuse, R19, RZ ;  /* 0x00000013103f7227 */ /* 0x040fe200078e00ff */
[----:B------:R-:W-:Y:S02]  /*14000*/  IABS R20, R22 ;  /* 0x0000001600147213 */ /* 0x000fe40000000000 */
[----:B------:R-:W-:Y:S01]  /*14010*/  ISETP.GT.U32.AND P3, PT, R15, R18, PT ;  /* 0x000000120f00720c */ /* 0x000fe20003f64070 */
[----:B------:R-:W-:-:S04]  /*14020*/  IMAD.HI.U32 R50, R16, R17, RZ ;  /* 0x0000001110327227 */ /* 0x000fc800078e00ff */
[----:B------:R-:W-:Y:S02]  /*14030*/  IMAD.MOV R79, RZ, RZ, -R63 ;  /* 0x000000ffff4f7224 */ /* 0x000fe400078e0a3f */
[----:B------:R-:W-:-:S04]  /*14040*/  IMAD.HI.U32 R16, R16, R20, RZ ;  /* 0x0000001410107227 */ /* 0x000fc800078e00ff */
[----:B------:R-:W-:Y:S02]  /*14050*/  IMAD.MOV R50, RZ, RZ, -R50 ;  /* 0x000000ffff327224 */ /* 0x000fe400078e0a32 */
[C---:B------:R-:W-:Y:S02]  /*14060*/  IMAD R19, R15.reuse, R79, R19 ;  /* 0x0000004f0f137224 */ /* 0x040fe400078e0213 */
[----:B------:R-:W-:Y:S02]  /*14070*/  IMAD.MOV R63, RZ, RZ, -R16 ;  /* 0x000000ffff3f7224 */ /* 0x000fe400078e0a10 */
[C---:B------:R-:W-:Y:S01]  /*14080*/  IMAD R16, R15.reuse, R50, R17 ;  /* 0x000000320f107224 */ /* 0x040fe200078e0211 */
[----:B------:R-:W-:Y:S01]  /*14090*/  ISETP.GT.U32.AND P4, PT, R15, R19, PT ;  /* 0x000000130f00720c */ /* 0x000fe20003f84070 */
[----:B------:R-:W-:-:S03]  /*140a0*/  @!P3 IMAD.IADD R18, R18, 0x1, -R15 ;  /* 0x000000011212b824 */ /* 0x000fc600078e0a0f */
[C---:B------:R-:W-:Y:S01]  /*140b0*/  ISETP.GT.U32.AND P3, PT, R15.reuse, R16, PT ;  /* 0x000000100f00720c */ /* 0x040fe20003f64070 */
[----:B------:R-:W-:Y:S02]  /*140c0*/  IMAD R17, R15, R63, R20 ;  /* 0x0000003f0f117224 */ /* 0x000fe400078e0214 */
[----:B------:R-:W-:-:S03]  /*140d0*/  @!P2 IMAD.MOV R18, RZ, RZ, -R18 ;  /* 0x000000ffff12a224 */ /* 0x000fc600078e0a12 */
[----:B------:R-:W-:-:S03]  /*140e0*/  ISETP.GT.U32.AND P6, PT, R15, R17, PT ;  /* 0x000000110f00720c */ /* 0x000fc60003fc4070 */
[----:B------:R-:W-:Y:S01]  /*140f0*/  @!P4 IMAD.IADD R19, R19, 0x1, -R15 ;  /* 0x000000011313c824 */ /* 0x000fe200078e0a0f */
[----:B------:R-:W-:-:S03]  /*14100*/  SEL R18, R92, R18, !P5 ;  /* 0x000000125c127207 */ /* 0x000fc60006800000 */
[--C-:B------:R-:W-:Y:S01]  /*14110*/  @!P3 IMAD.IADD R16, R16, 0x1, -R15.reuse ;  /* 0x000000011010b824 */ /* 0x100fe200078e0a0f */
[----:B------:R-:W-:Y:S01]  /*14120*/  ISETP.GT.U32.AND P3, PT, R15, R19, PT ;  /* 0x000000130f00720c */ /* 0x000fe20003f64070 */
[----:B0-----:R-:W-:Y:S01]  /*14130*/  IMAD R18, R18, UR4, RZ ;  /* 0x0000000412127c24 */ /* 0x001fe2000f8e02ff */
[----:B------:R-:W-:Y:S01]  /*14140*/  ISETP.GE.AND P2, PT, R21, RZ, PT ;  /* 0x000000ff1500720c */ /* 0x000fe20003f46270 */
[----:B------:R-:W0:Y:S02]  /*14150*/  LDCU UR4, c[0x0][0x3b0] ;  /* 0x00007600ff0477ac */ /* 0x000e240008000800 */
[----:B------:R-:W-:Y:S01]  /*14160*/  @!P6 IMAD.IADD R17, R17, 0x1, -R15 ;  /* 0x000000011111e824 */ /* 0x000fe200078e0a0f */
[C---:B------:R-:W-:Y:S02]  /*14170*/  IADD3 R80, P4, PT, R18.reuse, R14, RZ ;  /* 0x0000000e12507210 */ /* 0x040fe40007f9e0ff */
[----:B------:R-:W-:Y:S02]  /*14180*/  ISETP.GT.U32.AND P6, PT, R15, R16, PT ;  /* 0x000000100f00720c */ /* 0x000fe40003fc4070 */
[----:B------:R-:W-:-:S02]  /*14190*/  LEA.HI.X.SX32 R81, R18, R11, 0x1, P4 ;  /* 0x0000000b12517211 */ /* 0x000fc400020f0eff */
[----:B------:R-:W-:Y:S01]  /*141a0*/  ISETP.GT.U32.AND P4, PT, R15, R17, PT ;  /* 0x000000110f00720c */ /* 0x000fe20003f84070 */
[----:B------:R-:W-:Y:S01]  /*141b0*/  @!P3 IMAD.IADD R19, R19, 0x1, -R15 ;  /* 0x000000011313b824 */ /* 0x000fe200078e0a0f */
[----:B------:R-:W-:-:S03]  /*141c0*/  ISETP.GE.AND P3, PT, R22, RZ, PT ;  /* 0x000000ff1600720c */ /* 0x000fc60003f66270 */
[----:B------:R-:W-:-:S04]  /*141d0*/  @!P2 IMAD.MOV R19, RZ, RZ, -R19 ;  /* 0x000000ffff13a224 */ /* 0x000fc800078e0a13 */
[--C-:B------:R-:W-:Y:S01]  /*141e0*/  @!P6 IMAD.IADD R16, R16, 0x1, -R15.reuse ;  /* 0x000000011010e824 */ /* 0x100fe200078e0a0f */
[----:B------:R-:W-:Y:S02]  /*141f0*/  SEL R19, R92, R19, !P5 ;  /* 0x000000135c137207 */ /* 0x000fe40006800000 */
[----:B------:R-:W-:Y:S01]  /*14200*/  ISETP.GE.AND P6, PT, R23, RZ, PT ;  /* 0x000000ff1700720c */ /* 0x000fe20003fc6270 */
[----:B------:R-:W-:Y:S01]  /*14210*/  @!P4 IMAD.IADD R17, R17, 0x1, -R15 ;  /* 0x000000011111c824 */ /* 0x000fe200078e0a0f */
[----:B------:R-:W-:Y:S01]  /*14220*/  PRMT R18, RZ, 0x7610, R18 ;  /* 0x00007610ff127816 */ /* 0x000fe20000000012 */
[----:B0-----:R-:W-:Y:S01]  /*14230*/  IMAD R19, R19, UR4, RZ ;  /* 0x0000000413137c24 */ /* 0x001fe2000f8e02ff */
[----:B------:R-:W0:Y:S01]  /*14240*/  LDCU UR4, c[0x0][0x3b0] ;  /* 0x00007600ff0477ac */ /* 0x000e220008000800 */
[----:B------:R-:W-:Y:S02]  /*14250*/  @P0 IMAD.MOV.U32 R20, RZ, RZ, R80 ;  /* 0x000000ffff140224 */ /* 0x000fe400078e0050 */
[----:B------:R-:W-:-:S02]  /*14260*/  @P0 IMAD.MOV.U32 R21, RZ, RZ, R81 ;  /* 0x000000ffff150224 */ /* 0x000fc400078e0051 */
[----:B------:R-:W-:-:S03]  /*14270*/  @!P3 IMAD.MOV R17, RZ, RZ, -R17 ;  /* 0x000000ffff11b224 */ /* 0x000fc600078e0a11 */
[----:B------:R1:W4:Y:S01]  /*14280*/  @P0 LDG.E.U8 R18, desc[UR20][R20.64] ;  /* 0x0000001414120981 */ /* 0x000322000c1e1100 */
[----:B------:R-:W-:Y:S01]  /*14290*/  @!P6 IMAD.MOV R16, RZ, RZ, -R16 ;  /* 0x000000ffff10e224 */ /* 0x000fe200078e0a10 */
[C---:B------:R-:W-:Y:S02]  /*142a0*/  SEL R17, R92.reuse, R17, !P5 ;  /* 0x000000115c117207 */ /* 0x040fe40006800000 */
[----:B------:R-:W-:Y:S02]  /*142b0*/  IADD3 R50, P2, PT, R19, R14, RZ ;  /* 0x0000000e13327210 */ /* 0x000fe40007f5e0ff */
[----:B------:R-:W-:Y:S01]  /*142c0*/  SEL R15, R92, R16, !P5 ;  /* 0x000000105c0f7207 */ /* 0x000fe20006800000 */
[----:B------:R-:W-:Y:S01]  /*142d0*/  IMAD R17, R17, UR5, RZ ;  /* 0x0000000511117c24 */ /* 0x000fe2000f8e02ff */
[----:B------:R-:W-:Y:S02]  /*142e0*/  LEA.HI.X.SX32 R63, R19, R11, 0x1, P2 ;  /* 0x0000000b133f7211 */ /* 0x000fe400010f0eff */
[----:B------:R-:W-:Y:S01]  /*142f0*/  PRMT R16, RZ, 0x7610, R16 ;  /* 0x00007610ff107816 */ /* 0x000fe20000000010 */
[----:B0-----:R-:W-:Y:S01]  /*14300*/  IMAD R19, R15, UR4, RZ ;  /* 0x000000040f137c24 */ /* 0x001fe2000f8e02ff */
[----:B------:R-:W-:Y:S01]  /*14310*/  IADD3 R22, P2, PT, R17, R14, RZ ;  /* 0x0000000e11167210 */ /* 0x000fe20007f5e0ff */
[----:B-1----:R-:W-:-:S02]  /*14320*/  @P0 IMAD.MOV.U32 R20, RZ, RZ, R50 ;  /* 0x000000ffff140224 */ /* 0x002fc400078e0032 */
[----:B------:R-:W-:Y:S01]  /*14330*/  @P0 IMAD.MOV.U32 R21, RZ, RZ, R63 ;  /* 0x000000ffff150224 */ /* 0x000fe200078e003f */
[-C--:B------:R-:W-:Y:S02]  /*14340*/  LEA.HI.X.SX32 R23, R17, R11.reuse, 0x1, P2 ;  /* 0x0000000b11177211 */ /* 0x080fe400010f0eff */
[C---:B------:R-:W-:Y:S02]  /*14350*/  IADD3 R14, P2, PT, R19.reuse, R14, RZ ;  /* 0x0000000e130e7210 */ /* 0x040fe40007f5e0ff */
[----:B------:R0:W4:Y:S01]  /*14360*/  @P0 LDG.E.U8 R16, desc[UR20][R20.64] ;  /* 0x0000001414100981 */ /* 0x000122000c1e1100 */
[----:B------:R-:W-:Y:S02]  /*14370*/  PRMT R15, RZ, 0x7610, R15 ;  /* 0x00007610ff0f7816 */ /* 0x000fe4000000000f */
[----:B------:R-:W-:Y:S02]  /*14380*/  LEA.HI.X.SX32 R17, R19, R11, 0x1, P2 ;  /* 0x0000000b13117211 */ /* 0x000fe400010f0eff */
[----:B------:R-:W-:Y:S01]  /*14390*/  PRMT R11, RZ, 0x7610, R11 ;  /* 0x00007610ff0b7816 */ /* 0x000fe2000000000b */
[----:B0-----:R-:W-:-:S02]  /*143a0*/  @P0 IMAD.MOV.U32 R20, RZ, RZ, R22 ;  /* 0x000000ffff140224 */ /* 0x001fc400078e0016 */
[----:B------:R-:W-:-:S05]  /*143b0*/  @P0 IMAD.MOV.U32 R21, RZ, RZ, R23 ;  /* 0x000000ffff150224 */ /* 0x000fca00078e0017 */
[----:B------:R0:W4:Y:S02]  /*143c0*/  @P0 LDG.E.U8 R15, desc[UR20][R20.64] ;  /* 0x00000014140f0981 */ /* 0x000124000c1e1100 */
[----:B0-----:R-:W-:Y:S02]  /*143d0*/  @P0 IMAD.MOV.U32 R20, RZ, RZ, R14 ;  /* 0x000000ffff140224 */ /* 0x001fe400078e000e */
[----:B------:R-:W-:-:S05]  /*143e0*/  @P0 IMAD.MOV.U32 R21, RZ, RZ, R17 ;  /* 0x000000ffff150224 */ /* 0x000fca00078e0011 */
[----:B------:R-:W4:Y:S04]  /*143f0*/  @P0 LDG.E.U8 R11, desc[UR20][R20.64] ;  /* 0x00000014140b0981 */ /* 0x000f28000c1e1100 */
[----:B--2---:R-:W-:Y:S04]  /*14400*/  STS.U8 [R86+UR9+0x9e00], R71 ;  /* 0x009e004756007988 */ /* 0x004fe80008000009 */
        /* <DEDUP_REMOVED lines=12> */
[----:B------:R-:W-:Y:S04]  /*144d0*/  STL [R1+0x23c], R80 ;  /* 0x00023c5001007387 */ /* 0x000fe80000100800 */
[----:B------:R-:W-:Y:S04]  /*144e0*/  STS.U8 [R86+UR9+0xd200], R43 ;  /* 0x00d2002b56007988 */ /* 0x000fe80008000009 */
[----:B------:R-:W-:Y:S04]  /*144f0*/  STL [R1+0x238], R81 ;  /* 0x0002385101007387 */ /* 0x000fe80000100800 */
[----:B------:R-:W-:Y:S04]  /*14500*/  STS.U8 [R86+UR9+0xd600], R41 ;  /* 0x00d6002956007988 */ /* 0x000fe80008000009 */
[----:B------:R-:W-:Y:S04]  /*14510*/  STL [R1+0x224], R50 ;  /* 0x0002243201007387 */ /* 0x000fe80000100800 */
[----:B------:R-:W-:Y:S04]  /*14520*/  STL [R1+0x220], R63 ;  /* 0x0002203f01007387 */ /* 0x000fe80000100800 */
[----:B------:R-:W-:Y:S04]  /*14530*/  STL [R1+0x234], R22 ;  /* 0x0002341601007387 */ /* 0x000fe80000100800 */
[----:B---3--:R-:W-:Y:S04]  /*14540*/  STS.U8 [R86+UR9+0xda00], R39 ;  /* 0x00da002756007988 */ /* 0x008fe80008000009 */
[----:B------:R-:W-:Y:S04]  /*14550*/  STS.U8 [R86+UR9+0xde00], R37 ;  /* 0x00de002556007988 */ /* 0x000fe80008000009 */
[----:B------:R-:W-:Y:S04]  /*14560*/  STS.U8 [R86+UR9+0xe200], R35 ;  /* 0x00e2002356007988 */ /* 0x000fe80008000009 */
[----:B------:R-:W-:Y:S04]  /*14570*/  STL [R1+0x228], R23 ;  /* 0x0002281701007387 */ /* 0x000fe80000100800 */
[----:B------:R-:W-:Y:S04]  /*14580*/  STS.U8 [R86+UR9+0xe600], R33 ;  /* 0x00e6002156007988 */ /* 0x000fe80008000009 */
[----:B------:R0:W-:Y:S04]  /*14590*/  STL [R1+0x230], R14 ;  /* 0x0002300e01007387 */ /* 0x0001e80000100800 */
[----:B------:R1:W-:Y:S04]  /*145a0*/  STS.U8 [R86+UR9+0xea00], R31 ;  /* 0x00ea001f56007988 */ /* 0x0003e80008000009 */
[----:B------:R1:W-:Y:S01]  /*145b0*/  STS.U8 [R86+UR9+0xee00], R29 ;  /* 0x00ee001d56007988 */ /* 0x0003e20008000009 */
[----:B0-----:R-:W-:-:S03]  /*145c0*/  LOP3.LUT R14, R10, 0x60, RZ, 0x3c, !PT ;  /* 0x000000600a0e7812 */ /* 0x001fc600078e3cff */
[----:B------:R1:W-:Y:S04]  /*145d0*/  STS.U8 [R86+UR9+0xf200], R27 ;  /* 0x00f2001b56007988 */ /* 0x0003e80008000009 */
[----:B----4-:R1:W-:Y:S04]  /*145e0*/  STS.U8 [R86+UR9+0xf600], R25 ;  /* 0x00f6001956007988 */ /* 0x0103e80008000009 */
[----:B------:R1:W-:Y:S01]  /*145f0*/  STS.U8 [R86+UR9+0xfa00], R24 ;  /* 0x00fa001856007988 */ /* 0x0003e20008000009 */
[----:B------:R-:W-:Y:S01]  /*14600*/  VIADD R123, R123, 0x7f ;  /* 0x0000007f7b7b7836 */ /* 0x000fe20000000000 */
[----:B------:R-:W-:-:S02]  /*14610*/  ISETP.NE.U32.AND P0, PT, RZ, UR7, PT ;  /* 0x00000007ff007c0c */ /* 0x000fc4000bf05070 */
[----:B------:R1:W-:Y:S02]  /*14620*/  STL [R1+0x22c], R17 ;  /* 0x00022c1101007387 */ /* 0x0003e40000100800 */
[C---:B------:R-:W-:Y:S02]  /*14630*/  ISETP.LT.OR P2, PT, R123.reuse, 0x80, P0 ;  /* 0x000000807b00780c */ /* 0x040fe40000741670 */
[----:B------:R-:W-:Y:S01]  /*14640*/  ISETP.GE.AND P3, PT, R123, 0x100, PT ;  /* 0x000001007b00780c */ /* 0x000fe20003f66270 */
[----:B------:R1:W-:Y:S04]  /*14650*/  STS.U8 [R86+UR9+0xfe00], R18 ;  /* 0x00fe001256007988 */ /* 0x0003e80008000009 */
        /* <DEDUP_REMOVED lines=31> */
[----:B------:R1:W-:Y:S01]  /*14850*/  STS.U8 [R14+UR9+0xff00], R11 ;  /* 0x00ff000b0e007988 */ /* 0x0003e20008000009 */
[----:B------:R0:W-:Y:S06]  /*14860*/  MEMBAR.ALL.CTA ;  /* 0x0000000000007992 */ /* 0x0001ec0000008000 */
[----:B0-----:R-:W0:Y:S02]  /*14870*/  FENCE.VIEW.ASYNC.S ;  /* 0x00000000000073c6 */ /* 0x001e240000000000 */
[----:B0-----:R-:W-:Y:S06]  /*14880*/  BAR.SYNC.DEFER_BLOCKING 0x0 ;  /* 0x0000000000007b1d */ /* 0x001fec0000010000 */
[----:B------:R-:W-:Y:S05]  /*14890*/  @P2 BRA `(.L_x_6) ;  /* 0x0000000000d82947 */ /* 0x000fea0003800000 */
[----:B------:R-:W-:Y:S02]  /*148a0*/  USHF.R.U32.HI UR14, URZ, 0x4, UR9 ;  /* 0x00000004ff0e7899 */ /* 0x000fe40008011609 */
[----:B------:R-:W-:Y:S02]  /*148b0*/  UIADD3 UR5, UPT, UPT, UR9, 0x8000, URZ ;  /* 0x0000800009057890 */ /* 0x000fe4000fffe0ff */
[----:B------:R-:W-:Y:S02]  /*148c0*/  USGXT.U32 UR14, UR14, 0xe ;  /* 0x0000000e0e0e789a */ /* 0x000fe40008000000 */
[----:B------:R-:W-:Y:S02]  /*148d0*/  USHF.R.U32.HI UR5, URZ, 0x4, UR5 ;  /* 0x00000004ff057899 */ /* 0x000fe40008011605 */
[----:B------:R-:W-:Y:S02]  /*148e0*/  UIADD3 UR34, UP1, UPT, UR14, 0x100, URZ ;  /* 0x000001000e227890 */ /* 0x000fe4000ff3e0ff */
[----:B------:R-:W-:Y:S01]  /*148f0*/  USGXT.U32 UR12, UR5, 0xe ;  /* 0x0000000e050c789a */ /* 0x000fe20008000000 */
[----:B------:R-:W-:Y:S01]  /*14900*/  UMOV UR4, URZ ;  /* 0x000000ff00047c82 */ /* 0x000fe20008000000 */
[----:B------:R-:W-:Y:S01]  /*14910*/  UMOV UR6, URZ ;  /* 0x000000ff00067c82 */ /* 0x000fe20008000000 */
[----:B------:R-:W-:-:S02]  /*14920*/  UIADD3.X UR35, UPT, UPT, UR4, 0x40004040, URZ, UP1, !UPT ;  /* 0x4000404004237890 */ /* 0x000fc40008ffe4ff */
[----:B------:R-:W-:Y:S01]  /*14930*/  UIADD3 UR32, UP1, UPT, UR12, 0x2, URZ ;  /* 0x000000020c207890 */ /* 0x000fe2000ff3e0ff */
[----:B------:R-:W-:Y:S01]  /*14940*/  UMOV UR4, UR11 ;  /* 0x0000000b00047c82 */ /* 0x000fe20008000000 */
[----:B------:R-:W-:Y:S02]  /*14950*/  UMOV UR5, URZ ;  /* 0x000000ff00057c82 */ /* 0x000fe40008000000 */
[----:B------:R-:W-:Y:S01]  /*14960*/  UIADD3.X UR33, UPT, UPT, UR6, 0x40004040, URZ, UP1, !UPT ;  /* 0x4000404006217890 */ /* 0x000fe20008ffe4ff */
[----:B------:R-:W-:Y:S01]  /*14970*/  UMOV UR25, UR4 ;  /* 0x0000000400197c82 */ /* 0x000fe20008000000 */
[----:B------:R-:W-:Y:S02]  /*14980*/  UIADD3.64 UR4, UPT, UPT, UR34, 0x100, URZ ;  /* 0x0000010022047897 */ /* 0x000fe4000fffe0ff */
[----:B------:R-:W-:Y:S02]  /*14990*/  UIADD3.64 UR6, UPT, UPT, UR32, 0x2, URZ ;  /* 0x0000000220067897 */ /* 0x000fe4000fffe0ff */
[----:B------:R-:W-:-:S02]  /*149a0*/  UIADD3.64 UR16, UPT, UPT, UR34, 0x200, URZ ;  /* 0x0000020022107897 */ /* 0x000fc4000fffe0ff */
[----:B------:R-:W-:Y:S02]  /*149b0*/  UIADD3.64 UR18, UPT, UPT, UR32, 0x4, URZ ;  /* 0x0000000420127897 */ /* 0x000fe4000fffe0ff */
[----:B------:R-:W-:Y:S02]  /*149c0*/  UIADD3 UR24, UPT, UPT, UR8, 0x100, URZ ;  /* 0x0000010008187890 */ /* 0x000fe4000fffe0ff */
[----:B------:R-:W-:Y:S02]  /*149d0*/  UIADD3.64 UR22, UPT, UPT, UR34, 0x300, URZ ;  /* 0x0000030022167897 */ /* 0x000fe4000fffe0ff */
[----:B------:R-:W-:Y:S02]  /*149e0*/  UIADD3 UR46, UPT, UPT, UR8, 0x100, URZ ;  /* 0x00000100082e7890 */ /* 0x000fe4000fffe0ff */
[----:B------:R-:W-:Y:S02]  /*149f0*/  UIADD3.64 UR26, UPT, UPT, UR34, 0x400, URZ ;  /* 0x00000400221a7897 */ /* 0x000fe4000fffe0ff */
[----:B------:R-:W-:-:S02]  /*14a00*/  UIADD3 UR47, UPT, UPT, UR8, 0x100, URZ ;  /* 0x00000100082f7890 */ /* 0x000fc4000fffe0ff */
[----:B------:R-:W-:Y:S01]  /*14a10*/  UIADD3.64 UR28, UPT, UPT, UR34, 0x500, URZ ;  /* 0x00000500221c7897 */ /* 0x000fe2000fffe0ff */
[----:B------:R-:W-:Y:S01]  /*14a20*/  UMOV UR36, 0x0 ;  /* 0x0000000000247882 */ /* 0x000fe20000000000 */
[----:B------:R-:W-:Y:S01]  /*14a30*/  UMOV UR37, 0x8408010 ;  /* 0x0840801000257882 */ /* 0x000fe20000000000 */
[----:B------:R-:W-:Y:S01]  /*14a40*/  UIADD3 UR52, UPT, UPT, UR8, 0x100, URZ ;  /* 0x0000010008347890 */ /* 0x000fe2000fffe0ff */
[----:B------:R-:W-:Y:S01]  /*14a50*/  UMOV UR15, 0x40004040 ;  /* 0x40004040000f7882 */ /* 0x000fe20000000000 */
[----:B------:R-:W-:Y:S01]  /*14a60*/  UIADD3.64 UR30, UPT, UPT, UR34, 0x600, URZ ;  /* 0x00000600221e7897 */ /* 0x000fe2000fffe0ff */
[----:B------:R-:W-:Y:S01]  /*14a70*/  UMOV UR13, 0x40004040 ;  /* 0x40004040000d7882 */ /* 0x000fe20000000000 */
[----:B------:R-:W-:Y:S01]  /*14a80*/  UMOV UR38, 0x0 ;  /* 0x0000000000267882 */ /* 0x000fe20000000000 */
[----:B------:R-:W-:Y:S01]  /*14a90*/  UMOV UR39, 0x8408010 ;  /* 0x0840801000277882 */ /* 0x000fe20000000000 */
[----:B------:R-:W-:Y:S01]  /*14aa0*/  UMOV UR40, 0x0 ;  /* 0x0000000000287882 */ /* 0x000fe20000000000 */
[----:B------:R-:W-:Y:S01]  /*14ab0*/  UMOV UR41, 0x8408010 ;  /* 0x0840801000297882 */ /* 0x000fe20000000000 */
[----:B------:R0:W-:Y:S01]  /*14ac0*/  UTCQMMA gdesc[UR14], gdesc[UR12], tmem[UR8], tmem[UR36], idesc[UR37], !UPT ;  /* 0x00ff240c0e0075ea */ /* 0x0001e2000f800308 */
[----:B------:R-:W-:Y:S01]  /*14ad0*/  UMOV UR42, 0x0 ;  /* 0x00000000002a7882 */ /* 0x000fe20000000000 */
[----:B------:R-:W-:Y:S01]  /*14ae0*/  UMOV UR43, 0x8408010 ;  /* 0x08408010002b7882 */ /* 0x000fe20000000000 */
[----:B------:R0:W-:Y:S01]  /*14af0*/  UTCQMMA gdesc[UR34], gdesc[UR32], tmem[UR8], tmem[UR38], idesc[UR39], UPT ;  /* 0x00ff2620220075ea */ /* 0x0001e2000b800308 */
        /* <DEDUP_REMOVED lines=8> */
[----:B------:R0:W-:Y:S01]  /*14b80*/  UTCQMMA gdesc[UR22], gdesc[UR12], tmem[UR24], tmem[UR44], idesc[UR45], !UPT ;  /* 0x00ff2c0c160075ea */ /* 0x0001e2000f800318 */
[----:B------:R-:W-:Y:S01]  /*14b90*/  UMOV UR54, 0x0 ;  /* 0x0000000000367882 */ /* 0x000fe20000000000 */
[----:B------:R-:W-:Y:S01]  /*14ba0*/  UMOV UR55, 0x8408010 ;  /* 0x0840801000377882 */ /* 0x000fe20000000000 */
[----:B------:R0:W-:Y:S01]  /*14bb0*/  UTCQMMA gdesc[UR26], gdesc[UR32], tmem[UR46], tmem[UR48], idesc[UR49], UPT ;  /* 0x00ff30201a0075ea */ /* 0x0001e2000b80032e */
[----:B------:R0:W-:Y:S01]  /*14bc0*/  UTCQMMA gdesc[UR28], gdesc[UR6], tmem[UR47], tmem[UR50], idesc[UR51], UPT ;  /* 0x00ff32061c0075ea */ /* 0x0001e2000b80032f */
[----:B------:R0:W-:Y:S01]  /*14bd0*/  UTCQMMA gdesc[UR30], gdesc[UR18], tmem[UR52], tmem[UR54], idesc[UR55], UPT ;  /* 0x00ff36121e0075ea */ /* 0x0001e2000b800334 */
[----:B------:R0:W-:Y:S01]  /*14be0*/  UTCBAR [UR25], URZ ;  /* 0x000000ff190073e9 */ /* 0x0001e200080000ff */
[----:B------:R-:W-:Y:S01]  /*14bf0*/  NOP ;  /* 0x0000000000007918 */ /* 0x000fe20000000000 */
.L_x_6:
[----:B0-----:R-:W-:Y:S01]  /*14c00*/  UMOV UR4, URZ ;  /* 0x000000ff00047c82 */ /* 0x001fe20008000000 */
[----:B------:R-:W-:Y:S05]  /*14c10*/  @!P3 BRA `(.L_x_7) ;  /* 0x000000c40008b947 */ /* 0x000fea0003800000 */
[----:B-1----:R-:W-:Y:S01]  /*14c20*/  SHF.R.S32.HI R11, RZ, 0x1f, R123 ;  /* 0x0000001fff0b7819 */ /* 0x002fe2000001147b */
[----:B------:R-:W-:Y:S01]  /*14c30*/  UIADD3 UR4, UPT, UPT, UR9, 0x10000, URZ ;  /* 0x0001000009047890 */ /* 0x000fe2000fffe0ff */
[----:B------:R-:W-:Y:S01]  /*14c40*/  IMAD.MOV.U32 R15, RZ, RZ, RZ ;  /* 0x000000ffff0f7224 */ /* 0x000fe200078e00ff */
[----:B------:R-:W-:Y:S01]  /*14c50*/  UIADD3 UR5, UPT, UPT, UR9, 0x18000, URZ ;  /* 0x0001800009057890 */ /* 0x000fe2000fffe0ff */
[----:B------:R-:W-:Y:S01]  /*14c60*/  LEA.HI R11, R11, R123, RZ, 0x7 ;  /* 0x0000007b0b0b7211 */ /* 0x000fe200078f38ff */
[----:B------:R-:W-:Y:S02]  /*14c70*/  USHF.R.U32.HI UR4, URZ, 0x4, UR4 ;  /* 0x00000004ff047899 */ /* 0x000fe40008011604 */
[----:B------:R-:W-:Y:S01]  /*14c80*/  USHF.R.U32.HI UR5, URZ, 0x4, UR5 ;  /* 0x00000004ff057899 */ /* 0x000fe20008011605 */
[----:B------:R-:W-:Y:S01]  /*14c90*/  SHF.R.S32.HI R14, RZ, 0x7, R11 ;  /* 0x00000007ff0e7819 */ /* 0x000fe2000001140b */
[----:B-----5:R-:W-:Y:S01]  /*14ca0*/  IMAD.SHL.U32 R11, R12, 0x80, RZ ;  /* 0x000000800c0b7824 */ /* 0x020fe200078e00ff */
[----:B------:R-:W-:Y:S01]  /*14cb0*/  USGXT.U32 UR14, UR4, 0xe ;  /* 0x0000000e040e789a */ /* 0x000fe20008000000 */
[----:B------:R-:W-:Y:S01]  /*14cc0*/  IMAD.SHL.U32 R12, R13, 0x80, RZ ;  /* 0x000000800d0c7824 */ /* 0x000fe200078e00ff */
[----:B------:R-:W-:Y:S01]  /*14cd0*/  VIMNMX R14, PT, PT, R14, 0x2, !PT ;  /* 0x000000020e0e7848 */ /* 0x000fe20007fe0100 */
[----:B------:R-:W-:-:S02]  /*14ce0*/  USGXT.U32 UR12, UR5, 0xe ;  /* 0x0000000e050c789a */ /* 0x000fc40008000000 */
[----:B------:R-:W-:Y:S02]  /*14cf0*/  UIADD3 UR22, UP1, UPT, UR14, 0x100, URZ ;  /* 0x000001000e167890 */ /* 0x000fe4000ff3e0ff */
[----:B------:R-:W-:Y:S01]  /*14d00*/  VIADD R13, R14, 0xfffffffe ;  /* 0xfffffffe0e0d7836 */ /* 0x000fe20000000000 */
[----:B------:R-:W-:Y:S01]  /*14d10*/  UIADD3 UR24, UP2, UPT, UR12, 0x2, URZ ;  /* 0x000000020c187890 */ /* 0x000fe2000ff5e0ff */
[----:B------:R-:W-:Y:S01]  /*14d20*/  SHF.R.S32.HI R14, RZ, 0x1f, R12 ;  /* 0x0000001fff0e7819 */ /* 0x000fe2000001140c */
[----:B------:R-:W-:Y:S01]  /*14d30*/  UMOV UR4, URZ ;  /* 0x000000ff00047c82 */ /* 0x000fe20008000000 */
[----:B------:R-:W-:Y:S01]  /*14d40*/  UMOV UR5, URZ ;  /* 0x000000ff00057c82 */ /* 0x000fe20008000000 */
[----:B------:R0:W-:Y:S01]  /*14d50*/  STL [R1+0x870], R13 ;  /* 0x0008700d01007387 */ /* 0x0001e20000100800 */
[----:B------:R-:W-:Y:S02]  /*14d60*/  UIADD3.X UR23, UPT, UPT, UR4, 0x40004040, URZ, UP1, !UPT ;  /* 0x4000404004177890 */ /* 0x000fe40008ffe4ff */
[----:B------:R-:W-:Y:S01]  /*14d70*/  UIADD3.X UR25, UPT, UPT, UR5, 0x40004040, URZ, UP2, !UPT ;  /* 0x4000404005197890 */ /* 0x000fe200097fe4ff */
[----:B------:R1:W-:Y:S01]  /*14d80*/  STL [R1+0x858], RZ ;  /* 0x000858ff01007387 */ /* 0x0003e20000100800 */
[----:B------:R-:W-:Y:S01]  /*14d90*/  UMOV UR18, 0x1 ;  /* 0x0000000100127882 */ /* 0x000fe20000000000 */
[----:B------:R-:W-:-:S02]  /*14da0*/  UIADD3.64 UR26, UPT, UPT, UR22, 0x100, URZ ;  /* 0x00000100161a7897 */ /* 0x000fc4000fffe0ff */
[----:B------:R-:W-:Y:S01]  /*14db0*/  UIADD3.64 UR28, UPT, UPT, UR24, 0x2, URZ ;  /* 0x00000002181c7897 */ /* 0x000fe2000fffe0ff */
[----:B0-----:R-:W-:Y:S01]  /*14dc0*/  SHF.R.S32.HI R13, RZ, 0x1f, R11 ;  /* 0x0000001fff0d7819 */ /* 0x001fe2000001140b */
[----:B------:R-:W-:Y:S02]  /*14dd0*/  UIADD3.64 UR30, UPT, UPT, UR22, 0x200, URZ ;  /* 0x00000200161e7897 */ /* 0x000fe4000fffe0ff */
[----:B------:R-:W-:Y:S02]  /*14de0*/  UIADD3.64 UR32, UPT, UPT, UR24, 0x4, URZ ;  /* 0x0000000418207897 */ /* 0x000fe4000fffe0ff */
[----:B------:R-:W-:Y:S02]  /*14df0*/  UIADD3.64 UR34, UPT, UPT, UR22, 0x300, URZ ;  /* 0x0000030016227897 */ /* 0x000fe4000fffe0ff */
[----:B------:R-:W-:Y:S02]  /*14e00*/  UIADD3.64 UR36, UPT, UPT, UR22, 0x400, URZ ;  /* 0x0000040016247897 */ /* 0x000fe4000fffe0ff */
[----:B------:R-:W-:-:S02]  /*14e10*/  UIADD3.64 UR38, UPT, UPT, UR22, 0x500, URZ ;  /* 0x0000050016267897 */ /* 0x000fc4000fffe0ff */
[----:B------:R-:W-:Y:S01]  /*14e20*/  UIADD3.64 UR40, UPT, UPT, UR22, 0x600, URZ ;  /* 0x0000060016287897 */ /* 0x000fe2000fffe0ff */
[----:B-1----:R-:W-:-:S11]  /*14e30*/  UMOV UR13, 0x40004040 ;  /* 0x40004040000d7882 */ /* 0x002fd60000000000 */
.L_x_10:
[----:B0-----:R-:W2:Y:S01]  /*14e40*/  LDL R16, [R1+0x858] ;  /* 0x0008580001107983 */ /* 0x001ea20000100800 */
[----:B------:R-:W-:Y:S01]  /*14e50*/  IMAD.U32 R15, R15, -0x80000000, RZ ;  /* 0x800000000f0f7824 */ /* 0x000fe200078e00ff */
[----:B------:R-:W0:Y:S01]  /*14e60*/  LDC R50, c[0x0][0x3a0] ;  /* 0x0000e800ff327b82 */ /* 0x000e220000000800 */
[----:B-----5:R-:W-:Y:S02]  /*14e70*/  IADD3 R4, P5, PT, R11, R4, RZ ;  /* 0x000000040b047210 */ /* 0x020fe40007fbe0ff */
[----:B------:R-:W1:Y:S01]  /*14e80*/  SYNCS.PHASECHK.TRANS64.TRYWAIT P2, [UR11], R15 ;  /* 0x0000000fff0075a7 */ /* 0x000e62000804110b */
[----:B--2---:R-:W-:-:S04]  /*14e90*/  VIADD R16, R16, 0x1 ;  /* 0x0000000110107836 */ /* 0x004fc80000000000 */
[----:B0-----:R-:W-:Y:S01]  /*14ea0*/  IMAD R50, R16, -0x80, R50 ;  /* 0xffffff8010327824 */ /* 0x001fe200078e0232 */
[----:B------:R0:W-:Y:S04]  /*14eb0*/  STL [R1+0x85c], R16 ;  /* 0x00085c1001007387 */ /* 0x0001e80000100800 */
[----:B------:R-:W-:Y:S01]  /*14ec0*/  ISETP.GT.AND P3, PT, R50, 0x1, PT ;  /* 0x000000013200780c */ /* 0x000fe20003f64270 */
[----:B-1----:R-:W-:-:S12]  /*14ed0*/  @!P2 BRA `(.L_x_8) ;  /* 0x000001640010a947 */ /* 0x002fd80003800000 */
.L_x_16:
[C---:B------:R-:W-:Y:S01]  /*14ee0*/  ISETP.GT.AND P4, PT, R50.reuse, 0x2, PT ;  /* 0x000000023200780c */ /* 0x040fe20003f84270 */
[----:B------:R-:W-:Y:S01]  /*14ef0*/  IMAD.X R5, R13, 0x1, R5, P5 ;  /* 0x000000010d057824 */ /* 0x000fe200028e0605 */
[----:B------:R-:W-:Y:S01]  /*14f00*/  PRMT R33, RZ, 0x7610, R33 ;  /* 0x00007610ff217816 */ /* 0x000fe20000000021 */
[----:B------:R-:W-:Y:S01]  /*14f10*/  STL [R1+0x95c], R59 ;  /* 0x00095c3b01007387 */ /* 0x000fe20000100800 */
[C---:B------:R-:W-:Y:S02]  /*14f20*/  ISETP.GT.AND P2, PT, R50.reuse, 0x3, PT ;  /* 0x000000033200780c */ /* 0x040fe40003f44270 */
[C---:B------:R-:W-:Y:S01]  /*14f30*/  IADD3 R6, P6, PT, R11.reuse, R6, RZ ;  /* 0x000000060b067210 */ /* 0x040fe20007fde0ff */
[----:B------:R-:W-:Y:S01]  /*14f40*/  STL [R1+0x958], R58 ;  /* 0x0009583a01007387 */ /* 0x000fe20000100800 */
[----:B------:R-:W-:Y:S02]  /*14f50*/  IADD3 R83, P5, PT, R11, R83, RZ ;  /* 0x000000530b537210 */ /* 0x000fe40007fbe0ff */
[----:B------:R-:W-:Y:S01]  /*14f60*/  PRMT R62, RZ, 0x7610, R62 ;  /* 0x00007610ff3e7816 */ /* 0x000fe2000000003e */
[----:B------:R-:W2:Y:S01]  /*14f70*/  @P3 LDG.E.U8 R33, desc[UR20][R4.64] ;  /* 0x0000001404213981 */ /* 0x000ea2000c1e1100 */
[C---:B------:R-:W-:Y:S01]  /*14f80*/  IMAD.X R7, R13.reuse, 0x1, R7, P6 ;  /* 0x000000010d077824 */ /* 0x040fe200030e0607 */
[----:B------:R-:W-:Y:S01]  /*14f90*/  ISETP.GT.AND P3, PT, R50, 0x4, PT ;  /* 0x000000043200780c */ /* 0x000fe20003f64270 */
[----:B------:R-:W-:Y:S01]  /*14fa0*/  IMAD.X R8, R13, 0x1, R8, P5 ;  /* 0x000000010d087824 */ /* 0x000fe200028e0608 */
[----:B------:R-:W-:Y:S01]  /*14fb0*/  IADD3 R90, P5, PT, R11, R90, RZ ;  /* 0x0000005a0b5a7210 */ /* 0x000fe20007fbe0ff */
[----:B------:R-:W-:Y:S01]  /*14fc0*/  STL [R1+0x954], R12 ;  /* 0x0009540c01007387 */ /* 0x000fe20000100800 */
[----:B------:R-:W-:Y:S01]  /*14fd0*/  PRMT R73, RZ, 0x7610, R73 ;  /* 0x00007610ff497816 */ /* 0x000fe20000000049 */
[----:B0-----:R-:W-:-:S02]  /*14fe0*/  @P2 IMAD.MOV.U32 R16, RZ, RZ, R83 ;  /* 0x000000ffff102224 */ /* 0x001fc400078e0053 */
[----:B------:R-:W3:Y:S01]  /*14ff0*/  @P4 LDG.E.U8 R62, desc[UR20][R6.64] ;  /* 0x00000014063e4981 */ /* 0x000ee2000c1e1100 */
[----:B------:R-:W-:Y:S01]  /*15000*/  ISETP.GT.AND P4, PT, R50, 0x5, PT ;  /* 0x000000053200780c */ /* 0x000fe20003f84270 */
[----:B------:R-:W-:Y:S01]  /*15010*/  @P2 IMAD.MOV.U32 R17, RZ, RZ, R8 ;  /* 0x000000ffff112224 */ /* 0x000fe200078e0008 */
[----:B------:R-:W-:Y:S01]  /*15020*/  IADD3 R96, P6, PT, R11, R96, RZ ;  /* 0x000000600b607210 */ /* 0x000fe20007fde0ff */
[C---:B------:R-:W-:Y:S01]  /*15030*/  IMAD.X R84, R13.reuse, 0x1, R84, P5 ;  /* 0x000000010d547824 */ /* 0x040fe200028e0654 */
[----:B------:R-:W-:Y:S01]  /*15040*/  PRMT R63, RZ, 0x7610, R63 ;  /* 0x00007610ff3f7816 */ /* 0x000fe2000000003f */
[----:B------:R-:W-:Y:S04]  /*15050*/  STL [R1+0x950], R14 ;  /* 0x0009500e01007387 */ /* 0x000fe80000100800 */
[----:B------:R0:W4:Y:S01]  /*15060*/  @P2 LDG.E.U8 R73, desc[UR20][R16.64] ;  /* 0x0000001410492981 */ /* 0x000122000c1e1100 */
[----:B------:R-:W-:-:S03]  /*15070*/  IMAD.X R91, R13, 0x1, R91, P6 ;  /* 0x000000010d5b7824 */ /* 0x000fc600030e065b */
[----:B------:R-:W-:Y:S04]  /*15080*/  STL [R1+0x94c], R57 ;  /* 0x00094c3901007387 */ /* 0x000fe80000100800 */
[----:B------:R-:W-:Y:S01]  /*15090*/  STL [R1+0x948], R56 ;  /* 0x0009483801007387 */ /* 0x000fe20000100800 */
[----:B0-----:R-:W-:Y:S02]  /*150a0*/  @P3 IMAD.MOV.U32 R16, RZ, RZ, R90 ;  /* 0x000000ffff103224 */ /* 0x001fe400078e005a */
[----:B------:R-:W-:Y:S01]  /*150b0*/  @P3 IMAD.MOV.U32 R17, RZ, RZ, R84 ;  /* 0x000000ffff113224 */ /* 0x000fe200078e0054 */
[----:B------:R-:W-:Y:S04]  /*150c0*/  STL [R1+0x944], R55 ;  /* 0x0009443701007387 */ /* 0x000fe80000100800 */
[----:B------:R0:W-:Y:S04]  /*150d0*/  STL [R1+0x940], R54 ;  /* 0x0009403601007387 */ /* 0x0001e80000100800 */
[----:B------:R1:W2:Y:S01]  /*150e0*/  @P3 LDG.E.U8 R63, desc[UR20][R16.64] ;  /* 0x00000014103f3981 */ /* 0x0002a2000c1e1100 */
[----:B------:R-:W-:-:S02]  /*150f0*/  ISETP.GT.AND P2, PT, R50, 0x6, PT ;  /* 0x000000063200780c */ /* 0x000fc40003f44270 */
[----:B------:R-:W-:Y:S01]  /*15100*/  IADD3 R99, P5, PT, R11, R99, RZ ;  /* 0x000000630b637210 */ /* 0x000fe20007fbe0ff */
[----:B------:R-:W-:Y:S01]  /*15110*/  STL [R1+0x93c], R53 ;  /* 0x00093c3501007387 */ /* 0x000fe20000100800 */
[----:B0-----:R-:W-:-:S03]  /*15120*/  PRMT R54, RZ, 0x7610, R54 ;  /* 0x00007610ff367816 */ /* 0x001fc60000000036 */
[----:B------:R-:W-:Y:S01]  /*15130*/  STL [R1+0x938], R52 ;  /* 0x0009383401007387 */ /* 0x000fe20000100800 */
[----:B-1----:R-:W-:Y:S02]  /*15140*/  @P4 IMAD.MOV.U32 R16, RZ, RZ, R96 ;  /* 0x000000ffff104224 */ /* 0x002fe400078e0060 */
[----:B------:R-:W-:Y:S01]  /*15150*/  @P4 IMAD.MOV.U32 R17, RZ, RZ, R91 ;  /* 0x000000ffff114224 */ /* 0x000fe200078e005b */
[----:B------:R-:W-:Y:S04]  /*15160*/  STL [R1+0x934], R51 ;  /* 0x0009343301007387 */ /* 0x000fe80000100800 */
[----:B------:R0:W2:Y:S01]  /*15170*/  @P4 LDG.E.U8 R54, desc[UR20][R16.64] ;  /* 0x0000001410364981 */ /* 0x0000a2000c1e1100 */
[----:B------:R-:W-:-:S03]  /*15180*/  ISETP.GT.AND P3, PT, R50, 0x7, PT ;  /* 0x000000073200780c */ /* 0x000fc60003f64270 */
[----:B------:R-:W-:Y:S01]  /*15190*/  STL [R1+0x930], R9 ;  /* 0x0009300901007387 */ /* 0x000fe20000100800 */
[----:B------:R-:W-:-:S03]  /*151a0*/  IMAD.X R98, R13, 0x1, R98, P5 ;  /* 0x000000010d627824 */ /* 0x000fc600028e0662 */
[----:B------:R-:W-:Y:S01]  /*151b0*/  STL [R1+0x894], R10 ;  /* 0x0008940a01007387 */ /* 0x000fe20000100800 */
[----:B------:R-:W-:-:S03]  /*151c0*/  IADD3 R105, P5, PT, R11, R105, RZ ;  /* 0x000000690b697210 */ /* 0x000fc60007fbe0ff */
[----:B------:R-:W-:Y:S01]  /*151d0*/  STL [R1+0x890], R0 ;  /* 0x0008900001007387 */ /* 0x000fe20000100800 */
[----:B------:R-:W-:-:S03]  /*151e0*/  PRMT R55, RZ, 0x7610, R55 ;  /* 0x00007610ff377816 */ /* 0x000fc60000000037 */
[----:B------:R-:W-:Y:S01]  /*151f0*/  STL [R1+0x89c], R4 ;  /* 0x00089c0401007387 */ /* 0x000fe20000100800 */
[----:B0-----:R-:W-:-:S03]  /*15200*/  @P2 IMAD.MOV.U32 R16, RZ, RZ, R99 ;  /* 0x000000ffff102224 */ /* 0x001fc600078e0063 */
[----:B------:R-:W-:Y:S01]  /*15210*/  STL [R1+0x898], R5 ;  /* 0x0008980501007387 */ /* 0x000fe20000100800 */
[----:B------:R-:W-:-:S03]  /*15220*/  @P2 IMAD.MOV.U32 R17, RZ, RZ, R98 ;  /* 0x000000ffff112224 */ /* 0x000fc600078e0062 */
[----:B------:R-:W-:Y:S01]  /*15230*/  STL [R1+0x8a4], R6 ;  /* 0x0008a40601007387 */ /* 0x000fe20000100800 */
[----:B------:R-:W-:-:S03]  /*15240*/  IMAD.X R104, R13, 0x1, R104, P5 ;  /* 0x000000010d687824 */ /* 0x000fc600028e0668 */
[----:B------:R-:W-:Y:S04]  /*15250*/  STL [R1+0x8a0], R7 ;  /* 0x0008a00701007387 */ /* 0x000fe80000100800 */
[----:B------:R-:W-:Y:S04]  /*15260*/  STL [R1+0x8ac], R83 ;  /* 0x0008ac5301007387 */ /* 0x000fe80000100800 */
[----:B------:R-:W-:Y:S04]  /*15270*/  STL [R1+0x8a8], R8 ;  /* 0x0008a80801007387 */ /* 0x000fe80000100800 */
[----:B------:R0:W-:Y:S04]  /*15280*/  STL [R1+0x8b4], R90 ;  /* 0x0008b45a01007387 */ /* 0x0001e80000100800 */
[----:B------:R-:W-:Y:S04]  /*15290*/  STL [R1+0x8b0], R84 ;  /* 0x0008b05401007387 */ /* 0x000fe80000100800 */
[----:B------:R-:W-:Y:S01]  /*152a0*/  STL [R1+0x8bc], R96 ;  /* 0x0008bc6001007387 */ /* 0x000fe20000100800 */
[----:B0-----:R-:W-:-:S03]  /*152b0*/  PRMT R90, RZ, 0x7610, R90 ;  /* 0x00007610ff5a7816 */ /* 0x001fc6000000005a */
[----:B------:R-:W-:Y:S04]  /*152c0*/  STL [R1+0x8b8], R91 ;  /* 0x0008b85b01007387 */ /* 0x000fe80000100800 */
[----:B------:R0:W3:Y:S02]  /*152d0*/  @P2 LDG.E.U8 R55, desc[UR20][R16.64] ;  /* 0x0000001410372981 */ /* 0x0000e4000c1e1100 */
[----:B0-----:R-:W-:Y:S02]  /*152e0*/  @P3 IMAD.MOV.U32 R16, RZ, RZ, R105 ;  /* 0x000000ffff103224 */ /* 0x001fe400078e0069 */
[----:B------:R-:W-:-:S05]  /*152f0*/  @P3 IMAD.MOV.U32 R17, RZ, RZ, R104 ;  /* 0x000000ffff113224 */ /* 0x000fca00078e0068 */
[----:B------:R0:W4:Y:S04]  /*15300*/  @P3 LDG.E.U8 R90, desc[UR20][R16.64] ;  /* 0x00000014105a3981 */ /* 0x000128000c1e1100 */
[----:B--2---:R1:W-:Y:S04]  /*15310*/  STL [R1+0xb8], R54 ;  /* 0x0000b83601007387 */ /* 0x0043e80000100800 */
[----:B-1----:R-:W2:Y:S04]  /*15320*/  LDL.LU R54, [R1+0x4] ;  /* 0x0000040001367983 */ /* 0x002ea80000300800 */
[----:B------:R-:W-:Y:S04]  /*15330*/  STL [R1+0x8c4], R99 ;  /* 0x0008c46301007387 */ /* 0x000fe80000100800 */
[----:B------:R-:W-:Y:S04]  /*15340*/  STL [R1+0x8c0], R98 ;  /* 0x0008c06201007387 */ /* 0x000fe80000100800 */
[----:B------:R-:W2:Y:S04]  /*15350*/  LDL.LU R59, [R1+0x10] ;  /* 0x00001000013b7983 */ /* 0x000ea80000300800 */
[----:B------:R-:W2:Y:S04]  /*15360*/  LDL.LU R58, [R1+0x20] ;  /* 0x00002000013a7983 */ /* 0x000ea80000300800 */
[----:B------:R-:W2:Y:S01]  /*15370*/  LDL.LU R56, [R1+0x28] ;  /* 0x0000280001387983 */ /* 0x000ea20000300800 */
[----:B------:R-:W-:-:S02]  /*15380*/  ISETP.GT.AND P4, PT, R50, 0x8, PT ;  /* 0x000000083200780c */ /* 0x000fc40003f84270 */
[C---:B------:R-:W-:Y:S02]  /*15390*/  IADD3 R116, P6, PT, R11.reuse, R116, RZ ;  /* 0x000000740b747210 */ /* 0x040fe40007fde0ff */
[C---:B------:R-:W-:Y:S02]  /*153a0*/  ISETP.GT.AND P2, PT, R50.reuse, 0x9, PT ;  /* 0x000000093200780c */ /* 0x040fe40003f44270 */
[----:B------:R-:W-:Y:S01]  /*153b0*/  IADD3 R121, P5, PT, R11, R121, RZ ;  /* 0x000000790b797210 */ /* 0x000fe20007fbe0ff */
[C---:B------:R-:W-:Y:S01]  /*153c0*/  IMAD.X R112, R13.reuse, 0x1, R112, P6 ;  /* 0x000000010d707824 */ /* 0x040fe200030e0670 */
[----:B------:R-:W-:Y:S02]  /*153d0*/  PRMT R48, RZ, 0x7610, R48 ;  /* 0x00007610ff307816 */ /* 0x000fe40000000030 */
[----:B------:R-:W-:Y:S01]  /*153e0*/  ISETP.GT.AND P3, PT, R50, 0xa, PT ;  /* 0x0000000a3200780c */ /* 0x000fe20003f64270 */
[----:B------:R-:W-:Y:S02]  /*153f0*/  IMAD.X R120, R13, 0x1, R120, P5 ;  /* 0x000000010d787824 */ /* 0x000fe400028e0678 */
[----:B0-----:R-:W-:-:S02]  /*15400*/  @P4 IMAD.MOV.U32 R16, RZ, RZ, R116 ;  /* 0x000000ffff104224 */ /* 0x001fc400078e0074 */
[----:B------:R-:W-:Y:S01]  /*15410*/  @P4 IMAD.MOV.U32 R17, RZ, RZ, R112 ;  /* 0x000000ffff114224 */ /* 0x000fe200078e0070 */
[----:B------:R-:W-:-:S04]  /*15420*/  PRMT R32, RZ, 0x7610, R32 ;  /* 0x00007610ff207816 */ /* 0x000fc80000000020 */
[----:B------:R0:W2:Y:S04]  /*15430*/  @P4 LDG.E.U8 R48, desc[UR20][R16.64] ;  /* 0x0000001410304981 */ /* 0x0000a8000c1e1100 */
[----:B---3--:R1:W-:Y:S01]  /*15440*/  STL [R1+0xb4], R55 ;  /* 0x0000b43701007387 */ /* 0x0083e20000100800 */
[----:B0-----:R-:W-:Y:S02]  /*15450*/  @P2 IMAD.MOV.U32 R16, RZ, RZ, R121 ;  /* 0x000000ffff102224 */ /* 0x001fe400078e0079 */
[----:B------:R-:W-:Y:S01]  /*15460*/  @P2 IMAD.MOV.U32 R17, RZ, RZ, R120 ;  /* 0x000000ffff112224 */ /* 0x000fe200078e0078 */
[----:B-1----:R-:W3:Y:S04]  /*15470*/  LDL.LU R55, [R1+0xc0] ;  /* 0x0000c00001377983 */ /* 0x002ee80000300800 */
[----:B------:R-:W-:Y:S04]  /*15480*/  STL [R1+0x8cc], R105 ;  /* 0x0008cc6901007387 */ /* 0x000fe80000100800 */
[----:B------:R-:W-:Y:S04]  /*15490*/  STL [R1+0x8c8], R104 ;  /* 0x0008c86801007387 */ /* 0x000fe80000100800 */
[----:B------:R0:W-:Y:S04]  /*154a0*/  STL [R1+0xbc], R63 ;  /* 0x0000bc3f01007387 */ /* 0x0001e80000100800 */
[----:B----4-:R-:W-:Y:S01]  /*154b0*/  STL [R1+0x8d0], R90 ;  /* 0x0008d05a01007387 */ /* 0x010fe20000100800 */
[----:B------:R-:W-:-:S03]  /*154c0*/  PRMT R82, RZ, 0x7610, R82 ;  /* 0x00007610ff527816 */ /* 0x000fc60000000052 */
[----:B------:R-:W-:Y:S04]  /*154d0*/  STL [R1+0x8d8], R116 ;  /* 0x0008d87401007387 */ /* 0x000fe80000100800 */
[----:B------:R-:W-:Y:S04]  /*154e0*/  STL [R1+0x8d4], R112 ;  /* 0x0008d47001007387 */ /* 0x000fe80000100800 */
[----:B------:R-:W-:Y:S04]  /*154f0*/  STL [R1+0x8e0], R121 ;  /* 0x0008e07901007387 */ /* 0x000fe80000100800 */
[----:B------:R-:W-:Y:S04]  /*15500*/  STL [R1+0x8dc], R120 ;  /* 0x0008dc7801007387 */ /* 0x000fe80000100800 */
[----:B------:R1:W4:Y:S01]  /*15510*/  @P2 LDG.E.U8 R32, desc[UR20][R16.64] ;  /* 0x0000001410202981 */ /* 0x000322000c1e1100 */
[----:B--2---:R-:W-:-:S05]  /*15520*/  IADD3 R54, P5, PT, R11, R54, RZ ;  /* 0x000000360b367210 */ /* 0x004fca0007fbe0ff */
[----:B------:R-:W-:Y:S01]  /*15530*/  IMAD.X R125, R13, 0x1, R125, P5 ;  /* 0x000000010d7d7824 */ /* 0x000fe200028e067d */
[----:B------:R2:W-:Y:S01]  /*15540*/  STL [R1+0x4], R54 ;  /* 0x0000043601007387 */ /* 0x0005e20000100800 */
[----:B-1----:R-:W-:Y:S02]  /*15550*/  @P3 IMAD.MOV.U32 R16, RZ, RZ, R54 ;  /* 0x000000ffff103224 */ /* 0x002fe400078e0036 */
[----:B------:R-:W-:Y:S01]  /*15560*/  @P3 IMAD.MOV.U32 R17, RZ, RZ, R125 ;  /* 0x000000ffff113224 */ /* 0x000fe200078e007d */
[----:B0-----:R-:W3:Y:S01]  /*15570*/  LDL.LU R63, [R1+0x2c] ;  /* 0x00002c00013f7983 */ /* 0x001ee20000300800 */
[----:B------:R-:W-:-:S03]  /*15580*/  IADD3 R59, P6, PT, R11, R59, RZ ;  /* 0x0000003b0b3b7210 */ /* 0x000fc60007fde0ff */
[----:B------:R0:W3:Y:S01]  /*15590*/  @P3 LDG.E.U8 R82, desc[UR20][R16.64] ;  /* 0x0000001410523981 */ /* 0x0000e2000c1e1100 */
[----:B------:R-:W-:-:S03]  /*155a0*/  IADD3 R56, P5, PT, R11, R56, RZ ;  /* 0x000000380b387210 */ /* 0x000fc60007fbe0ff */
[----:B------:R1:W-:Y:S04]  /*155b0*/  STL [R1+0x10], R59 ;  /* 0x0000103b01007387 */ /* 0x0003e80000100800 */
[----:B------:R-:W3:Y:S01]  /*155c0*/  LDL.LU R57, [R1+0xc8] ;  /* 0x0000c80001397983 */ /* 0x000ee20000300800 */
[----:B0-----:R-:W-:-:S03]  /*155d0*/  IMAD.MOV.U32 R17, RZ, RZ, R59 ;  /* 0x000000ffff117224 */ /* 0x001fc600078e003b */
[----:B------:R-:W-:Y:S04]  /*155e0*/  STL [R1+0x28], R56 ;  /* 0x0000283801007387 */ /* 0x000fe80000100800 */
[----:B--2---:R-:W2:Y:S04]  /*155f0*/  LDL.LU R54, [R1+0xd0] ;  /* 0x0000d00001367983 */ /* 0x004ea80000300800 */
[----:B------:R-:W-:Y:S04]  /*15600*/  STL [R1+0x8e4], R125 ;  /* 0x0008e47d01007387 */ /* 0x000fe80000100800 */
[----:B-1----:R-:W2:Y:S04]  /*15610*/  LDL.LU R59, [R1+0x95c] ;  /* 0x00095c00013b7983 */ /* 0x002ea80000300800 */
[----:B------:R-:W2:Y:S01]  /*15620*/  LDL.LU R16, [R1+0x8] ;  /* 0x0000080001107983 */ /* 0x000ea20000300800 */
[----:B------:R-:W-:-:S02]  /*15630*/  ISETP.GT.AND P4, PT, R50, 0xb, PT ;  /* 0x0000000b3200780c */ /* 0x000fc40003f84270 */
[----:B------:R-:W-:Y:S02]  /*15640*/  ISETP.GT.AND P2, PT, R50, 0xc, PT ;  /* 0x0000000c3200780c */ /* 0x000fe40003f44270 */
[----:B------:R-:W-:Y:S01]  /*15650*/  PRMT R72, RZ, 0x7610, R72 ;  /* 0x00007610ff487816 */ /* 0x000fe20000000048 */
[C---:B------:R-:W-:Y:S01]  /*15660*/  IMAD.X R58, R13.reuse, 0x1, R58, P5 ;  /* 0x000000010d3a7824 */ /* 0x040fe200028e063a */
[----:B------:R-:W-:Y:S01]  /*15670*/  PRMT R12, RZ, 0x7610, R12 ;  /* 0x00007610ff0c7816 */ /* 0x000fe2000000000c */
[----:B--2---:R-:W-:-:S06]  /*15680*/  IMAD.X R16, R13, 0x1, R16, P6 ;  /* 0x000000010d107824 */ /* 0x004fcc00030e0610 */
[-C--:B------:R-:W-:Y:S01]  /*15690*/  @P4 LOP3.LUT R17, R17, R16.reuse, RZ, 0x3c, !PT ;  /* 0x0000001011114212 */ /* 0x080fe200078e3cff */
[----:B------:R0:W-:Y:S03]  /*156a0*/  STL [R1+0x8], R16 ;  /* 0x0000081001007387 */ /* 0x0001e60000100800 */
[----:B0-----:R-:W-:-:S04]  /*156b0*/  @P4 LOP3.LUT R16, R17, R16, RZ, 0x3c, !PT ;  /* 0x0000001011104212 */ /* 0x001fc800078e3cff */
[----:B------:R-:W-:-:S05]  /*156c0*/  @P4 LOP3.LUT R17, R17, R16, RZ, 0x3c, !PT ;  /* 0x0000001011114212 */ /* 0x000fca00078e3cff */
[----:B------:R0:W2:Y:S02]  /*156d0*/  @P4 LDG.E.U8 R72, desc[UR20][R16.64] ;  /* 0x0000001410484981 */ /* 0x0000a4000c1e1100 */
[----:B0-----:R-:W-:Y:S02]  /*156e0*/  IMAD.MOV.U32 R17, RZ, RZ, R58 ;  /* 0x000000ffff117224 */ /* 0x001fe400078e003a */
[----:B------:R-:W-:-:S05]  /*156f0*/  @P2 IMAD.MOV.U32 R16, RZ, RZ, R56 ;  /* 0x000000ffff102224 */ /* 0x000fca00078e0038 */
[----:B------:R0:W2:Y:S01]  /*15700*/  @P2 LDG.E.U8 R12, desc[UR20][R16.64] ;  /* 0x00000014100c2981 */ /* 0x0000a2000c1e1100 */
[----:B------:R-:W-:Y:S02]  /*15710*/  ISETP.GT.AND P3, PT, R50, 0xd, PT ;  /* 0x0000000d3200780c */ /* 0x000fe40003f64270 */
[----:B---3--:R-:W-:Y:S01]  /*15720*/  IADD3 R55, P5, PT, R11, R55, RZ ;  /* 0x000000370b377210 */ /* 0x008fe20007fbe0ff */
[----:B------:R1:W-:Y:S01]  /*15730*/  STL [R1+0x20], R58 ;  /* 0x0000203a01007387 */ /* 0x0003e20000100800 */
[----:B------:R-:W-:-:S03]  /*15740*/  PRMT R53, RZ, 0x7610, R53 ;  /* 0x00007610ff357816 */ /* 0x000fc60000000035 */
[----:B------:R-:W-:Y:S01]  /*15750*/  IMAD.X R63, R13, 0x1, R63, P5 ;  /* 0x000000010d3f7824 */ /* 0x000fe200028e063f */
[----:B-1----:R-:W3:Y:S05]  /*15760*/  LDL.LU R58, [R1+0x958] ;  /* 0x00095800013a7983 */ /* 0x002eea0000300800 */
[----:B0-----:R-:W-:Y:S02]  /*15770*/  @P3 IMAD.MOV.U32 R16, RZ, RZ, R55 ;  /* 0x000000ffff103224 */ /* 0x001fe400078e0037 */
[----:B------:R-:W-:Y:S01]  /*15780*/  @P3 IMAD.MOV.U32 R17, RZ, RZ, R63 ;  /* 0x000000ffff113224 */ /* 0x000fe200078e003f */
[----:B------:R-:W3:Y:S04]  /*15790*/  LDL.LU R56, [R1+0xcc] ;  /* 0x0000cc0001387983 */ /* 0x000ee80000300800 */
[----:B------:R-:W-:Y:S04]  /*157a0*/  STL [R1+0xc0], R55 ;  /* 0x0000c03701007387 */ /* 0x000fe80000100800 */
[----:B------:R0:W3:Y:S04]  /*157b0*/  @P3 LDG.E.U8 R53, desc[UR20][R16.64] ;  /* 0x0000001410353981 */ /* 0x0000e8000c1e1100 */
[----:B--2---:R1:W-:Y:S04]  /*157c0*/  STL [R1+0xac], R12 ;  /* 0x0000ac0c01007387 */ /* 0x0043e80000100800 */
[----:B-1----:R-:W2:Y:S04]  /*157d0*/  LDL.LU R12, [R1+0xd8] ;  /* 0x0000d800010c7983 */ /* 0x002ea80000300800 */
[----:B------:R1:W-:Y:S04]  /*157e0*/  STL [R1+0x2c], R63 ;  /* 0x00002c3f01007387 */ /* 0x0003e80000100800 */
[----:B------:R-:W2:Y:S01]  /*157f0*/  LDL.LU R17, [R1+0xc4] ;  /* 0x0000c40001117983 */ /* 0x000ea20000300800 */
[----:B------:R-:W-:-:S02]  /*15800*/  ISETP.GT.AND P4, PT, R50, 0xe, PT ;  /* 0x0000000e3200780c */ /* 0x000fc40003f84270 */
[----:B------:R-:W-:Y:S02]  /*15810*/  ISETP.GT.AND P2, PT, R50, 0xf, PT ;  /* 0x0000000f3200780c */ /* 0x000fe40003f44270 */
[C---:B------:R-:W-:Y:S02]  /*15820*/  IADD3 R57, P6, PT, R11.reuse, R57, RZ ;  /* 0x000000390b397210 */ /* 0x040fe40007fde0ff */
[----:B------:R-:W-:Y:S02]  /*15830*/  IADD3 R54, P5, PT, R11, R54, RZ ;  /* 0x000000360b367210 */ /* 0x000fe40007fbe0ff */
[----:B------:R-:W-:Y:S01]  /*15840*/  PRMT R116, RZ, 0x7610, R116 ;  /* 0x00007610ff747816 */ /* 0x000fe20000000074 */
[----:B------:R-:W-:Y:S02]  /*15850*/  STL [R1+0xc8], R57 ;  /* 0x0000c83901007387 */ /* 0x000fe40000100800 */
[----:B---3--:R-:W-:Y:S02]  /*15860*/  IMAD.X R56, R13, 0x1, R56, P5 ;  /* 0x000000010d387824 */ /* 0x008fe400028e0638 */
[----:B------:R-:W3:Y:S01]  /*15870*/  LDL.LU R55, [R1+0xd4] ;  /* 0x0000d40001377983 */ /* 0x000ee20000300800 */
[----:B0-----:R-:W-:-:S03]  /*15880*/  @P4 IMAD.MOV.U32 R16, RZ, RZ, R57 ;  /* 0x000000ffff104224 */ /* 0x001fc600078e0039 */
[----:B------:R-:W-:Y:S01]  /*15890*/  STL [R1+0xd0], R54 ;  /* 0x0000d03601007387 */ /* 0x000fe20000100800 */
[----:B------:R-:W-:-:S03]  /*158a0*/  PRMT R84, RZ, 0x7610, R84 ;  /* 0x00007610ff547816 */ /* 0x000fc60000000054 */
[----:B-1----:R-:W3:Y:S04]  /*158b0*/  LDL.LU R63, [R1+0xe0] ;  /* 0x0000e000013f7983 */ /* 0x002ee80000300800 */
[----:B------:R0:W-:Y:S04]  /*158c0*/  STL [R1+0xa8], R53 ;  /* 0x0000a83501007387 */ /* 0x0001e80000100800 */
[----:B0-----:R-:W4:Y:S01]  /*158d0*/  LDL.LU R53, [R1+0xe8] ;  /* 0x0000e80001357983 */ /* 0x001f220000300800 */
[----:B--2---:R-:W-:-:S05]  /*158e0*/  IMAD.X R17, R13, 0x1, R17, P6 ;  /* 0x000000010d117824 */ /* 0x004fca00030e0611 */
[----:B------:R0:W-:Y:S04]  /*158f0*/  STL [R1+0xc4], R17 ;  /* 0x0000c41101007387 */ /* 0x0001e80000100800 */
[----:B------:R1:W2:Y:S02]  /*15900*/  @P4 LDG.E.U8 R116, desc[UR20][R16.64] ;  /* 0x0000001410744981 */ /* 0x0002a4000c1e1100 */
[----:B-1----:R-:W-:Y:S02]  /*15910*/  @P2 IMAD.MOV.U32 R16, RZ, RZ, R54 ;  /* 0x000000ffff102224 */ /* 0x002fe400078e0036 */
[----:B0-----:R-:W-:-:S05]  /*15920*/  @P2 IMAD.MOV.U32 R17, RZ, RZ, R56 ;  /* 0x000000ffff112224 */ /* 0x001fca00078e0038 */
[----:B------:R0:W2:Y:S01]  /*15930*/  @P2 LDG.E.U8 R84, desc[UR20][R16.64] ;  /* 0x0000001410542981 */ /* 0x0000a2000c1e1100 */
[----:B------:R-:W-:Y:S02]  /*15940*/  ISETP.GT.AND P3, PT, R50, 0x10, PT ;  /* 0x000000103200780c */ /* 0x000fe40003f64270 */
[C---:B------:R-:W-:Y:S01]  /*15950*/  IADD3 R12, P5, PT, R11.reuse, R12, RZ ;  /* 0x0000000c0b0c7210 */ /* 0x040fe20007fbe0ff */
[----:B------:R1:W-:Y:S01]  /*15960*/  STL [R1+0xcc], R56 ;  /* 0x0000cc3801007387 */ /* 0x0003e20000100800 */
[----:B---3--:R-:W-:-:S03]  /*15970*/  IADD3 R63, P6, PT, R11, R63, RZ ;  /* 0x0000003f0b3f7210 */ /* 0x008fc60007fde0ff */
[----:B------:R-:W-:Y:S01]  /*15980*/  IMAD.X R55, R13, 0x1, R55, P5 ;  /* 0x000000010d377824 */ /* 0x000fe200028e0637 */
[----:B------:R-:W-:Y:S02]  /*15990*/  PRMT R47, RZ, 0x7610, R47 ;  /* 0x00007610ff2f7816 */ /* 0x000fe4000000002f */
[----:B----4-:R-:W-:-:S03]  /*159a0*/  IADD3 R53, P5, PT, R11, R53, RZ ;  /* 0x000000350b357210 */ /* 0x010fc60007fbe0ff */
[----:B0-----:R-:W-:Y:S02]  /*159b0*/  @P3 IMAD.MOV.U32 R16, RZ, RZ, R12 ;  /* 0x000000ffff103224 */ /* 0x001fe400078e000c */
[----:B------:R-:W-:-:S05]  /*159c0*/  @P3 IMAD.MOV.U32 R17, RZ, RZ, R55 ;  /* 0x000000ffff113224 */ /* 0x000fca00078e0037 */
[----:B------:R0:W3:Y:S04]  /*159d0*/  @P3 LDG.E.U8 R47, desc[UR20][R16.64] ;  /* 0x00000014102f3981 */ /* 0x0000e8000c1e1100 */
[----:B--2---:R-:W-:Y:S04]  /*159e0*/  STL [R1+0x8e8], R116 ;  /* 0x0008e87401007387 */ /* 0x004fe80000100800 */
[----:B------:R-:W2:Y:S04]  /*159f0*/  LDL.LU R57, [R1+0xe4] ;  /* 0x0000e40001397983 */ /* 0x000ea80000300800 */
[----:B------:R-:W4:Y:S04]  /*15a00*/  LDL.LU R54, [R1+0xf0] ;  /* 0x0000f00001367983 */ /* 0x000f280000300800 */
[----:B------:R0:W-:Y:S04]  /*15a10*/  STL [R1+0xd8], R12 ;  /* 0x0000d80c01007387 */ /* 0x0001e80000100800 */
[----:B------:R-:W-:Y:S04]  /*15a20*/  STL [R1+0x8ec], R84 ;  /* 0x0008ec5401007387 */ /* 0x000fe80000100800 */
[----:B------:R0:W-:Y:S04]  /*15a30*/  STL [R1+0xd4], R55 ;  /* 0x0000d43701007387 */ /* 0x0001e80000100800 */
[----:B-1----:R-:W3:Y:S04]  /*15a40*/  LDL.LU R56, [R1+0xec] ;  /* 0x0000ec0001387983 */ /* 0x002ee80000300800 */
[----:B------:R1:W-:Y:S04]  /*15a50*/  STL [R1+0xe0], R63 ;  /* 0x0000e03f01007387 */ /* 0x0003e80000100800 */
[----:B0-----:R-:W3:Y:S04]  /*15a60*/  LDL.LU R12, [R1+0xf8] ;  /* 0x0000f800010c7983 */ /* 0x001ee80000300800 */
[----:B------:R-:W-:Y:S04]  /*15a70*/  STL [R1+0xe8], R53 ;  /* 0x0000e83501007387 */ /* 0x000fe80000100800 */
[----:B------:R-:W3:Y:S04]  /*15a80*/  LDL.LU R55, [R1+0x100] ;  /* 0x0001000001377983 */ /* 0x000ee80000300800 */
[----:B------:R-:W3:Y:S01]  /*15a90*/  LDL.LU R17, [R1+0xdc] ;  /* 0x0000dc0001117983 */ /* 0x000ee20000300800 */
[----:B------:R-:W-:-:S02]  /*15aa0*/  ISETP.GT.AND P4, PT, R50, 0x11, PT ;  /* 0x000000113200780c */ /* 0x000fc40003f84270 */
[C---:B------:R-:W-:Y:S02]  /*15ab0*/  ISETP.GT.AND P2, PT, R50.reuse, 0x12, PT ;  /* 0x000000123200780c */ /* 0x040fe40003f44270 */
[----:B------:R-:W-:Y:S02]  /*15ac0*/  PRMT R31, RZ, 0x7610, R31 ;  /* 0x00007610ff1f7816 */ /* 0x000fe4000000001f */
[----:B------:R-:W-:Y:S02]  /*15ad0*/  ISETP.GT.AND P3, PT, R50, 0x13, PT ;  /* 0x000000133200780c */ /* 0x000fe40003f64270 */
[----:B------:R-:W-:-:S05]  /*15ae0*/  PRMT R64, RZ, 0x7610, R64 ;  /* 0x00007610ff407816 */ /* 0x000fca0000000040 */
[----:B------:R-:W-:Y:S01]  /*15af0*/  @P4 IMAD.MOV.U32 R16, RZ, RZ, R63 ;  /* 0x000000ffff104224 */ /* 0x000fe200078e003f */
[----:B------:R-:W-:Y:S01]  /*15b00*/  PRMT R71, RZ, 0x7610, R71 ;  /* 0x00007610ff477816 */ /* 0x000fe20000000047 */
[----:B--2---:R-:W-:Y:S01]  /*15b10*/  IMAD.X R57, R13, 0x1, R57, P5 ;  /* 0x000000010d397824 */ /* 0x004fe200028e0639 */
[----:B----4-:R-:W-:-:S05]  /*15b20*/  IADD3 R54, P5, PT, R11, R54, RZ ;  /* 0x000000360b367210 */ /* 0x010fca0007fbe0ff */
[C---:B---3--:R-:W-:Y:S02]  /*15b30*/  IMAD.X R56, R13.reuse, 0x1, R56, P5 ;  /* 0x000000010d387824 */ /* 0x048fe400028e0638 */
[----:B------:R-:W-:-:S05]  /*15b40*/  IMAD.X R17, R13, 0x1, R17, P6 ;  /* 0x000000010d117824 */ /* 0x000fca00030e0611 */
[----:B------:R0:W-:Y:S04]  /*15b50*/  STL [R1+0xdc], R17 ;  /* 0x0000dc1101007387 */ /* 0x0001e80000100800 */
[----:B------:R2:W3:Y:S01]  /*15b60*/  @P4 LDG.E.U8 R31, desc[UR20][R16.64] ;  /* 0x00000014101f4981 */ /* 0x0004e2000c1e1100 */
[----:B------:R-:W-:-:S03]  /*15b70*/  IADD3 R12, P6, PT, R11, R12, RZ ;  /* 0x0000000c0b0c7210 */ /* 0x000fc60007fde0ff */
[----:B------:R-:W-:Y:S01]  /*15b80*/  STL [R1+0xe4], R57 ;  /* 0x0000e43901007387 */ /* 0x000fe20000100800 */
[----:B------:R-:W-:-:S03]  /*15b90*/  IADD3 R55, P5, PT, R11, R55, RZ ;  /* 0x000000370b377210 */ /* 0x000fc60007fbe0ff */
[----:B-1----:R-:W4:Y:S01]  /*15ba0*/  LDL.LU R63, [R1+0xfc] ;  /* 0x0000fc00013f7983 */ /* 0x002f220000300800 */
[----:B--2---:R-:W-:Y:S02]  /*15bb0*/  @P2 IMAD.MOV.U32 R16, RZ, RZ, R53 ;  /* 0x000000ffff102224 */ /* 0x004fe400078e0035 */
[----:B0-----:R-:W-:Y:S01]  /*15bc0*/  @P2 IMAD.MOV.U32 R17, RZ, RZ, R57 ;  /* 0x000000ffff112224 */ /* 0x001fe200078e0039 */
[----:B------:R-:W2:Y:S04]  /*15bd0*/  LDL.LU R53, [R1+0x108] ;  /* 0x0001080001357983 */ /* 0x000ea80000300800 */
[----:B------:R0:W2:Y:S04]  /*15be0*/  @P2 LDG.E.U8 R64, desc[UR20][R16.64] ;  /* 0x0000001410402981 */ /* 0x0000a8000c1e1100 */
[----:B------:R-:W-:Y:S04]  /*15bf0*/  STL [R1+0xf0], R54 ;  /* 0x0000f03601007387 */ /* 0x000fe80000100800 */
[----:B------:R1:W-:Y:S01]  /*15c00*/  STL [R1+0xec], R56 ;  /* 0x0000ec3801007387 */ /* 0x0003e20000100800 */
[----:B0-----:R-:W-:-:S02]  /*15c10*/  @P3 IMAD.MOV.U32 R16, RZ, RZ, R54 ;  /* 0x000000ffff103224 */ /* 0x001fc400078e0036 */
[----:B------:R-:W-:-:S05]  /*15c20*/  @P3 IMAD.MOV.U32 R17, RZ, RZ, R56 ;  /* 0x000000ffff113224 */ /* 0x000fca00078e0038 */
[----:B------:R0:W2:Y:S04]  /*15c30*/  @P3 LDG.E.U8 R71, desc[UR20][R16.64] ;  /* 0x0000001410473981 */ /* 0x0000a8000c1e1100 */
[----:B-1----:R-:W2:Y:S04]  /*15c40*/  LDL.LU R56, [R1+0x104] ;  /* 0x0001040001387983 */ /* 0x002ea80000300800 */
[----:B------:R1:W-:Y:S01]  /*15c50*/  STL [R1+0xf8], R12 ;  /* 0x0000f80c01007387 */ /* 0x0003e20000100800 */
[----:B0-----:R-:W-:-:S03]  /*15c60*/  IMAD.MOV.U32 R17, RZ, RZ, R12 ;  /* 0x000000ffff117224 */ /* 0x001fc600078e000c */
[----:B------:R-:W2:Y:S04]  /*15c70*/  LDL.LU R57, [R1+0x110] ;  /* 0x0001100001397983 */ /* 0x000ea80000300800 */
[----:B------:R-:W-:Y:S04]  /*15c80*/  STL [R1+0x100], R55 ;  /* 0x0001003701007387 */ /* 0x000fe80000100800 */
[----:B------:R-:W2:Y:S04]  /*15c90*/  LDL.LU R54, [R1+0x118] ;  /* 0x0001180001367983 */ /* 0x000ea80000300800 */
[----:B-1----:R-:W2:Y:S04]  /*15ca0*/  LDL.LU R12, [R1+0x954] ;  /* 0x00095400010c7983 */ /* 0x002ea80000300800 */
[----:B------:R-:W2:Y:S01]  /*15cb0*/  LDL.LU R16, [R1+0xf4] ;  /* 0x0000f40001107983 */ /* 0x000ea20000300800 */
[----:B------:R-:W-:-:S02]  /*15cc0*/  ISETP.GT.AND P4, PT, R50, 0x14, PT ;  /* 0x000000143200780c */ /* 0x000fc40003f84270 */
[----:B------:R-:W-:Y:S02]  /*15cd0*/  ISETP.GT.AND P2, PT, R50, 0x15, PT ;  /* 0x000000153200780c */ /* 0x000fe40003f44270 */
[----:B------:R-:W-:Y:S02]  /*15ce0*/  PRMT R14, RZ, 0x7610, R14 ;  /* 0x00007610ff0e7816 */ /* 0x000fe4000000000e */
[----:B------:R-:W-:Y:S01]  /*15cf0*/  PRMT R51, RZ, 0x7610, R51 ;  /* 0x00007610ff337816 */ /* 0x000fe20000000033 */
[C---:B----4-:R-:W-:Y:S02]  /*15d00*/  IMAD.X R63, R13.reuse, 0x1, R63, P5 ;  /* 0x000000010d3f7824 */ /* 0x050fe400028e063f */
[----:B--2---:R-:W-:-:S05]  /*15d10*/  IMAD.X R16, R13, 0x1, R16, P6 ;  /* 0x000000010d107824 */ /* 0x004fca00030e0610 */
[-C--:B------:R-:W-:Y:S01]  /*15d20*/  @P4 LOP3.LUT R17, R17, R16.reuse, RZ, 0x3c, !PT ;  /* 0x0000001011114212 */ /* 0x080fe200078e3cff */
[----:B------:R0:W-:Y:S03]  /*15d30*/  STL [R1+0xf4], R16 ;  /* 0x0000f41001007387 */ /* 0x0001e60000100800 */
[----:B0-----:R-:W-:-:S04]  /*15d40*/  @P4 LOP3.LUT R16, R17, R16, RZ, 0x3c, !PT ;  /* 0x0000001011104212 */ /* 0x001fc800078e3cff */
[----:B------:R-:W-:-:S05]  /*15d50*/  @P4 LOP3.LUT R17, R17, R16, RZ, 0x3c, !PT ;  /* 0x0000001011114212 */ /* 0x000fca00078e3cff */
[----:B------:R0:W2:Y:S02]  /*15d60*/  @P4 LDG.E.U8 R14, desc[UR20][R16.64] ;  /* 0x00000014100e4981 */ /* 0x0000a4000c1e1100 */
[----:B0-----:R-:W-:Y:S02]  /*15d70*/  @P2 IMAD.MOV.U32 R16, RZ, RZ, R55 ;  /* 0x000000ffff102224 */ /* 0x001fe400078e0037 */
[----:B------:R-:W-:-:S05]  /*15d80*/  @P2 IMAD.MOV.U32 R17, RZ, RZ, R63 ;  /* 0x000000ffff112224 */ /* 0x000fca00078e003f */
[----:B------:R0:W4:Y:S01]  /*15d90*/  @P2 LDG.E.U8 R51, desc[UR20][R16.64] ;  /* 0x0000001410332981 */ /* 0x000122000c1e1100 */
[----:B------:R-:W-:Y:S02]  /*15da0*/  ISETP.GT.AND P3, PT, R50, 0x16, PT ;  /* 0x000000163200780c */ /* 0x000fe40003f64270 */
[C---:B------:R-:W-:Y:S01]  /*15db0*/  IADD3 R53, P5, PT, R11.reuse, R53, RZ ;  /* 0x000000350b357210 */ /* 0x040fe20007fbe0ff */
[----:B------:R-:W-:Y:S01]  /*15dc0*/  STL [R1+0xfc], R63 ;  /* 0x0000fc3f01007387 */ /* 0x000fe20000100800 */
[----:B------:R-:W-:-:S03]  /*15dd0*/  IADD3 R57, P6, PT, R11, R57, RZ ;  /* 0x000000390b397210 */ /* 0x000fc60007fde0ff */
[----:B------:R-:W-:Y:S01]  /*15de0*/  IMAD.X R56, R13, 0x1, R56, P5 ;  /* 0x000000010d387824 */ /* 0x000fe200028e0638 */
[----:B------:R-:W-:Y:S02]  /*15df0*/  PRMT R112, RZ, 0x7610, R112 ;  /* 0x00007610ff707816 */ /* 0x000fe40000000070 */
[----:B------:R-:W-:-:S03]  /*15e00*/  IADD3 R54, P5, PT, R11, R54, RZ ;  /* 0x000000360b367210 */ /* 0x000fc60007fbe0ff */
[----:B0-----:R-:W-:Y:S02]  /*15e10*/  @P3 IMAD.MOV.U32 R16, RZ, RZ, R53 ;  /* 0x000000ffff103224 */ /* 0x001fe400078e0035 */
[----:B------:R-:W-:-:S05]  /*15e20*/  @P3 IMAD.MOV.U32 R17, RZ, RZ, R56 ;  /* 0x000000ffff113224 */ /* 0x000fca00078e0038 */
[----:B------:R0:W3:Y:S02]  /*15e30*/  @P3 LDG.E.U8 R112, desc[UR20][R16.64] ;  /* 0x0000001410703981 */ /* 0x0000e4000c1e1100 */
[----:B0-----:R-:W-:Y:S02]  /*15e40*/  IMAD.MOV.U32 R17, RZ, RZ, R57 ;  /* 0x000000ffff117224 */ /* 0x001fe400078e0039 */
[----:B--2---:R0:W-:Y:S04]  /*15e50*/  STL [R1+0x9c], R14 ;  /* 0x00009c0e01007387 */ /* 0x0041e80000100800 */
[----:B0-----:R-:W2:Y:S04]  /*15e60*/  LDL.LU R14, [R1+0x950] ;  /* 0x00095000010e7983 */ /* 0x001ea80000300800 */
[----:B------:R-:W2:Y:S04]  /*15e70*/  LDL.LU R55, [R1+0x114] ;  /* 0x0001140001377983 */ /* 0x000ea80000300800 */
[----:B------:R-:W-:Y:S04]  /*15e80*/  STL [R1+0x108], R53 ;  /* 0x0001083501007387 */ /* 0x000fe80000100800 */
[----:B----4-:R0:W-:Y:S04]  /*15e90*/  STL [R1+0x98], R51 ;  /* 0x0000983301007387 */ /* 0x0101e80000100800 */
[----:B0-----:R-:W4:Y:S04]  /*15ea0*/  LDL.LU R51, [R1+0x120] ;  /* 0x0001200001337983 */ /* 0x001f280000300800 */
[----:B------:R0:W-:Y:S04]  /*15eb0*/  STL [R1+0x104], R56 ;  /* 0x0001043801007387 */ /* 0x0001e80000100800 */
[----:B------:R-:W2:Y:S04]  /*15ec0*/  LDL.LU R63, [R1+0x11c] ;  /* 0x00011c00013f7983 */ /* 0x000ea80000300800 */
[----:B------:R1:W-:Y:S04]  /*15ed0*/  STL [R1+0x110], R57 ;  /* 0x0001103901007387 */ /* 0x0003e80000100800 */
[----:B0-----:R-:W2:Y:S04]  /*15ee0*/  LDL.LU R56, [R1+0x128] ;  /* 0x0001280001387983 */ /* 0x001ea80000300800 */
[----:B------:R-:W-:Y:S04]  /*15ef0*/  STL [R1+0x118], R54 ;  /* 0x0001183601007387 */ /* 0x000fe80000100800 */
[----:B------:R-:W2:Y:S04]  /*15f00*/  LDL.LU R53, [R1+0x530] ;  /* 0x0005300001357983 */ /* 0x000ea80000300800 */
[----:B-1----:R-:W2:Y:S04]  /*15f10*/  LDL.LU R57, [R1+0x94c] ;  /* 0x00094c0001397983 */ /* 0x002ea80000300800 */
[----:B------:R-:W2:Y:S01]  /*15f20*/  LDL.LU R16, [R1+0x10c] ;  /* 0x00010c0001107983 */ /* 0x000ea20000300800 */
[----:B------:R-:W-:-:S03]  /*15f30*/  ISETP.GT.AND P4, PT, R50, 0x17, PT ;  /* 0x000000173200780c */ /* 0x000fc60003f84270 */
[----:B---3--:R-:W-:Y:S01]  /*15f40*/  STL [R1+0x8f0], R112 ;  /* 0x0008f07001007387 */ /* 0x008fe20000100800 */
[----:B------:R-:W-:Y:S01]  /*15f50*/  PRMT R83, RZ, 0x7610, R83 ;  /* 0x00007610ff537816 */ /* 0x000fe20000000053 */
[----:B--2---:R-:W-:-:S08]  /*15f60*/  IMAD.X R16, R13, 0x1, R16, P6 ;  /* 0x000000010d107824 */ /* 0x004fd000030e0610 */
[-C--:B------:R-:W-:Y:S01]  /*15f70*/  @P4 LOP3.LUT R17, R17, R16.reuse, RZ, 0x3c, !PT ;  /* 0x0000001011114212 */ /* 0x080fe200078e3cff */
[----:B------:R0:W-:Y:S03]  /*15f80*/  STL [R1+0x10c], R16 ;  /* 0x00010c1001007387 */ /* 0x0001e60000100800 */
[----:B0-----:R-:W-:-:S04]  /*15f90*/  @P4 LOP3.LUT R16, R17, R16, RZ, 0x3c, !PT ;  /* 0x0000001011104212 */ /* 0x001fc800078e3cff */
[----:B------:R-:W-:-:S05]  /*15fa0*/  @P4 LOP3.LUT R17, R17, R16, RZ, 0x3c, !PT ;  /* 0x0000001011114212 */ /* 0x000fca00078e3cff */
[----:B------:R0:W2:Y:S01]  /*15fb0*/  @P4 LDG.E.U8 R83, desc[UR20][R16.64] ;  /* 0x0000001410534981 */ /* 0x0000a2000c1e1100 */
[C---:B------:R-:W-:Y:S02]  /*15fc0*/  ISETP.GT.AND P2, PT, R50.reuse, 0x18, PT ;  /* 0x000000183200780c */ /* 0x040fe40003f44270 */
[----:B------:R-:W-:Y:S01]  /*15fd0*/  ISETP.GT.AND P3, PT, R50, 0x19, PT ;  /* 0x000000193200780c */ /* 0x000fe20003f64270 */
[----:B------:R-:W-:Y:S01]  /*15fe0*/  IMAD.X R55, R13, 0x1, R55, P5 ;  /* 0x000000010d377824 */ /* 0x000fe200028e0637 */
[----:B----4-:R-:W-:Y:S02]  /*15ff0*/  IADD3 R51, P5, PT, R11, R51, RZ ;  /* 0x000000330b337210 */ /* 0x010fe40007fbe0ff */
[----:B------:R-:W-:Y:S02]  /*16000*/  PRMT R46, RZ, 0x7610, R46 ;  /* 0x00007610ff2e7816 */ /* 0x000fe4000000002e */
[----:B------:R1:W-:Y:S01]  /*16010*/  STL [R1+0x114], R55 ;  /* 0x0001143701007387 */ /* 0x0003e20000100800 */
[----:B------:R-:W-:-:S04]  /*16020*/  IMAD.X R63, R13, 0x1, R63, P5 ;  /* 0x000000010d3f7824 */ /* 0x000fc800028e063f */
[----:B0-----:R-:W-:Y:S02]  /*16030*/  @P2 IMAD.MOV.U32 R16, RZ, RZ, R54 ;  /* 0x000000ffff102224 */ /* 0x001fe400078e0036 */
[----:B------:R-:W-:Y:S01]  /*16040*/  @P2 IMAD.MOV.U32 R17, RZ, RZ, R55 ;  /* 0x000000ffff112224 */ /* 0x000fe200078e0037 */
[----:B------:R-:W-:Y:S02]  /*16050*/  PRMT R30, RZ, 0x7610, R30 ;  /* 0x00007610ff1e7816 */ /* 0x000fe4000000001e */
[C---:B------:R-:W-:Y:S02]  /*16060*/  IADD3 R56, P6, PT, R11.reuse, R56, RZ ;  /* 0x000000380b387210 */ /* 0x040fe40007fde0ff */
[----:B------:R0:W3:Y:S01]  /*16070*/  @P2 LDG.E.U8 R46, desc[UR20][R16.64] ;  /* 0x00000014102e2981 */ /* 0x0000e2000c1e1100 */
[----:B------:R-:W-:Y:S01]  /*16080*/  IADD3 R53, P5, PT, R11, R53, RZ ;  /* 0x000000350b357210 */ /* 0x000fe20007fbe0ff */
[----:B0-----:R-:W-:Y:S02]  /*16090*/  @P3 IMAD.MOV.U32 R16, RZ, RZ, R51 ;  /* 0x000000ffff103224 */ /* 0x001fe400078e0033 */
[----:B------:R-:W-:-:S05]  /*160a0*/  @P3 IMAD.MOV.U32 R17, RZ, RZ, R63 ;  /* 0x000000ffff113224 */ /* 0x000fca00078e003f */
[----:B------:R0:W4:Y:S02]  /*160b0*/  @P3 LDG.E.U8 R30, desc[UR20][R16.64] ;  /* 0x00000014101e3981 */ /* 0x000124000c1e1100 */
[----:B0-----:R-:W-:Y:S02]  /*160c0*/  IMAD.MOV.U32 R17, RZ, RZ, R56 ;  /* 0x000000ffff117224 */ /* 0x001fe400078e0038 */
[----:B--2---:R-:W-:Y:S04]  /*160d0*/  STL [R1+0x8f4], R83 ;  /* 0x0008f45301007387 */ /* 0x004fe80000100800 */
[----:B-1----:R-:W2:Y:S04]  /*160e0*/  LDL.LU R55, [R1+0x52c] ;  /* 0x00052c0001377983 */ /* 0x002ea80000300800 */
[----:B------:R-:W3:Y:S04]  /*160f0*/  LDL.LU R54, [R1+0x538] ;  /* 0x0005380001367983 */ /* 0x000ee80000300800 */
[----:B------:R-:W-:Y:S04]  /*16100*/  STL [R1+0x120], R51 ;  /* 0x0001203301007387 */ /* 0x000fe80000100800 */
[----:B------:R0:W-:Y:S04]  /*16110*/  STL [R1+0x11c], R63 ;  /* 0x00011c3f01007387 */ /* 0x0001e80000100800 */
[----:B0-----:R-:W4:Y:S04]  /*16120*/  LDL.LU R63, [R1+0x540] ;  /* 0x00054000013f7983 */ /* 0x001f280000300800 */
[----:B------:R0:W-:Y:S04]  /*16130*/  STL [R1+0x128], R56 ;  /* 0x0001283801007387 */ /* 0x0001e80000100800 */
[----:B------:R-:W4:Y:S04]  /*16140*/  LDL.LU R51, [R1+0x548] ;  /* 0x0005480001337983 */ /* 0x000f280000300800 */
[----:B------:R-:W-:Y:S04]  /*16150*/  STL [R1+0x530], R53 ;  /* 0x0005303501007387 */ /* 0x000fe80000100800 */
[----:B0-----:R-:W4:Y:S04]  /*16160*/  LDL.LU R56, [R1+0x948] ;  /* 0x0009480001387983 */ /* 0x001f280000300800 */
[----:B------:R-:W4:Y:S01]  /*16170*/  LDL.LU R16, [R1+0x124] ;  /* 0x0001240001107983 */ /* 0x000f220000300800 */
[----:B------:R-:W-:-:S02]  /*16180*/  ISETP.GT.AND P4, PT, R50, 0x1a, PT ;  /* 0x0000001a3200780c */ /* 0x000fc40003f84270 */
[----:B------:R-:W-:Y:S02]  /*16190*/  ISETP.GT.AND P2, PT, R50, 0x1b, PT ;  /* 0x0000001b3200780c */ /* 0x000fe40003f44270 */
[----:B------:R-:W-:Y:S02]  /*161a0*/  PRMT R65, RZ, 0x7610, R65 ;  /* 0x00007610ff417816 */ /* 0x000fe40000000041 */
[----:B------:R-:W-:Y:S01]  /*161b0*/  PRMT R70, RZ, 0x7610, R70 ;  /* 0x00007610ff467816 */ /* 0x000fe20000000046 */
[----:B--2---:R-:W-:Y:S01]  /*161c0*/  IMAD.X R55, R13, 0x1, R55, P5 ;  /* 0x000000010d377824 */ /* 0x004fe200028e0637 */
[----:B---3--:R-:W-:Y:S01]  /*161d0*/  IADD3 R54, P5, PT, R11, R54, RZ ;  /* 0x000000360b367210 */ /* 0x008fe20007fbe0ff */
[----:B----4-:R-:W-:-:S05]  /*161e0*/  IMAD.X R16, R13, 0x1, R16, P6 ;  /* 0x000000010d107824 */ /* 0x010fca00030e0610 */
[-C--:B------:R-:W-:Y:S01]  /*161f0*/  @P4 LOP3.LUT R17, R17, R16.reuse, RZ, 0x3c, !PT ;  /* 0x0000001011114212 */ /* 0x080fe200078e3cff */
[----:B------:R0:W-:Y:S03]  /*16200*/  STL [R1+0x124], R16 ;  /* 0x0001241001007387 */ /* 0x0001e60000100800 */
[----:B0-----:R-:W-:-:S04]  /*16210*/  @P4 LOP3.LUT R16, R17, R16, RZ, 0x3c, !PT ;  /* 0x0000001011104212 */ /* 0x001fc800078e3cff */
[----:B------:R-:W-:Y:S01]  /*16220*/  @P4 LOP3.LUT R17, R17, R16, RZ, 0x3c, !PT ;  /* 0x0000001011114212 */ /* 0x000fe200078e3cff */
[----:B------:R0:W-:Y:S04]  /*16230*/  STL [R1+0x52c], R55 ;  /* 0x00052c3701007387 */ /* 0x0001e80000100800 */
[----:B------:R1:W2:Y:S02]  /*16240*/  @P4 LDG.E.U8 R65, desc[UR20][R16.64] ;  /* 0x0000001410414981 */ /* 0x0002a4000c1e1100 */
[----:B-1----:R-:W-:Y:S02]  /*16250*/  @P2 IMAD.MOV.U32 R16, RZ, RZ, R53 ;  /* 0x000000ffff102224 */ /* 0x002fe400078e0035 */
[----:B------:R-:W-:Y:S02]  /*16260*/  @P2 IMAD.MOV.U32 R17, RZ, RZ, R55 ;  /* 0x000000ffff112224 */ /* 0x000fe400078e0037 */
[----:B0-----:R-:W3:Y:S04]  /*16270*/  LDL.LU R55, [R1+0x544] ;  /* 0x0005440001377983 */ /* 0x001ee80000300800 */
[----:B------:R-:W4:Y:S04]  /*16280*/  LDL.LU R53, [R1+0x550] ;  /* 0x0005500001357983 */ /* 0x000f280000300800 */
[----:B------:R-:W-:Y:S04]  /*16290*/  STL [R1+0x538], R54 ;  /* 0x0005383601007387 */ /* 0x000fe80000100800 */
[----:B------:R0:W2:Y:S04]  /*162a0*/  @P2 LDG.E.U8 R70, desc[UR20][R16.64] ;  /* 0x0000001410462981 */ /* 0x0000a8000c1e1100 */
[----:B------:R-:W2:Y:S01]  /*162b0*/  LDL.LU R17, [R1+0x534] ;  /* 0x0005340001117983 */ /* 0x000ea20000300800 */
[----:B------:R-:W-:-:S02]  /*162c0*/  ISETP.GT.AND P3, PT, R50, 0x1c, PT ;  /* 0x0000001c3200780c */ /* 0x000fc40003f64270 */
[----:B------:R-:W-:-:S11]  /*162d0*/  PRMT R52, RZ, 0x7610, R52 ;  /* 0x00007610ff347816 */ /* 0x000fd60000000034 */
[----:B0-----:R-:W-:Y:S02]  /*162e0*/  @P3 IMAD.MOV.U32 R16, RZ, RZ, R54 ;  /* 0x000000ffff103224 */ /* 0x001fe400078e0036 */
[----:B--2---:R-:W-:-:S05]  /*162f0*/  IMAD.X R17, R13, 0x1, R17, P5 ;  /* 0x000000010d117824 */ /* 0x004fca00028e0611 */
[----:B------:R0:W-:Y:S04]  /*16300*/  STL [R1+0x534], R17 ;  /* 0x0005341101007387 */ /* 0x0001e80000100800 */
[----:B------:R1:W2:Y:S04]  /*16310*/  @P3 LDG.E.U8 R52, desc[UR20][R16.64] ;  /* 0x0000001410343981 */ /* 0x0002a8000c1e1100 */
[----:B0-----:R-:W2:Y:S01]  /*16320*/  LDL.LU R17, [R1+0x53c] ;  /* 0x00053c0001117983 */ /* 0x001ea20000300800 */
[----:B------:R-:W-:Y:S02]  /*16330*/  ISETP.GT.AND P4, PT, R50, 0x1d, PT ;  /* 0x0000001d3200780c */ /* 0x000fe40003f84270 */
[----:B------:R-:W-:-:S02]  /*16340*/  IADD3 R63, P6, PT, R11, R63, RZ ;  /* 0x0000003f0b3f7210 */ /* 0x000fc40007fde0ff */
[----:B------:R-:W-:-:S09]  /*16350*/  PRMT R83, RZ, 0x7610, R83 ;  /* 0x00007610ff537816 */ /* 0x000fd20000000053 */
[----:B-1----:R-:W-:Y:S02]  /*16360*/  @P4 IMAD.MOV.U32 R16, RZ, RZ, R63 ;  /* 0x000000ffff104224 */ /* 0x002fe400078e003f */
[----:B--2---:R-:W-:-:S05]  /*16370*/  IMAD.X R17, R13, 0x1, R17, P6 ;  /* 0x000000010d117824 */ /* 0x004fca00030e0611 */
[----:B------:R0:W2:Y:S01]  /*16380*/  @P4 LDG.E.U8 R83, desc[UR20][R16.64] ;  /* 0x0000001410534981 */ /* 0x0000a2000c1e1100 */
[----:B------:R-:W-:Y:S02]  /*16390*/  ISETP.GT.AND P2, PT, R50, 0x1e, PT ;  /* 0x0000001e3200780c */ /* 0x000fe40003f44270 */
[----:B------:R-:W-:Y:S01]  /*163a0*/  IADD3 R51, P5, PT, R11, R51, RZ ;  /* 0x000000330b337210 */ /* 0x000fe20007fbe0ff */
[----:B------:R-:W-:Y:S04]  /*163b0*/  STL [R1+0x540], R63 ;  /* 0x0005403f01007387 */ /* 0x000fe80000100800 */
[----:B------:R-:W4:Y:S01]  /*163c0*/  LDL.LU R54, [R1+0x54c] ;  /* 0x00054c0001367983 */ /* 0x000f220000300800 */
[----:B---3--:R-:W-:-:S03]  /*163d0*/  IMAD.X R55, R13, 0x1, R55, P5 ;  /* 0x000000010d377824 */ /* 0x008fc600028e0637 */
[----:B------:R-:W-:Y:S01]  /*163e0*/  STL [R1+0x548], R51 ;  /* 0x0005483301007387 */ /* 0x000fe20000100800 */
[----:B------:R-:W-:-:S03]  /*163f0*/  PRMT R90, RZ, 0x7610, R90 ;  /* 0x00007610ff5a7816 */ /* 0x000fc6000000005a */
[----:B------:R1:W-:Y:S01]  /*16400*/  STL [R1+0x8c], R52 ;  /* 0x00008c3401007387 */ /* 0x0003e20000100800 */
[----:B0-----:R-:W-:-:S03]  /*16410*/  @P2 IMAD.MOV.U32 R16, RZ, RZ, R51 ;  /* 0x000000ffff102224 */ /* 0x001fc600078e0033 */
[----:B-1----:R-:W3:Y:S04]  /*16420*/  LDL.LU R52, [R1+0x560] ;  /* 0x0005600001347983 */ /* 0x002ee80000300800 */
[----:B------:R0:W-:Y:S04]  /*16430*/  STL [R1+0x53c], R17 ;  /* 0x00053c1101007387 */ /* 0x0001e80000100800 */
[----:B------:R-:W-:Y:S01]  /*16440*/  STL [R1+0x544], R55 ;  /* 0x0005443701007387 */ /* 0x000fe20000100800 */
[----:B0-----:R-:W-:-:S05]  /*16450*/  @P2 IMAD.MOV.U32 R17, RZ, RZ, R55 ;  /* 0x000000ffff112224 */ /* 0x001fca00078e0037 */
[----:B------:R0:W3:Y:S04]  /*16460*/  @P2 LDG.E.U8 R90, desc[UR20][R16.64] ;  /* 0x00000014105a2981 */ /* 0x0000e8000c1e1100 */
[----:B--2---:R1:W-:Y:S04]  /*16470*/  STL [R1+0x8f8], R83 ;  /* 0x0008f85301007387 */ /* 0x0043e80000100800 */
[----:B-1----:R-:W2:Y:S01]  /*16480*/  LDL.LU R83, [R1+0x558] ;  /* 0x0005580001537983 */ /* 0x002ea20000300800 */
[----:B------:R-:W-:Y:S02]  /*16490*/  ISETP.GT.AND P3, PT, R50, 0x1f, PT ;  /* 0x0000001f3200780c */ /* 0x000fe40003f64270 */
[----:B----4-:R-:W-:Y:S01]  /*164a0*/  IADD3 R53, P5, PT, R11, R53, RZ ;  /* 0x000000350b357210 */ /* 0x010fe20007fbe0ff */
[----:B------:R-:W4:Y:S04]  /*164b0*/  LDL.LU R63, [R1+0x55c] ;  /* 0x00055c00013f7983 */ /* 0x000f280000300800 */
[----:B------:R-:W-:Y:S01]  /*164c0*/  IMAD.X R54, R13, 0x1, R54, P5 ;  /* 0x000000010d367824 */ /* 0x000fe200028e0636 */
[----:B------:R-:W4:Y:S01]  /*164d0*/  LDL.LU R51, [R1+0x568] ;  /* 0x0005680001337983 */ /* 0x000f220000300800 */
[----:B------:R-:W-:-:S03]  /*164e0*/  PRMT R8, RZ, 0x7610, R8 ;  /* 0x00007610ff087816 */ /* 0x000fc60000000008 */
[----:B------:R1:W-:Y:S01]  /*164f0*/  STL [R1+0x550], R53 ;  /* 0x0005503501007387 */ /* 0x0003e20000100800 */
[----:B0-----:R-:W-:Y:S01]  /*16500*/  @P3 IMAD.MOV.U32 R16, RZ, RZ, R53 ;  /* 0x000000ffff103224 */ /* 0x001fe200078e0035 */
[----:B---3--:R-:W-:Y:S01]  /*16510*/  IADD3 R52, P5, PT, R11, R52, RZ ;  /* 0x000000340b347210 */ /* 0x008fe20007fbe0ff */
[----:B------:R-:W-:-:S05]  /*16520*/  @P3 IMAD.MOV.U32 R17, RZ, RZ, R54 ;  /* 0x000000ffff113224 */ /* 0x000fca00078e0036 */
[----:B------:R-:W3:Y:S04]  /*16530*/  @P3 LDG.E.U8 R8, desc[UR20][R16.64] ;  /* 0x0000001410083981 */ /* 0x000ee8000c1e1100 */
[----:B------:R-:W-:Y:S04]  /*16540*/  STL [R1+0x8fc], R90 ;  /* 0x0008fc5a01007387 */ /* 0x000fe80000100800 */
[----:B------:R0:W-:Y:S04]  /*16550*/  STL [R1+0x54c], R54 ;  /* 0x00054c3601007387 */ /* 0x0001e80000100800 */
[----:B-1----:R-:W3:Y:S01]  /*16560*/  LDL.LU R53, [R1+0x564] ;  /* 0x0005640001357983 */ /* 0x002ee20000300800 */
[----:B--2---:R-:W-:-:S05]  /*16570*/  IADD3 R83, P6, PT, R11, R83, RZ ;  /* 0x000000530b537210 */ /* 0x004fca0007fde0ff */
[----:B------:R1:W-:Y:S04]  /*16580*/  STL [R1+0x558], R83 ;  /* 0x0005585301007387 */ /* 0x0003e80000100800 */
[----:B------:R-:W2:Y:S04]  /*16590*/  LDL.LU R55, [R1+0x570] ;  /* 0x0005700001377983 */ /* 0x000ea80000300800 */
[----:B------:R-:W-:Y:S04]  /*165a0*/  STL [R1+0x560], R52 ;  /* 0x0005603401007387 */ /* 0x000fe80000100800 */
[----:B0-----:R-:W2:Y:S04]  /*165b0*/  LDL.LU R54, [R1+0x578] ;  /* 0x0005780001367983 */ /* 0x001ea80000300800 */
[----:B------:R-:W2:Y:S01]  /*165c0*/  LDL.LU R17, [R1+0x554] ;  /* 0x0005540001117983 */ /* 0x000ea20000300800 */
[----:B------:R-:W-:-:S02]  /*165d0*/  ISETP.GT.AND P4, PT, R50, 0x20, PT ;  /* 0x000000203200780c */ /* 0x000fc40003f84270 */
[C---:B------:R-:W-:Y:S02]  /*165e0*/  ISETP.GT.AND P2, PT, R50.reuse, 0x21, PT ;  /* 0x000000213200780c */ /* 0x040fe40003f44270 */
[----:B------:R-:W-:Y:S02]  /*165f0*/  PRMT R45, RZ, 0x7610, R45 ;  /* 0x00007610ff2d7816 */ /* 0x000fe4000000002d */
[----:B------:R-:W-:Y:S01]  /*16600*/  ISETP.GT.AND P3, PT, R50, 0x22, PT ;  /* 0x000000223200780c */ /* 0x000fe20003f64270 */
[----:B----4-:R-:W-:Y:S01]  /*16610*/  IMAD.X R63, R13, 0x1, R63, P5 ;  /* 0x000000010d3f7824 */ /* 0x010fe200028e063f */
[----:B------:R-:W-:Y:S01]  /*16620*/  IADD3 R51, P5, PT, R11, R51, RZ ;  /* 0x000000330b337210 */ /* 0x000fe20007fbe0ff */
[----:B---3--:R-:W-:Y:S04]  /*16630*/  STL [R1+0x900], R8 ;  /* 0x0009000801007387 */ /* 0x008fe80000100800 */
[----:B------:R-:W-:Y:S01]  /*16640*/  @P4 IMAD.MOV.U32 R16, RZ, RZ, R83 ;  /* 0x000000ffff104224 */ /* 0x000fe200078e0053 */
[----:B------:R-:W-:-:S02]  /*16650*/  PRMT R29, RZ, 0x7610, R29 ;  /* 0x00007610ff1d7816 */ /* 0x000fc4000000001d */
[----:B------:R-:W-:Y:S01]  /*16660*/  PRMT R66, RZ, 0x7610, R66 ;  /* 0x00007610ff427816 */ /* 0x000fe20000000042 */
[C---:B------:R-:W-:Y:S02]  /*16670*/  IMAD.X R53, R13.reuse, 0x1, R53, P5 ;  /* 0x000000010d357824 */ /* 0x040fe400028e0635 */
[----:B--2---:R-:W-:-:S05]  /*16680*/  IMAD.X R17, R13, 0x1, R17, P6 ;  /* 0x000000010d117824 */ /* 0x004fca00030e0611 */
        /* <DEDUP_REMOVED lines=42> */
[----:B------:R-:W2:Y:S01]  /*16930*/  LDL.LU R54, [R1+0x58c] ;  /* 0x00058c0001367983 */ /* 0x000ea20000300800 */
[----:B------:R-:W-:-:S03]  /*16940*/  PRMT R112, RZ, 0x7610, R112 ;  /* 0x00007610ff707816 */ /* 0x000fc60000000070 */
[----:B------:R-:W-:Y:S01]  /*16950*/  STL [R1+0x580], R52 ;  /* 0x0005803401007387 */ /* 0x000fe20000100800 */
[----:B------:R-:W-:Y:S01]  /*16960*/  IADD3 R51, P5, PT, R11, R51, RZ ;  /* 0x000000330b337210 */ /* 0x000fe20007fbe0ff */
[----:B0-----:R-:W-:Y:S02]  /*16970*/  @P3 IMAD.MOV.U32 R16, RZ, RZ, R52 ;  /* 0x000000ffff103224 */ /* 0x001fe400078e0034 */
[----:B------:R-:W-:-:S05]  /*16980*/  @P3 IMAD.MOV.U32 R17, RZ, RZ, R53 ;  /* 0x000000ffff113224 */ /* 0x000fca00078e0035 */
[----:B------:R-:W2:Y:S04]  /*16990*/  @P3 LDG.E.U8 R112, desc[UR20][R16.64] ;  /* 0x0000001410703981 */ /* 0x000ea8000c1e1100 */
[----:B----4-:R0:W-:Y:S04]  /*169a0*/  STL [R1+0x7c], R9 ;  /* 0x00007c0901007387 */ /* 0x0101e80000100800 */
[----:B0-----:R-:W4:Y:S04]  /*169b0*/  LDL.LU R9, [R1+0x598] ;  /* 0x0005980001097983 */ /* 0x001f280000300800 */
[----:B------:R0:W-:Y:S04]  /*169c0*/  STL [R1+0x57c], R53 ;  /* 0x00057c3501007387 */ /* 0x0001e80000100800 */
[----:B0-----:R-:W3:Y:S04]  /*169d0*/  LDL.LU R53, [R1+0x594] ;  /* 0x0005940001357983 */ /* 0x001ee80000300800 */
[----:B------:R-:W-:Y:S04]  /*169e0*/  STL [R1+0x588], R63 ;  /* 0x0005883f01007387 */ /* 0x000fe80000100800 */
[----:B------:R-:W3:Y:S04]  /*169f0*/  LDL.LU R83, [R1+0x5a0] ;  /* 0x0005a00001537983 */ /* 0x000ee80000300800 */
[----:B------:R-:W-:Y:S04]  /*16a00*/  STL [R1+0x590], R51 ;  /* 0x0005903301007387 */ /* 0x000fe80000100800 */
[----:B------:R-:W3:Y:S04]  /*16a10*/  LDL.LU R52, [R1+0x5a8] ;  /* 0x0005a80001347983 */ /* 0x000ee80000300800 */
[----:B------:R-:W3:Y:S01]  /*16a20*/  LDL.LU R17, [R1+0x584] ;  /* 0x0005840001117983 */ /* 0x000ee20000300800 */
[----:B------:R-:W-:-:S02]  /*16a30*/  ISETP.GT.AND P4, PT, R50, 0x26, PT ;  /* 0x000000263200780c */ /* 0x000fc40003f84270 */
[----:B------:R-:W-:Y:S02]  /*16a40*/  ISETP.GT.AND P2, PT, R50, 0x27, PT ;  /* 0x000000273200780c */ /* 0x000fe40003f44270 */
[----:B------:R-:W-:Y:S01]  /*16a50*/  PRMT R105, RZ, 0x7610, R105 ;  /* 0x00007610ff697816 */ /* 0x000fe20000000069 */
[----:B--2---:R-:W-:Y:S01]  /*16a60*/  IMAD.X R54, R13, 0x1, R54, P5 ;  /* 0x000000010d367824 */ /* 0x004fe200028e0636 */
[----:B------:R-:W-:Y:S01]  /*16a70*/  STL [R1+0x904], R112 ;  /* 0x0009047001007387 */ /* 0x000fe20000100800 */
[----:B------:R-:W-:-:S06]  /*16a80*/  PRMT R6, RZ, 0x7610, R6 ;  /* 0x00007610ff067816 */ /* 0x000fcc0000000006 */
[----:B------:R-:W-:Y:S02]  /*16a90*/  @P4 IMAD.MOV.U32 R16, RZ, RZ, R63 ;  /* 0x000000ffff104224 */ /* 0x000fe400078e003f */
[----:B---3--:R-:W-:-:S05]  /*16aa0*/  IMAD.X R17, R13, 0x1, R17, P6 ;  /* 0x000000010d117824 */ /* 0x008fca00030e0611 */
[----:B------:R0:W-:Y:S04]  /*16ab0*/  STL [R1+0x584], R17 ;  /* 0x0005841101007387 */ /* 0x0001e80000100800 */
[----:B------:R1:W2:Y:S02]  /*16ac0*/  @P4 LDG.E.U8 R105, desc[UR20][R16.64] ;  /* 0x0000001410694981 */ /* 0x0002a4000c1e1100 */
[----:B-1----:R-:W-:Y:S02]  /*16ad0*/  @P2 IMAD.MOV.U32 R16, RZ, RZ, R51 ;  /* 0x000000ffff102224 */ /* 0x002fe400078e0033 */
[----:B0-----:R-:W-:-:S05]  /*16ae0*/  @P2 IMAD.MOV.U32 R17, RZ, RZ, R54 ;  /* 0x000000ffff112224 */ /* 0x001fca00078e0036 */
[----:B------:R0:W3:Y:S01]  /*16af0*/  @P2 LDG.E.U8 R6, desc[UR20][R16.64] ;  /* 0x0000001410062981 */ /* 0x0000e2000c1e1100 */
[----:B------:R-:W-:Y:S02]  /*16b00*/  ISETP.GT.AND P3, PT, R50, 0x28, PT ;  /* 0x000000283200780c */ /* 0x000fe40003f64270 */
[C---:B----4-:R-:W-:Y:S01]  /*16b10*/  IADD3 R9, P5, PT, R11.reuse, R9, RZ ;  /* 0x000000090b097210 */ /* 0x050fe20007fbe0ff */
[----:B------:R-:W-:Y:S01]  /*16b20*/  STL [R1+0x58c], R54 ;  /* 0x00058c3601007387 */ /* 0x000fe20000100800 */
[----:B------:R-:W-:-:S03]  /*16b30*/  IADD3 R83, P6, PT, R11, R83, RZ ;  /* 0x000000530b537210 */ /* 0x000fc60007fde0ff */
[----:B------:R-:W-:Y:S01]  /*16b40*/  IMAD.X R53, R13, 0x1, R53, P5 ;  /* 0x000000010d357824 */ /* 0x000fe200028e0635 */
[----:B------:R-:W-:Y:S02]  /*16b50*/  PRMT R44, RZ, 0x7610, R44 ;  /* 0x00007610ff2c7816 */ /* 0x000fe4000000002c */
[----:B------:R-:W-:-:S03]  /*16b60*/  IADD3 R52, P5, PT, R11, R52, RZ ;  /* 0x000000340b347210 */ /* 0x000fc60007fbe0ff */
[----:B0-----:R-:W-:Y:S02]  /*16b70*/  @P3 IMAD.MOV.U32 R16, RZ, RZ, R9 ;  /* 0x000000ffff103224 */ /* 0x001fe400078e0009 */
[----:B------:R-:W-:-:S05]  /*16b80*/  @P3 IMAD.MOV.U32 R17, RZ, RZ, R53 ;  /* 0x000000ffff113224 */ /* 0x000fca00078e0035 */
[----:B------:R0:W4:Y:S04]  /*16b90*/  @P3 LDG.E.U8 R44, desc[UR20][R16.64] ;  /* 0x00000014102c3981 */ /* 0x000128000c1e1100 */
[----:B--2---:R-:W-:Y:S04]  /*16ba0*/  STL [R1+0x908], R105 ;  /* 0x0009086901007387 */ /* 0x004fe80000100800 */
[----:B------:R-:W2:Y:S04]  /*16bb0*/  LDL.LU R63, [R1+0x5a4] ;  /* 0x0005a400013f7983 */ /* 0x000ea80000300800 */
[----:B------:R-:W4:Y:S04]  /*16bc0*/  LDL.LU R51, [R1+0x5b0] ;  /* 0x0005b00001337983 */ /* 0x000f280000300800 */
[----:B------:R-:W-:Y:S04]  /*16bd0*/  STL [R1+0x598], R9 ;  /* 0x0005980901007387 */ /* 0x000fe80000100800 */
[----:B---3--:R-:W-:Y:S04]  /*16be0*/  STL [R1+0x90c], R6 ;  /* 0x00090c0601007387 */ /* 0x008fe80000100800 */
[----:B------:R1:W-:Y:S04]  /*16bf0*/  STL [R1+0x594], R53 ;  /* 0x0005943501007387 */ /* 0x0003e80000100800 */
[----:B-1----:R-:W3:Y:S04]  /*16c00*/  LDL.LU R53, [R1+0x5ac] ;  /* 0x0005ac0001357983 */ /* 0x002ee80000300800 */
[----:B------:R-:W-:Y:S04]  /*16c10*/  STL [R1+0x5a0], R83 ;  /* 0x0005a05301007387 */ /* 0x000fe80000100800 */
[----:B------:R-:W3:Y:S04]  /*16c20*/  LDL.LU R54, [R1+0x5b8] ;  /* 0x0005b80001367983 */ /* 0x000ee80000300800 */
        /* <DEDUP_REMOVED lines=8> */
[----:B0-----:R-:W-:Y:S01]  /*16cb0*/  @P4 IMAD.MOV.U32 R16, RZ, RZ, R83 ;  /* 0x000000ffff104224 */ /* 0x001fe200078e0053 */
[----:B------:R-:W-:Y:S01]  /*16cc0*/  PRMT R109, RZ, 0x7610, R109 ;  /* 0x00007610ff6d7816 */ /* 0x000fe2000000006d */
[----:B--2---:R-:W-:Y:S01]  /*16cd0*/  IMAD.X R63, R13, 0x1, R63, P5 ;  /* 0x000000010d3f7824 */ /* 0x004fe200028e063f */
[----:B----4-:R-:W-:-:S05]  /*16ce0*/  IADD3 R51, P5, PT, R11, R51, RZ ;  /* 0x000000330b337210 */ /* 0x010fca0007fbe0ff */
[C---:B---3--:R-:W-:Y:S02]  /*16cf0*/  IMAD.X R53, R13.reuse, 0x1, R53, P5 ;  /* 0x000000010d357824 */ /* 0x048fe400028e0635 */
[----:B------:R-:W-:-:S05]  /*16d00*/  IMAD.X R17, R13, 0x1, R17, P6 ;  /* 0x000000010d117824 */ /* 0x000fca00030e0611 */
[----:B------:R0:W-:Y:S04]  /*16d10*/  STL [R1+0x59c], R17 ;  /* 0x00059c1101007387 */ /* 0x0001e80000100800 */
[----:B------:R1:W2:Y:S01]  /*16d20*/  @P4 LDG.E.U8 R28, desc[UR20][R16.64] ;  /* 0x00000014101c4981 */ /* 0x0002a2000c1e1100 */
[----:B------:R-:W-:-:S03]  /*16d30*/  IADD3 R54, P6, PT, R11, R54, RZ ;  /* 0x000000360b367210 */ /* 0x000fc60007fde0ff */
[----:B------:R3:W-:Y:S01]  /*16d40*/  STL [R1+0x5a4], R63 ;  /* 0x0005a43f01007387 */ /* 0x0007e20000100800 */
[----:B-1----:R-:W-:Y:S02]  /*16d50*/  @P2 IMAD.MOV.U32 R16, RZ, RZ, R52 ;  /* 0x000000ffff102224 */ /* 0x002fe400078e0034 */
[----:B0-----:R-:W-:Y:S02]  /*16d60*/  @P2 IMAD.MOV.U32 R17, RZ, RZ, R63 ;  /* 0x000000ffff112224 */ /* 0x001fe400078e003f */
[----:B---3--:R-:W3:Y:S01]  /*16d70*/  LDL.LU R63, [R1+0x5bc] ;  /* 0x0005bc00013f7983 */ /* 0x008ee20000300800 */
[----:B------:R-:W-:-:S03]  /*16d80*/  IADD3 R9, P5, PT, R11, R9, RZ ;  /* 0x000000090b097210 */ /* 0x000fc60007fbe0ff */
[----:B------:R-:W4:Y:S04]  /*16d90*/  LDL.LU R52, [R1+0x5c8] ;  /* 0x0005c80001347983 */ /* 0x000f280000300800 */
[----:B------:R0:W2:Y:S04]  /*16da0*/  @P2 LDG.E.U8 R67, desc[UR20][R16.64] ;  /* 0x0000001410432981 */ /* 0x0000a8000c1e1100 */
[----:B------:R-:W-:Y:S04]  /*16db0*/  STL [R1+0x5b0], R51 ;  /* 0x0005b03301007387 */ /* 0x000fe80000100800 */
[----:B------:R1:W-:Y:S01]  /*16dc0*/  STL [R1+0x5ac], R53 ;  /* 0x0005ac3501007387 */ /* 0x0003e20000100800 */
[----:B0-----:R-:W-:-:S02]  /*16dd0*/  @P3 IMAD.MOV.U32 R16, RZ, RZ, R51 ;  /* 0x000000ffff103224 */ /* 0x001fc400078e0033 */
[----:B------:R-:W-:Y:S01]  /*16de0*/  @P3 IMAD.MOV.U32 R17, RZ, RZ, R53 ;  /* 0x000000ffff113224 */ /* 0x000fe200078e0035 */
[----:B------:R-:W2:Y:S04]  /*16df0*/  LDL.LU R83, [R1+0x5c4] ;  /* 0x0005c40001537983 */ /* 0x000ea80000300800 */
[----:B------:R0:W-:Y:S04]  /*16e00*/  STL [R1+0x5b8], R54 ;  /* 0x0005b83601007387 */ /* 0x0001e80000100800 */
[----:B-1----:R-:W2:Y:S04]  /*16e10*/  LDL.LU R53, [R1+0x5d0] ;  /* 0x0005d00001357983 */ /* 0x002ea80000300800 */
[----:B------:R-:W-:Y:S04]  /*16e20*/  STL [R1+0x5c0], R9 ;  /* 0x0005c00901007387 */ /* 0x000fe80000100800 */
[----:B------:R1:W2:Y:S04]  /*16e30*/  @P3 LDG.E.U8 R109, desc[UR20][R16.64] ;  /* 0x00000014106d3981 */ /* 0x0002a8000c1e1100 */
[----:B------:R-:W2:Y:S01]  /*16e40*/  LDL.LU R51, [R1+0x5d8] ;  /* 0x0005d80001337983 */ /* 0x000ea20000300800 */
[----:B-1----:R-:W-:-:S03]  /*16e50*/  IMAD.MOV.U32 R17, RZ, RZ, R54 ;  /* 0x000000ffff117224 */ /* 0x002fc600078e0036 */
[----:B0-----:R-:W2:Y:S04]  /*16e60*/  LDL.LU R54, [R1+0x940] ;  /* 0x0009400001367983 */ /* 0x001ea80000300800 */
[----:B------:R-:W2:Y:S01]  /*16e70*/  LDL.LU R16, [R1+0x5b4] ;  /* 0x0005b40001107983 */ /* 0x000ea20000300800 */
[C---:B------:R-:W-:Y:S02]  /*16e80*/  ISETP.GT.AND P4, PT, R50.reuse, 0x2c, PT ;  /* 0x0000002c3200780c */ /* 0x040fe40003f84270 */
[----:B------:R-:W-:Y:S02]  /*16e90*/  ISETP.GT.AND P2, PT, R50, 0x2d, PT ;  /* 0x0000002d3200780c */ /* 0x000fe40003f44270 */
[----:B------:R-:W-:Y:S02]  /*16ea0*/  PRMT R90, RZ, 0x7610, R90 ;  /* 0x00007610ff5a7816 */ /* 0x000fe4000000005a */
[----:B------:R-:W-:Y:S01]  /*16eb0*/  PRMT R84, RZ, 0x7610, R84 ;  /* 0x00007610ff547816 */ /* 0x000fe20000000054 */
[----:B---3--:R-:W-:-:S02]  /*16ec0*/  IMAD.X R63, R13, 0x1, R63, P5 ;  /* 0x000000010d3f7824 */ /* 0x008fc400028e063f */
        /* <DEDUP_REMOVED lines=8> */
[----:B------:R0:W3:Y:S01]  /*16f50*/  @P2 LDG.E.U8 R84, desc[UR20][R16.64] ;  /* 0x0000001410542981 */ /* 0x0000e2000c1e1100 */
[----:B------:R-:W-:Y:S02]  /*16f60*/  ISETP.GT.AND P3, PT, R50, 0x2e, PT ;  /* 0x0000002e3200780c */ /* 0x000fe40003f64270 */
[C---:B----4-:R-:W-:Y:S01]  /*16f70*/  IADD3 R52, P5, PT, R11.reuse, R52, RZ ;  /* 0x000000340b347210 */ /* 0x050fe20007fbe0ff */
[----:B------:R1:W-:Y:S01]  /*16f80*/  STL [R1+0x5bc], R63 ;  /* 0x0005bc3f01007387 */ /* 0x0003e20000100800 */
[----:B------:R-:W-:-:S03]  /*16f90*/  IADD3 R53, P6, PT, R11, R53, RZ ;  /* 0x000000350b357210 */ /* 0x000fc60007fde0ff */
[----:B------:R-:W-:Y:S01]  /*16fa0*/  IMAD.X R83, R13, 0x1, R83, P5 ;  /* 0x000000010d537824 */ /* 0x000fe200028e0653 */
[----:B------:R-:W-:Y:S01]  /*16fb0*/  PRMT R104, RZ, 0x7610, R104 ;  /* 0x00007610ff687816 */ /* 0x000fe20000000068 */
[----:B-1----:R-:W4:Y:S01]  /*16fc0*/  LDL.LU R63, [R1+0x5d4] ;  /* 0x0005d400013f7983 */ /* 0x002f220000300800 */
[----:B------:R-:W-:-:S03]  /*16fd0*/  IADD3 R51, P5, PT, R11, R51, RZ ;  /* 0x000000330b337210 */ /* 0x000fc60007fbe0ff */
[----:B------:R-:W4:Y:S01]  /*16fe0*/  LDL.LU R9, [R1+0x5e0] ;  /* 0x0005e00001097983 */ /* 0x000f220000300800 */
[----:B0-----:R-:W-:-:S03]  /*16ff0*/  @P3 IMAD.MOV.U32 R16, RZ, RZ, R52 ;  /* 0x000000ffff103224 */ /* 0x001fc600078e0034 */
[----:B------:R-:W-:Y:S01]  /*17000*/  STL [R1+0x5c8], R52 ;  /* 0x0005c83401007387 */ /* 0x000fe20000100800 */
[----:B------:R-:W-:-:S05]  /*17010*/  @P3 IMAD.MOV.U32 R17, RZ, RZ, R83 ;  /* 0x000000ffff113224 */ /* 0x000fca00078e0053 */
[----:B------:R0:W4:Y:S02]  /*17020*/  @P3 LDG.E.U8 R104, desc[UR20][R16.64] ;  /* 0x0000001410683981 */ /* 0x000124000c1e1100 */
[----:B0-----:R-:W-:Y:S02]  /*17030*/  IMAD.MOV.U32 R17, RZ, RZ, R53 ;  /* 0x000000ffff117224 */ /* 0x001fe400078e0035 */
[----:B---3--:R-:W-:Y:S04]  /*17040*/  STL [R1+0x910], R84 ;  /* 0x0009105401007387 */ /* 0x008fe80000100800 */
[----:B------:R-:W-:Y:S04]  /*17050*/  STL [R1+0x5c4], R83 ;  /* 0x0005c45301007387 */ /* 0x000fe80000100800 */
[----:B--2---:R0:W-:Y:S04]  /*17060*/  STL [R1+0x6c], R90 ;  /* 0x00006c5a01007387 */ /* 0x0041e80000100800 */
[----:B0-----:R-:W2:Y:S04]  /*17070*/  LDL.LU R90, [R1+0x5dc] ;  /* 0x0005dc00015a7983 */ /* 0x001ea80000300800 */
[----:B------:R0:W-:Y:S04]  /*17080*/  STL [R1+0x5d0], R53 ;  /* 0x0005d03501007387 */ /* 0x0001e80000100800 */
[----:B------:R-:W3:Y:S04]  /*17090*/  LDL.LU R52, [R1+0x5e8] ;  /* 0x0005e80001347983 */ /* 0x000ee80000300800 */
[----:B------:R-:W-:Y:S04]  /*170a0*/  STL [R1+0x5d8], R51 ;  /* 0x0005d83301007387 */ /* 0x000fe80000100800 */
[----:B------:R-:W2:Y:S04]  /*170b0*/  LDL.LU R83, [R1+0x5f0] ;  /* 0x0005f00001537983 */ /* 0x000ea80000300800 */
[----:B0-----:R-:W2:Y:S04]  /*170c0*/  LDL.LU R53, [R1+0x93c] ;  /* 0x00093c0001357983 */ /* 0x001ea80000300800 */
[----:B------:R-:W2:Y:S01]  /*170d0*/  LDL.LU R16, [R1+0x5cc] ;  /* 0x0005cc0001107983 */ /* 0x000ea20000300800 */
[----:B------:R-:W-:-:S03]  /*170e0*/  ISETP.GT.AND P4, PT, R50, 0x2f, PT ;  /* 0x0000002f3200780c */ /* 0x000fc60003f84270 */
[----:B----4-:R-:W-:Y:S01]  /*170f0*/  STL [R1+0x914], R104 ;  /* 0x0009146801007387 */ /* 0x010fe20000100800 */
        /* <DEDUP_REMOVED lines=10> */
[----:B------:R-:W-:Y:S02]  /*171a0*/  IADD3 R9, P5, PT, R11, R9, RZ ;  /* 0x000000090b097210 */ /* 0x000fe40007fbe0ff */
[----:B------:R-:W-:Y:S02]  /*171b0*/  PRMT R43, RZ, 0x7610, R43 ;  /* 0x00007610ff2b7816 */ /* 0x000fe4000000002b */
[----:B------:R1:W-:Y:S01]  /*171c0*/  STL [R1+0x5d4], R63 ;  /* 0x0005d43f01007387 */ /* 0x0003e20000100800 */
[----:B------:R-:W-:-:S04]  /*171d0*/  IMAD.X R90, R13, 0x1, R90, P5 ;  /* 0x000000010d5a7824 */ /* 0x000fc800028e065a */
[----:B0-----:R-:W-:Y:S02]  /*171e0*/  @P2 IMAD.MOV.U32 R16, RZ, RZ, R51 ;  /* 0x000000ffff102224 */ /* 0x001fe400078e0033 */
[----:B------:R-:W-:Y:S01]  /*171f0*/  @P2 IMAD.MOV.U32 R17, RZ, RZ, R63 ;  /* 0x000000ffff112224 */ /* 0x000fe200078e003f */
[C---:B---3--:R-:W-:Y:S02]  /*17200*/  IADD3 R52, P6, PT, R11.reuse, R52, RZ ;  /* 0x000000340b347210 */ /* 0x048fe40007fde0ff */
[----:B------:R-:W-:Y:S02]  /*17210*/  PRMT R27, RZ, 0x7610, R27 ;  /* 0x00007610ff1b7816 */ /* 0x000fe4000000001b */
[----:B------:R0:W3:Y:S01]  /*17220*/  @P2 LDG.E.U8 R43, desc[UR20][R16.64] ;  /* 0x00000014102b2981 */ /* 0x0000e2000c1e1100 */
[----:B------:R-:W-:Y:S01]  /*17230*/  IADD3 R83, P5, PT, R11, R83, RZ ;  /* 0x000000530b537210 */ /* 0x000fe20007fbe0ff */
[----:B0-----:R-:W-:Y:S02]  /*17240*/  @P3 IMAD.MOV.U32 R16, RZ, RZ, R9 ;  /* 0x000000ffff103224 */ /* 0x001fe400078e0009 */
[----:B------:R-:W-:-:S05]  /*17250*/  @P3 IMAD.MOV.U32 R17, RZ, RZ, R90 ;  /* 0x000000ffff113224 */ /* 0x000fca00078e005a */
[----:B------:R0:W4:Y:S02]  /*17260*/  @P3 LDG.E.U8 R27, desc[UR20][R16.64] ;  /* 0x00000014101b3981 */ /* 0x000124000c1e1100 */
[----:B0-----:R-:W-:Y:S02]  /*17270*/  IMAD.MOV.U32 R17, RZ, RZ, R52 ;  /* 0x000000ffff117224 */ /* 0x001fe400078e0034 */
[----:B--2---:R-:W-:Y:S04]  /*17280*/  STL [R1+0x918], R7 ;  /* 0x0009180701007387 */ /* 0x004fe80000100800 */
[----:B------:R-:W2:Y:S04]  /*17290*/  LDL.LU R51, [R1+0x5ec] ;  /* 0x0005ec0001337983 */ /* 0x000ea80000300800 */
[----:B-1----:R-:W3:Y:S04]  /*172a0*/  LDL.LU R63, [R1+0x5f8] ;  /* 0x0005f800013f7983 */ /* 0x002ee80000300800 */
[----:B------:R0:W-:Y:S04]  /*172b0*/  STL [R1+0x5e0], R9 ;  /* 0x0005e00901007387 */ /* 0x0001e80000100800 */
[----:B------:R1:W-:Y:S04]  /*172c0*/  STL [R1+0x5dc], R90 ;  /* 0x0005dc5a01007387 */ /* 0x0003e80000100800 */
[----:B------:R-:W4:Y:S04]  /*172d0*/  LDL.LU R104, [R1+0x5f4] ;  /* 0x0005f40001687983 */ /* 0x000f280000300800 */
[----:B------:R1:W-:Y:S04]  /*172e0*/  STL [R1+0x5e8], R52 ;  /* 0x0005e83401007387 */ /* 0x0003e80000100800 */
[----:B0-----:R-:W4:Y:S04]  /*172f0*/  LDL.LU R9, [R1+0x600] ;  /* 0x0006000001097983 */ /* 0x001f280000300800 */
[----:B------:R-:W-:Y:S04]  /*17300*/  STL [R1+0x5f0], R83 ;  /* 0x0005f05301007387 */ /* 0x000fe80000100800 */
[----:B-1----:R-:W4:Y:S04]  /*17310*/  LDL.LU R90, [R1+0x608] ;  /* 0x00060800015a7983 */ /* 0x002f280000300800 */
[----:B------:R-:W4:Y:S04]  /*17320*/  LDL.LU R52, [R1+0x938] ;  /* 0x0009380001347983 */ /* 0x000f280000300800 */
[----:B------:R-:W4:Y:S01]  /*17330*/  LDL.LU R16, [R1+0x5e4] ;  /* 0x0005e40001107983 */ /* 0x000f220000300800 */
[----:B------:R-:W-:-:S02]  /*17340*/  ISETP.GT.AND P4, PT, R50, 0x32, PT ;  /* 0x000000323200780c */ /* 0x000fc40003f84270 */
[C---:B------:R-:W-:Y:S02]  /*17350*/  ISETP.GT.AND P2, PT, R50.reuse, 0x33, PT ;  /* 0x000000333200780c */ /* 0x040fe40003f44270 */
[----:B------:R-:W-:Y:S02]  /*17360*/  PRMT R68, RZ, 0x7610, R68 ;  /* 0x00007610ff447816 */ /* 0x000fe40000000044 */
[----:B------:R-:W-:Y:S02]  /*17370*/  ISETP.GT.AND P3, PT, R50, 0x34, PT ;  /* 0x000000343200780c */ /* 0x000fe40003f64270 */
[----:B------:R-:W-:Y:S02]  /*17380*/  PRMT R7, RZ, 0x7610, R7 ;  /* 0x00007610ff077816 */ /* 0x000fe40000000007 */
[----:B------:R-:W-:Y:S01]  /*17390*/  PRMT R84, RZ, 0x7610, R84 ;  /* 0x00007610ff547816 */ /* 0x000fe20000000054 */
[----:B--2---:R-:W-:Y:S01]  /*173a0*/  IMAD.X R51, R13, 0x1, R51, P5 ;  /* 0x000000010d337824 */ /* 0x004fe200028e0633 */
[----:B---3--:R-:W-:-:S05]  /*173b0*/  IADD3 R63, P5, PT, R11, R63, RZ ;  /* 0x0000003f0b3f7210 */ /* 0x008fca0007fbe0ff */
[C---:B----4-:R-:W-:Y:S02]  /*173c0*/  IMAD.X R104, R13.reuse, 0x1, R104, P5 ;  /* 0x000000010d687824 */ /* 0x050fe400028e0668 */
[----:B------:R-:W-:-:S05]  /*173d0*/  IMAD.X R16, R13, 0x1, R16, P6 ;  /* 0x000000010d107824 */ /* 0x000fca00030e0610 */
[-C--:B------:R-:W-:Y:S01]  /*173e0*/  @P4 LOP3.LUT R17, R17, R16.reuse, RZ, 0x3c, !PT ;  /* 0x0000001011114212 */ /* 0x080fe200078e3cff */
[----:B------:R0:W-:Y:S03]  /*173f0*/  STL [R1+0x5e4], R16 ;  /* 0x0005e41001007387 */ /* 0x0001e60000100800 */
[----:B0-----:R-:W-:-:S04]  /*17400*/  @P4 LOP3.LUT R16, R17, R16, RZ, 0x3c, !PT ;  /* 0x0000001011104212 */ /* 0x001fc800078e3cff */
[----:B------:R-:W-:-:S05]  /*17410*/  @P4 LOP3.LUT R17, R17, R16, RZ, 0x3c, !PT ;  /* 0x0000001011114212 */ /* 0x000fca00078e3cff */
[----:B------:R0:W2:Y:S01]  /*17420*/  @P4 LDG.E.U8 R68, desc[UR20][R16.64] ;  /* 0x0000001410444981 */ /* 0x0000a2000c1e1100 */
[----:B------:R-:W-:-:S03]  /*17430*/  IADD3 R9, P6, PT, R11, R9, RZ ;  /* 0x000000090b097210 */ /* 0x000fc60007fde0ff */
[----:B------:R1:W-:Y:S01]  /*17440*/  STL [R1+0x5ec], R51 ;  /* 0x0005ec3301007387 */ /* 0x0003e20000100800 */
[----:B0-----:R-:W-:Y:S02]  /*17450*/  IMAD.MOV.U32 R17, RZ, RZ, R51 ;  /* 0x000000ffff117224 */ /* 0x001fe400078e0033 */
[----:B------:R-:W-:Y:S01]  /*17460*/  @P2 IMAD.MOV.U32 R16, RZ, RZ, R83 ;  /* 0x000000ffff102224 */ /* 0x000fe200078e0053 */
[----:B-1----:R-:W3:Y:S01]  /*17470*/  LDL.LU R51, [R1+0x934] ;  /* 0x0009340001337983 */ /* 0x002ee20000300800 */
[----:B------:R-:W-:-:S03]  /*17480*/  IADD3 R90, P5, PT, R11, R90, RZ ;  /* 0x0000005a0b5a7210 */ /* 0x000fc60007fbe0ff */
[----:B------:R0:W4:Y:S04]  /*17490*/  @P2 LDG.E.U8 R7, desc[UR20][R16.64] ;  /* 0x0000001410072981 */ /* 0x000128000c1e1100 */
[----:B------:R-:W2:Y:S04]  /*174a0*/  LDL.LU R83, [R1+0x610] ;  /* 0x0006100001537983 */ /* 0x000ea80000300800 */
[----:B------:R-:W-:Y:S01]  /*174b0*/  STL [R1+0x5f8], R63 ;  /* 0x0005f83f01007387 */ /* 0x000fe20000100800 */
[----:B0-----:R-:W-:Y:S02]  /*174c0*/  @P3 IMAD.MOV.U32 R16, RZ, RZ, R63 ;  /* 0x000000ffff103224 */ /* 0x001fe400078e003f */
[----:B------:R-:W-:Y:S01]  /*174d0*/  @P3 IMAD.MOV.U32 R17, RZ, RZ, R104 ;  /* 0x000000ffff113224 */ /* 0x000fe200078e0068 */
[----:B------:R0:W-:Y:S04]  /*174e0*/  STL [R1+0x5f4], R104 ;  /* 0x0005f46801007387 */ /* 0x0001e80000100800 */
[----:B------:R1:W2:Y:S04]  /*174f0*/  @P3 LDG.E.U8 R84, desc[UR20][R16.64] ;  /* 0x0000001410543981 */ /* 0x0002a8000c1e1100 */
[----:B0-----:R-:W3:Y:S04]  /*17500*/  LDL.LU R104, [R1+0x60c] ;  /* 0x00060c0001687983 */ /* 0x001ee80000300800 */
[----:B------:R0:W-:Y:S01]  /*17510*/  STL [R1+0x600], R9 ;  /* 0x0006000901007387 */ /* 0x0001e20000100800 */
[----:B-1----:R-:W-:-:S03]  /*17520*/  IMAD.MOV.U32 R17, RZ, RZ, R9 ;  /* 0x000000ffff117224 */ /* 0x002fc600078e0009 */
[----:B------:R-:W3:Y:S04]  /*17530*/  LDL.LU R63, [R1+0x620] ;  /* 0x00062000013f7983 */ /* 0x000ee80000300800 */
[----:B------:R-:W-:Y:S04]  /*17540*/  STL [R1+0x608], R90 ;  /* 0x0006085a01007387 */ /* 0x000fe80000100800 */
[----:B0-----:R-:W3:Y:S04]  /*17550*/  LDL.LU R9, [R1+0x930] ;  /* 0x0009300001097983 */ /* 0x001ee80000300800 */
[----:B------:R-:W3:Y:S01]  /*17560*/  LDL.LU R16, [R1+0x5fc] ;  /* 0x0005fc0001107983 */ /* 0x000ee20000300800 */
[----:B------:R-:W-:-:S02]  /*17570*/  ISETP.GT.AND P4, PT, R50, 0x35, PT ;  /* 0x000000353200780c */ /* 0x000fc40003f84270 */
[----:B------:R-:W-:Y:S01]  /*17580*/  PRMT R116, RZ, 0x7610, R116 ;  /* 0x00007610ff747816 */ /* 0x000fe20000000074 */
[----:B--2---:R0:W-:Y:S04]  /*17590*/  STL [R1+0x91c], R84 ;  /* 0x00091c5401007387 */ /* 0x0041e80000100800 */
[----:B0-----:R-:W2:Y:S01]  /*175a0*/  LDL.LU R84, [R1+0x604] ;  /* 0x0006040001547983 */ /* 0x001ea20000300800 */
[----:B---3--:R-:W-:-:S05]  /*175b0*/  IMAD.X R16, R13, 0x1, R16, P6 ;  /* 0x000000010d107824 */ /* 0x008fca00030e0610 */
[-C--:B------:R-:W-:Y:S01]  /*175c0*/  @P4 LOP3.LUT R17, R17, R16.reuse, RZ, 0x3c, !PT ;  /* 0x0000001011114212 */ /* 0x080fe200078e3cff */
[----:B------:R0:W-:Y:S03]  /*175d0*/  STL [R1+0x5fc], R16 ;  /* 0x0005fc1001007387 */ /* 0x0001e60000100800 */
[----:B0-----:R-:W-:-:S04]  /*175e0*/  @P4 LOP3.LUT R16, R17, R16, RZ, 0x3c, !PT ;  /* 0x0000001011104212 */ /* 0x001fc800078e3cff */
[----:B------:R-:W-:-:S05]  /*175f0*/  @P4 LOP3.LUT R17, R17, R16, RZ, 0x3c, !PT ;  /* 0x0000001011114212 */ /* 0x000fca00078e3cff */
[----:B------:R0:W3:Y:S01]  /*17600*/  @P4 LDG.E.U8 R116, desc[UR20][R16.64] ;  /* 0x0000001410744981 */ /* 0x0000e2000c1e1100 */
[----:B------:R-:W-:Y:S02]  /*17610*/  ISETP.GT.AND P2, PT, R50, 0x36, PT ;  /* 0x000000363200780c */ /* 0x000fe40003f44270 */
[----:B------:R-:W-:-:S11]  /*17620*/  PRMT R99, RZ, 0x7610, R99 ;  /* 0x00007610ff637816 */ /* 0x000fd60000000063 */
[----:B0-----:R-:W-:Y:S02]  /*17630*/  @P2 IMAD.MOV.U32 R16, RZ, RZ, R90 ;  /* 0x000000ffff102224 */ /* 0x001fe400078e005a */
[----:B--2---:R-:W-:-:S04]  /*17640*/  IMAD.X R84, R13, 0x1, R84, P5 ;  /* 0x000000010d547824 */ /* 0x004fc800028e0654 */
[----:B------:R-:W-:Y:S01]  /*17650*/  @P2 IMAD.MOV.U32 R17, RZ, RZ, R84 ;  /* 0x000000ffff112224 */ /* 0x000fe200078e0054 */
[----:B------:R-:W-:Y:S04]  /*17660*/  STL [R1+0x604], R84 ;  /* 0x0006045401007387 */ /* 0x000fe80000100800 */
[----:B------:R0:W2:Y:S04]  /*17670*/  @P2 LDG.E.U8 R99, desc[UR20][R16.64] ;  /* 0x0000001410632981 */ /* 0x0000a8000c1e1100 */
[----:B---3--:R1:W-:Y:S04]  /*17680*/  STL [R1+0x920], R116 ;  /* 0x0009207401007387 */ /* 0x0083e80000100800 */
[----:B-1----:R-:W3:Y:S01]  /*17690*/  LDL.LU R116, [R1+0x618] ;  /* 0x0006180001747983 */ /* 0x002ee20000300800 */
[----:B------:R-:W-:-:S02]  /*176a0*/  ISETP.GT.AND P3, PT, R50, 0x37, PT ;  /* 0x000000373200780c */ /* 0x000fc40003f64270 */
[----:B------:R-:W-:Y:S01]  /*176b0*/  IADD3 R83, P5, PT, R11, R83, RZ ;  /* 0x000000530b537210 */ /* 0x000fe20007fbe0ff */
[----:B------:R-:W4:Y:S04]  /*176c0*/  LDL.LU R84, [R1+0x61c] ;  /* 0x00061c0001547983 */ /* 0x000f280000300800 */
[----:B------:R-:W-:Y:S01]  /*176d0*/  IMAD.X R104, R13, 0x1, R104, P5 ;  /* 0x000000010d687824 */ /* 0x000fe200028e0668 */
[----:B------:R-:W4:Y:S01]  /*176e0*/  LDL.LU R90, [R1+0x628] ;  /* 0x00062800015a7983 */ /* 0x000f220000300800 */
[----:B------:R-:W-:Y:S02]  /*176f0*/  PRMT R4, RZ, 0x7610, R4 ;  /* 0x00007610ff047816 */ /* 0x000fe40000000004 */
[----:B------:R-:W-:Y:S01]  /*17700*/  IADD3 R63, P5, PT, R11, R63, RZ ;  /* 0x0000003f0b3f7210 */ /* 0x000fe20007fbe0ff */
[----:B------:R-:W-:Y:S01]  /*17710*/  STL [R1+0x610], R83 ;  /* 0x0006105301007387 */ /* 0x000fe20000100800 */
[----:B0-----:R-:W-:-:S02]  /*17720*/  @P3 IMAD.MOV.U32 R16, RZ, RZ, R83 ;  /* 0x000000ffff103224 */ /* 0x001fc400078e0053 */
[----:B------:R-:W-:-:S05]  /*17730*/  @P3 IMAD.MOV.U32 R17, RZ, RZ, R104 ;  /* 0x000000ffff113224 */ /* 0x000fca00078e0068 */
[----:B------:R-:W4:Y:S04]  /*17740*/  @P3 LDG.E.U8 R4, desc[UR20][R16.64] ;  /* 0x0000001410043981 */ /* 0x000f28000c1e1100 */
[----:B--2---:R0:W-:Y:S04]  /*17750*/  STL [R1+0x924], R99 ;  /* 0x0009246301007387 */ /* 0x0041e80000100800 */
[----:B------:R1:W-:Y:S04]  /*17760*/  STL [R1+0x60c], R104 ;  /* 0x00060c6801007387 */ /* 0x0003e80000100800 */
[----:B0-----:R-:W2:Y:S01]  /*17770*/  LDL.LU R99, [R1+0x624] ;  /* 0x0006240001637983 */ /* 0x001ea20000300800 */
[----:B---3--:R-:W-:-:S05]  /*17780*/  IADD3 R116, P6, PT, R11, R116, RZ ;  /* 0x000000740b747210 */ /* 0x008fca0007fde0ff */
[----:B------:R0:W-:Y:S04]  /*17790*/  STL [R1+0x618], R116 ;  /* 0x0006187401007387 */ /* 0x0001e80000100800 */
[----:B-1----:R-:W3:Y:S04]  /*177a0*/  LDL.LU R104, [R1+0x630] ;  /* 0x0006300001687983 */ /* 0x002ee80000300800 */
[----:B------:R-:W-:Y:S04]  /*177b0*/  STL [R1+0x620], R63 ;  /* 0x0006203f01007387 */ /* 0x000fe80000100800 */
[----:B------:R-:W2:Y:S04]  /*177c0*/  LDL.LU R83, [R1+0x638] ;  /* 0x0006380001537983 */ /* 0x000ea80000300800 */
[----:B------:R-:W2:Y:S01]  /*177d0*/  LDL.LU R17, [R1+0x614] ;  /* 0x0006140001117983 */ /* 0x000ea20000300800 */
[----:B------:R-:W-:-:S02]  /*177e0*/  ISETP.GT.AND P4, PT, R50, 0x38, PT ;  /* 0x000000383200780c */ /* 0x000fc40003f84270 */
[----:B------:R-:W-:Y:S01]  /*177f0*/  ISETP.GT.AND P2, PT, R50, 0x39, PT ;  /* 0x000000393200780c */ /* 0x000fe20003f44270 */
[----:B----4-:R-:W-:Y:S01]  /*17800*/  IMAD.X R84, R13, 0x1, R84, P5 ;  /* 0x000000010d547824 */ /* 0x010fe200028e0654 */
[----:B------:R-:W-:Y:S01]  /*17810*/  STL [R1+0x928], R4 ;  /* 0x0009280401007387 */ /* 0x000fe20000100800 */
[----:B------:R-:W-:-:S08]  /*17820*/  PRMT R42, RZ, 0x7610, R42 ;  /* 0x00007610ff2a7816 */ /* 0x000fd0000000002a */
[----:B------:R-:W-:Y:S02]  /*17830*/  @P4 IMAD.MOV.U32 R16, RZ, RZ, R116 ;  /* 0x000000ffff104224 */ /* 0x000fe400078e0074 */
[----:B--2---:R-:W-:-:S05]  /*17840*/  IMAD.X R17, R13, 0x1, R17, P6 ;  /* 0x000000010d117824 */ /* 0x004fca00030e0611 */
[----:B------:R1:W-:Y:S04]  /*17850*/  STL [R1+0x614], R17 ;  /* 0x0006141101007387 */ /* 0x0003e80000100800 */
[----:B------:R2:W-:Y:S04]  /*17860*/  STL [R1+0x61c], R84 ;  /* 0x00061c5401007387 */ /* 0x0005e80000100800 */
[----:B0-----:R-:W4:Y:S04]  /*17870*/  LDL.LU R116, [R1+0x62c] ;  /* 0x00062c0001747983 */ /* 0x001f280000300800 */
[----:B------:R1:W4:Y:S02]  /*17880*/  @P4 LDG.E.U8 R42, desc[UR20][R16.64] ;  /* 0x00000014102a4981 */ /* 0x000324000c1e1100 */
[----:B-1----:R-:W-:-:S02]  /*17890*/  @P2 IMAD.MOV.U32 R17, RZ, RZ, R84 ;  /* 0x000000ffff112224 */ /* 0x002fc400078e0054 */
[----:B--2---:R-:W2:Y:S01]  /*178a0*/  LDL.LU R84, [R1+0x634] ;  /* 0x0006340001547983 */ /* 0x004ea20000300800 */
[C---:B------:R-:W-:Y:S02]  /*178b0*/  ISETP.GT.AND P3, PT, R50.reuse, 0x3a, PT ;  /* 0x0000003a3200780c */ /* 0x040fe40003f64270 */
[----:B------:R-:W-:Y:S01]  /*178c0*/  IADD3 R90, P5, PT, R11, R90, RZ ;  /* 0x0000005a0b5a7210 */ /* 0x000fe20007fbe0ff */
[----:B------:R-:W-:Y:S01]  /*178d0*/  @P2 IMAD.MOV.U32 R16, RZ, RZ, R63 ;  /* 0x000000ffff102224 */ /* 0x000fe200078e003f */
[----:B------:R-:W-:Y:S02]  /*178e0*/  PRMT R26, RZ, 0x7610, R26 ;  /* 0x00007610ff1a7816 */ /* 0x000fe4000000001a */
[----:B------:R-:W-:Y:S01]  /*178f0*/  ISETP.GT.AND P4, PT, R50, 0x3b, PT ;  /* 0x0000003b3200780c */ /* 0x000fe20003f84270 */
[----:B------:R-:W-:Y:S01]  /*17900*/  IMAD.X R99, R13, 0x1, R99, P5 ;  /* 0x000000010d637824 */ /* 0x000fe200028e0663 */
[----:B---3--:R-:W-:Y:S02]  /*17910*/  IADD3 R104, P6, PT, R11, R104, RZ ;  /* 0x000000680b687210 */ /* 0x008fe40007fde0ff */
[----:B------:R0:W3:Y:S01]  /*17920*/  @P2 LDG.E.U8 R26, desc[UR20][R16.64] ;  /* 0x00000014101a2981 */ /* 0x0000e2000c1e1100 */
[----:B------:R-:W-:-:S02]  /*17930*/  PRMT R69, RZ, 0x7610, R69 ;  /* 0x00007610ff457816 */ /* 0x000fc40000000045 */
[----:B------:R-:W-:Y:S02]  /*17940*/  ISETP.GT.AND P2, PT, R50, 0x3c, PT ;  /* 0x0000003c3200780c */ /* 0x000fe40003f44270 */
[----:B------:R-:W-:Y:S01]  /*17950*/  IADD3 R83, P5, PT, R11, R83, RZ ;  /* 0x000000530b537210 */ /* 0x000fe20007fbe0ff */
[----:B0-----:R-:W-:Y:S02]  /*17960*/  @P3 IMAD.MOV.U32 R16, RZ, RZ, R90 ;  /* 0x000000ffff103224 */ /* 0x001fe400078e005a */
[----:B------:R-:W-:Y:S01]  /*17970*/  @P3 IMAD.MOV.U32 R17, RZ, RZ, R99 ;  /* 0x000000ffff113224 */ /* 0x000fe200078e0063 */
[----:B------:R-:W-:Y:S01]  /*17980*/  PRMT R111, RZ, 0x7610, R111 ;  /* 0x00007610ff6f7816 */ /* 0x000fe2000000006f */
[----:B------:R-:W-:Y:S04]  /*17990*/  STL [R1+0x628], R90 ;  /* 0x0006285a01007387 */ /* 0x000fe80000100800 */
[----:B------:R0:W3:Y:S01]  /*179a0*/  @P3 LDG.E.U8 R69, desc[UR20][R16.64] ;  /* 0x0000001410453981 */ /* 0x0000e2000c1e1100 */
[----:B------:R-:W-:-:S03]  /*179b0*/  PRMT R6, RZ, 0x7610, R6 ;  /* 0x00007610ff067816 */ /* 0x000fc60000000006 */
[----:B------:R-:W3:Y:S01]  /*179c0*/  LDL.LU R63, [R1+0x640] ;  /* 0x00064000013f7983 */ /* 0x000ee20000300800 */
[----:B0-----:R-:W-:-:S03]  /*179d0*/  @P4 IMAD.MOV.U32 R16, RZ, RZ, R104 ;  /* 0x000000ffff104224 */ /* 0x001fc600078e0068 */
[----:B------:R0:W-:Y:S04]  /*179e0*/  STL [R1+0x624], R99 ;  /* 0x0006246301007387 */ /* 0x0001e80000100800 */
[----:B0-----:R-:W3:Y:S04]  /*179f0*/  LDL.LU R99, [R1+0x63c] ;  /* 0x00063c0001637983 */ /* 0x001ee80000300800 */
[----:B------:R0:W-:Y:S04]  /*17a00*/  STL [R1+0x630], R104 ;  /* 0x0006306801007387 */ /* 0x0001e80000100800 */
[----:B------:R-:W3:Y:S04]  /*17a10*/  LDL.LU R90, [R1+0x648] ;  /* 0x00064800015a7983 */ /* 0x000ee80000300800 */
[----:B------:R-:W-:Y:S04]  /*17a20*/  STL [R1+0x638], R83 ;  /* 0x0006385301007387 */ /* 0x000fe80000100800 */
[----:B------:R-:W3:Y:S01]  /*17a30*/  LDL.LU R4, [R1+0x650] ;  /* 0x0006500001047983 */ /* 0x000ee20000300800 */
[----:B----4-:R-:W-:-:S04]  /*17a40*/  IMAD.X R116, R13, 0x1, R116, P6 ;  /* 0x000000010d747824 */ /* 0x010fc800030e0674 */
[----:B------:R-:W-:-:S05]  /*17a50*/  @P4 IMAD.MOV.U32 R17, RZ, RZ, R116 ;  /* 0x000000ffff114224 */ /* 0x000fca00078e0074 */
[----:B------:R1:W4:Y:S01]  /*17a60*/  @P4 LDG.E.U8 R111, desc[UR20][R16.64] ;  /* 0x00000014106f4981 */ /* 0x000322000c1e1100 */
[----:B--2---:R-:W-:Y:S02]  /*17a70*/  IMAD.X R84, R13, 0x1, R84, P5 ;  /* 0x000000010d547824 */ /* 0x004fe400028e0654 */
[----:B-1----:R-:W-:Y:S02]  /*17a80*/  @P2 IMAD.MOV.U32 R16, RZ, RZ, R83 ;  /* 0x000000ffff102224 */ /* 0x002fe400078e0053 */
[----:B------:R-:W-:Y:S01]  /*17a90*/  @P2 IMAD.MOV.U32 R17, RZ, RZ, R84 ;  /* 0x000000ffff112224 */ /* 0x000fe200078e0054 */
[----:B------:R-:W-:Y:S04]  /*17aa0*/  STL [R1+0x62c], R116 ;  /* 0x00062c7401007387 */ /* 0x000fe80000100800 */
[----:B------:R1:W2:Y:S04]  /*17ab0*/  @P2 LDG.E.U8 R6, desc[UR20][R16.64] ;  /* 0x0000001410062981 */ /* 0x0002a8000c1e1100 */
[----:B------:R1:W-:Y:S04]  /*17ac0*/  STL [R1+0x634], R84 ;  /* 0x0006345401007387 */ /* 0x0003e80000100800 */
[----:B0-----:R-:W4:Y:S04]  /*17ad0*/  LDL.LU R104, [R1+0x644] ;  /* 0x0006440001687983 */ /* 0x001f280000300800 */
[----:B-1----:R-:W4:Y:S01]  /*17ae0*/  LDL.LU R84, [R1+0x64c] ;  /* 0x00064c0001547983 */ /* 0x002f220000300800 */
[----:B------:R-:W-:-:S02]  /*17af0*/  ISETP.GT.AND P3, PT, R50, 0x3d, PT ;  /* 0x0000003d3200780c */ /* 0x000fc40003f64270 */
[----:B------:R-:W-:Y:S02]  /*17b00*/  ISETP.GT.AND P4, PT, R50, 0x3e, PT ;  /* 0x0000003e3200780c */ /* 0x000fe40003f84270 */
[----:B---3--:R-:W-:Y:S02]  /*17b10*/  IADD3 R63, P5, PT, R11, R63, RZ ;  /* 0x0000003f0b3f7210 */ /* 0x008fe40007fbe0ff */
[----:B------:R-:W-:-:S03]  /*17b20*/  PRMT R125, RZ, 0x7610, R125 ;  /* 0x00007610ff7d7816 */ /* 0x000fc6000000007d */
[----:B------:R-:W-:Y:S01]  /*17b30*/  STL [R1+0x640], R63 ;  /* 0x0006403f01007387 */ /* 0x000fe20000100800 */
[----:B------:R-:W-:-:S03]  /*17b40*/  ISETP.GT.AND P2, PT, R50, 0x3f, PT ;  /* 0x0000003f3200780c */ /* 0x000fc60003f44270 */
[----:B------:R-:W-:Y:S01]  /*17b50*/  @P3 IMAD.MOV.U32 R16, RZ, RZ, R63 ;  /* 0x000000ffff103224 */ /* 0x000fe200078e003f */
[----:B------:R-:W3:Y:S01]  /*17b60*/  LDL.LU R83, [R1+0x658] ;  /* 0x0006580001537983 */ /* 0x000ee20000300800 */
[----:B------:R-:W-:-:S04]  /*17b70*/  IMAD.X R99, R13, 0x1, R99, P5 ;  /* 0x000000010d637824 */ /* 0x000fc800028e0663 */
[----:B------:R-:W-:Y:S01]  /*17b80*/  @P3 IMAD.MOV.U32 R17, RZ, RZ, R99 ;  /* 0x000000ffff113224 */ /* 0x000fe200078e0063 */
[----:B------:R-:W-:-:S04]  /*17b90*/  IADD3 R90, P6, PT, R11, R90, RZ ;  /* 0x0000005a0b5a7210 */ /* 0x000fc80007fde0ff */
[----:B------:R0:W3:Y:S01]  /*17ba0*/  @P3 LDG.E.U8 R125, desc[UR20][R16.64] ;  /* 0x00000014107d3981 */ /* 0x0000e2000c1e1100 */
[----:B------:R-:W-:Y:S02]  /*17bb0*/  IADD3 R4, P5, PT, R11, R4, RZ ;  /* 0x000000040b047210 */ /* 0x000fe40007fbe0ff */
[----:B------:R-:W-:Y:S01]  /*17bc0*/  PRMT R98, RZ, 0x7610, R98 ;  /* 0x00007610ff627816 */ /* 0x000fe20000000062 */
[----:B0-----:R-:W-:Y:S01]  /*17bd0*/  @P4 IMAD.MOV.U32 R16, RZ, RZ, R90 ;  /* 0x000000ffff104224 */ /* 0x001fe200078e005a */
[----:B--2---:R0:W-:Y:S04]  /*17be0*/  STL [R1+0x92c], R6 ;  /* 0x00092c0601007387 */ /* 0x0041e80000100800 */
[----:B------:R1:W-:Y:S01]  /*17bf0*/  STL [R1+0x63c], R99 ;  /* 0x00063c6301007387 */ /* 0x0003e20000100800 */
[----:B----4-:R-:W-:-:S03]  /*17c00*/  IMAD.X R104, R13, 0x1, R104, P6 ;  /* 0x000000010d687824 */ /* 0x010fc600030e0668 */
[----:B0-----:R-:W2:Y:S04]  /*17c10*/  LDL.LU R6, [R1+0x654] ;  /* 0x0006540001067983 */ /* 0x001ea80000300800 */
[----:B------:R-:W-:Y:S01]  /*17c20*/  STL [R1+0x648], R90 ;  /* 0x0006485a01007387 */ /* 0x000fe20000100800 */
[----:B------:R-:W-:-:S03]  /*17c30*/  IMAD.X R84, R13, 0x1, R84, P5 ;  /* 0x000000010d547824 */ /* 0x000fc600028e0654 */
[----:B-1----:R-:W4:Y:S01]  /*17c40*/  LDL.LU R99, [R1+0x660] ;  /* 0x0006600001637983 */ /* 0x002f220000300800 */
[----:B------:R-:W-:-:S03]  /*17c50*/  @P4 IMAD.MOV.U32 R17, RZ, RZ, R104 ;  /* 0x000000ffff114224 */ /* 0x000fc600078e0068 */
[----:B------:R-:W-:Y:S04]  /*17c60*/  STL [R1+0x650], R4 ;  /* 0x0006500401007387 */ /* 0x000fe80000100800 */
[----:B------:R-:W4:Y:S04]  /*17c70*/  LDL.LU R63, [R1+0x668] ;  /* 0x00066800013f7983 */ /* 0x000f280000300800 */
[----:B------:R0:W-:Y:S04]  /*17c80*/  STL [R1+0x644], R104 ;  /* 0x0006446801007387 */ /* 0x0001e80000100800 */
[----:B------:R1:W-:Y:S04]  /*17c90*/  STL [R1+0x64c], R84 ;  /* 0x00064c5401007387 */ /* 0x0003e80000100800 */
[----:B------:R1:W4:Y:S04]  /*17ca0*/  @P4 LDG.E.U8 R98, desc[UR20][R16.64] ;  /* 0x0000001410624981 */ /* 0x000328000c1e1100 */
[----:B0-----:R-:W4:Y:S01]  /*17cb0*/  LDL.LU R104, [R1+0x65c] ;  /* 0x00065c0001687983 */ /* 0x001f220000300800 */
[----:B-1----:R-:W-:-:S03]  /*17cc0*/  @P2 IMAD.MOV.U32 R17, RZ, RZ, R84 ;  /* 0x000000ffff112224 */ /* 0x002fc600078e0054 */
[----:B------:R-:W4:Y:S01]  /*17cd0*/  LDL.LU R84, [R1+0x664] ;  /* 0x0006640001547983 */ /* 0x000f220000300800 */
[C---:B------:R-:W-:Y:S02]  /*17ce0*/  ISETP.GT.AND P3, PT, R50.reuse, 0x40, PT ;  /* 0x000000403200780c */ /* 0x040fe40003f64270 */
[----:B---3--:R-:W-:Y:S01]  /*17cf0*/  IADD3 R83, P5, PT, R11, R83, RZ ;  /* 0x000000530b537210 */ /* 0x008fe20007fbe0ff */
[----:B------:R-:W-:Y:S01]  /*17d00*/  @P2 IMAD.MOV.U32 R16, RZ, RZ, R4 ;  /* 0x000000ffff102224 */ /* 0x000fe200078e0004 */
[----:B------:R-:W-:Y:S02]  /*17d10*/  PRMT R5, RZ, 0x7610, R5 ;  /* 0x00007610ff057816 */ /* 0x000fe40000000005 */
[----:B------:R-:W-:Y:S01]  /*17d20*/  ISETP.GT.AND P4, PT, R50, 0x41, PT ;  /* 0x000000413200780c */ /* 0x000fe20003f84270 */
[----:B------:R0:W-:Y:S01]  /*17d30*/  STL [R1+0x658], R83 ;  /* 0x0006585301007387 */ /* 0x0001e20000100800 */
[----:B------:R-:W-:-:S03]  /*17d40*/  PRMT R41, RZ, 0x7610, R41 ;  /* 0x00007610ff297816 */ /* 0x000fc60000000029 */
[----:B------:R1:W3:Y:S01]  /*17d50*/  @P2 LDG.E.U8 R5, desc[UR20][R16.64] ;  /* 0x0000001410052981 */ /* 0x0002e2000c1e1100 */
[----:B------:R-:W-:-:S03]  /*17d60*/  ISETP.GT.AND P2, PT, R50, 0x42, PT ;  /* 0x000000423200780c */ /* 0x000fc60003f44270 */
[----:B------:R-:W3:Y:S01]  /*17d70*/  LDL.LU R4, [R1+0x670] ;  /* 0x0006700001047983 */ /* 0x000ee20000300800 */
[----:B------:R-:W-:Y:S01]  /*17d80*/  PRMT R25, RZ, 0x7610, R25 ;  /* 0x00007610ff197816 */ /* 0x000fe20000000019 */
[----:B-1----:R-:W-:Y:S02]  /*17d90*/  @P3 IMAD.MOV.U32 R16, RZ, RZ, R83 ;  /* 0x000000ffff103224 */ /* 0x002fe400078e0053 */
[----:B--2---:R-:W-:-:S04]  /*17da0*/  IMAD.X R6, R13, 0x1, R6, P5 ;  /* 0x000000010d067824 */ /* 0x004fc800028e0606 */
[----:B------:R-:W-:Y:S01]  /*17db0*/  @P3 IMAD.MOV.U32 R17, RZ, RZ, R6 ;  /* 0x000000ffff113224 */ /* 0x000fe200078e0006 */
[C---:B----4-:R-:W-:Y:S01]  /*17dc0*/  IADD3 R99, P6, PT, R11.reuse, R99, RZ ;  /* 0x000000630b637210 */ /* 0x050fe20007fde0ff */
[----:B------:R1:W-:Y:S04]  /*17dd0*/  STL [R1+0x654], R6 ;  /* 0x0006540601007387 */ /* 0x0003e80000100800 */
[----:B0-----:R-:W2:Y:S01]  /*17de0*/  LDL.LU R83, [R1+0x66c] ;  /* 0x00066c0001537983 */ /* 0x001ea20000300800 */
[----:B------:R-:W-:-:S03]  /*17df0*/  IADD3 R63, P5, PT, R11, R63, RZ ;  /* 0x0000003f0b3f7210 */ /* 0x000fc60007fbe0ff */
[----:B------:R-:W-:Y:S04]  /*17e00*/  STL [R1+0x660], R99 ;  /* 0x0006606301007387 */ /* 0x000fe80000100800 */
[----:B------:R0:W4:Y:S04]  /*17e10*/  @P3 LDG.E.U8 R41, desc[UR20][R16.64] ;  /* 0x0000001410293981 */ /* 0x000128000c1e1100 */
[----:B------:R-:W4:Y:S01]  /*17e20*/  LDL.LU R90, [R1+0x678] ;  /* 0x00067800015a7983 */ /* 0x000f220000300800 */
[----:B------:R-:W-:-:S03]  /*17e30*/  IMAD.X R104, R13, 0x1, R104, P6 ;  /* 0x000000010d687824 */ /* 0x000fc600030e0668 */
[----:B------:R-:W-:Y:S01]  /*17e40*/  STL [R1+0x668], R63 ;  /* 0x0006683f01007387 */ /* 0x000fe20000100800 */
[----:B0-----:R-:W-:Y:S02]  /*17e50*/  @P4 IMAD.MOV.U32 R16, RZ, RZ, R99 ;  /* 0x000000ffff104224 */ /* 0x001fe400078e0063 */
[----:B------:R-:W-:Y:S01]  /*17e60*/  @P4 IMAD.MOV.U32 R17, RZ, RZ, R104 ;  /* 0x000000ffff114224 */ /* 0x000fe200078e0068 */
[----:B-1----:R-:W4:Y:S01]  /*17e70*/  LDL.LU R6, [R1+0x680] ;  /* 0x0006800001067983 */ /* 0x002f220000300800 */
[----:B------:R-:W-:-:S03]  /*17e80*/  IMAD.X R84, R13, 0x1, R84, P5 ;  /* 0x000000010d547824 */ /* 0x000fc600028e0654 */
        /* <DEDUP_REMOVED lines=11> */
[----:B------:R-:W-:Y:S01]  /*17f40*/  STL [R1+0x670], R4 ;  /* 0x0006700401007387 */ /* 0x000fe20000100800 */
[----:B------:R-:W-:-:S03]  /*17f50*/  PRMT R113, RZ, 0x7610, R113 ;  /* 0x00007610ff717816 */ /* 0x000fc60000000071 */
[----:B------:R-:W3:Y:S04]  /*17f60*/  LDL.LU R63, [R1+0x688] ;  /* 0x00068800013f7983 */ /* 0x000ee80000300800 */
[----:B------:R0:W3:Y:S01]  /*17f70*/  @P2 LDG.E.U8 R81, desc[UR20][R16.64] ;  /* 0x0000001410512981 */ /* 0x0000e2000c1e1100 */
[----:B------:R-:W-:Y:S02]  /*17f80*/  ISETP.GT.AND P2, PT, R50, 0x45, PT ;  /* 0x000000453200780c */ /* 0x000fe40003f44270 */
[----:B------:R-:W-:Y:S01]  /*17f90*/  PRMT R105, RZ, 0x7610, R105 ;  /* 0x00007610ff697816 */ /* 0x000fe20000000069 */
[----:B0-----:R-:W-:Y:S02]  /*17fa0*/  @P3 IMAD.MOV.U32 R16, RZ, RZ, R4 ;  /* 0x000000ffff103224 */ /* 0x001fe400078e0004 */
[----:B--2---:R-:W-:-:S04]  /*17fb0*/  IMAD.X R83, R13, 0x1, R83, P5 ;  /* 0x000000010d537824 */ /* 0x004fc800028e0653 */
[----:B------:R-:W-:Y:S01]  /*17fc0*/  @P3 IMAD.MOV.U32 R17, RZ, RZ, R83 ;  /* 0x000000ffff113224 */ /* 0x000fe200078e0053 */
[----:B------:R0:W-:Y:S04]  /*17fd0*/  STL [R1+0x66c], R83 ;  /* 0x00066c5301007387 */ /* 0x0001e80000100800 */
[----:B------:R1:W2:Y:S01]  /*17fe0*/  @P3 LDG.E.U8 R113, desc[UR20][R16.64] ;  /* 0x0000001410713981 */ /* 0x0002a2000c1e1100 */
[----:B----4-:R-:W-:-:S03]  /*17ff0*/  IADD3 R90, P6, PT, R11, R90, RZ ;  /* 0x0000005a0b5a7210 */ /* 0x010fc60007fde0ff */
[----:B0-----:R-:W4:Y:S04]  /*18000*/  LDL.LU R83, [R1+0x684] ;  /* 0x0006840001537983 */ /* 0x001f280000300800 */
[----:B------:R-:W-:Y:S01]  /*18010*/  STL [R1+0x678], R90 ;  /* 0x0006785a01007387 */ /* 0x000fe20000100800 */
[----:B------:R-:W-:-:S03]  /*18020*/  IADD3 R6, P5, PT, R11, R6, RZ ;  /* 0x000000060b067210 */ /* 0x000fc60007fbe0ff */
[----:B------:R-:W2:Y:S01]  /*18030*/  LDL.LU R99, [R1+0x690] ;  /* 0x0006900001637983 */ /* 0x000ea20000300800 */
[----:B-1----:R-:W-:-:S03]  /*18040*/  @P4 IMAD.MOV.U32 R16, RZ, RZ, R90 ;  /* 0x000000ffff104224 */ /* 0x002fc600078e005a */
[----:B------:R-:W-:Y:S04]  /*18050*/  STL [R1+0x680], R6 ;  /* 0x0006800601007387 */ /* 0x000fe80000100800 */
[----:B------:R-:W2:Y:S01]  /*18060*/  LDL.LU R4, [R1+0x698] ;  /* 0x0006980001047983 */ /* 0x000ea20000300800 */
[----:B------:R-:W-:-:S04]  /*18070*/  IMAD.X R104, R13, 0x1, R104, P6 ;  /* 0x000000010d687824 */ /* 0x000fc800030e0668 */
[----:B------:R-:W-:Y:S02]  /*18080*/  @P4 IMAD.MOV.U32 R17, RZ, RZ, R104 ;  /* 0x000000ffff114224 */ /* 0x000fe400078e0068 */
[----:B------:R-:W-:Y:S01]  /*18090*/  IMAD.X R84, R13, 0x1, R84, P5 ;  /* 0x000000010d547824 */ /* 0x000fe200028e0654 */
[----:B------:R0:W-:Y:S04]  /*180a0*/  STL [R1+0x674], R104 ;  /* 0x0006746801007387 */ /* 0x0001e80000100800 */
[----:B------:R1:W-:Y:S04]  /*180b0*/  STL [R1+0x67c], R84 ;  /* 0x00067c5401007387 */ /* 0x0003e80000100800 */
[----:B------:R1:W2:Y:S04]  /*180c0*/  @P4 LDG.E.U8 R105, desc[UR20][R16.64] ;  /* 0x0000001410694981 */ /* 0x0002a8000c1e1100 */
[----:B0-----:R-:W2:Y:S01]  /*180d0*/  LDL.LU R104, [R1+0x68c] ;  /* 0x00068c0001687983 */ /* 0x001ea20000300800 */
[----:B-1----:R-:W-:-:S03]  /*180e0*/  @P2 IMAD.MOV.U32 R17, RZ, RZ, R84 ;  /* 0x000000ffff112224 */ /* 0x002fc600078e0054 */
[----:B------:R-:W2:Y:S01]  /*180f0*/  LDL.LU R84, [R1+0x694] ;  /* 0x0006940001547983 */ /* 0x000ea20000300800 */
[C---:B------:R-:W-:Y:S02]  /*18100*/  ISETP.GT.AND P3, PT, R50.reuse, 0x46, PT ;  /* 0x000000463200780c */ /* 0x040fe40003f64270 */
[----:B---3--:R-:W-:Y:S01]  /*18110*/  IADD3 R63, P5, PT, R11, R63, RZ ;  /* 0x0000003f0b3f7210 */ /* 0x008fe20007fbe0ff */
[----:B------:R-:W-:Y:S01]  /*18120*/  @P2 IMAD.MOV.U32 R16, RZ, RZ, R6 ;  /* 0x000000ffff102224 */ /* 0x000fe200078e0006 */
[----:B------:R-:W-:Y:S02]  /*18130*/  PRMT R121, RZ, 0x7610, R121 ;  /* 0x00007610ff797816 */ /* 0x000fe40000000079 */
[----:B------:R-:W-:Y:S01]  /*18140*/  ISETP.GT.AND P4, PT, R50, 0x47, PT ;  /* 0x000000473200780c */ /* 0x000fe20003f84270 */
[----:B------:R-:W-:Y:S01]  /*18150*/  STL [R1+0x688], R63 ;  /* 0x0006883f01007387 */ /* 0x000fe20000100800 */
[----:B------:R-:W-:-:S03]  /*18160*/  PRMT R96, RZ, 0x7610, R96 ;  /* 0x00007610ff607816 */ /* 0x000fc60000000060 */
[----:B------:R0:W3:Y:S01]  /*18170*/  @P2 LDG.E.U8 R121, desc[UR20][R16.64] ;  /* 0x0000001410792981 */ /* 0x0000e2000c1e1100 */
[----:B------:R-:W-:-:S03]  /*18180*/  ISETP.GT.AND P2, PT, R50, 0x48, PT ;  /* 0x000000483200780c */ /* 0x000fc60003f44270 */
[----:B------:R-:W3:Y:S01]  /*18190*/  LDL.LU R6, [R1+0x6a0] ;  /* 0x0006a00001067983 */ /* 0x000ee20000300800 */
[----:B------:R-:W-:Y:S01]  /*181a0*/  PRMT R10, RZ, 0x7610, R10 ;  /* 0x00007610ff0a7816 */ /* 0x000fe2000000000a */
[----:B0-----:R-:W-:Y:S02]  /*181b0*/  @P3 IMAD.MOV.U32 R16, RZ, RZ, R63 ;  /* 0x000000ffff103224 */ /* 0x001fe400078e003f */
[----:B----4-:R-:W-:-:S04]  /*181c0*/  IMAD.X R83, R13, 0x1, R83, P5 ;  /* 0x000000010d537824 */ /* 0x010fc800028e0653 */
[----:B------:R-:W-:Y:S01]  /*181d0*/  @P3 IMAD.MOV.U32 R17, RZ, RZ, R83 ;  /* 0x000000ffff113224 */ /* 0x000fe200078e0053 */
[C---:B--2---:R-:W-:Y:S01]  /*181e0*/  IADD3 R99, P6, PT, R11.reuse, R99, RZ ;  /* 0x000000630b637210 */ /* 0x044fe20007fde0ff */
[----:B------:R0:W-:Y:S04]  /*181f0*/  STL [R1+0x684], R83 ;  /* 0x0006845301007387 */ /* 0x0001e80000100800 */
[----:B------:R1:W2:Y:S01]  /*18200*/  @P3 LDG.E.U8 R96, desc[UR20][R16.64] ;  /* 0x0000001410603981 */ /* 0x0002a2000c1e1100 */
[----:B------:R-:W-:-:S03]  /*18210*/  IADD3 R4, P5, PT, R11, R4, RZ ;  /* 0x000000040b047210 */ /* 0x000fc60007fbe0ff */
[----:B0-----:R-:W4:Y:S04]  /*18220*/  LDL.LU R83, [R1+0x69c] ;  /* 0x00069c0001537983 */ /* 0x001f280000300800 */
[----:B------:R-:W-:Y:S01]  /*18230*/  STL [R1+0x690], R99 ;  /* 0x0006906301007387 */ /* 0x000fe20000100800 */
[----:B-1----:R-:W-:-:S03]  /*18240*/  @P4 IMAD.MOV.U32 R16, RZ, RZ, R99 ;  /* 0x000000ffff104224 */ /* 0x002fc600078e0063 */
[----:B------:R-:W2:Y:S04]  /*18250*/  LDL.LU R90, [R1+0x6a8] ;  /* 0x0006a800015a7983 */ /* 0x000ea80000300800 */
        /* <DEDUP_REMOVED lines=82> */
[----:B------:R-:W-:Y:S04]  /*18780*/  STL [R1+0x6d0], R63 ;  /* 0x0006d03f01007387 */ /* 0x000fe80000100800 */
[----:B------:R-:W3:Y:S01]  /*18790*/  LDL.LU R6, [R1+0x6e8] ;  /* 0x0006e80001067983 */ /* 0x000ee20000300800 */
[----:B------:R-:W-:-:S03]  /*187a0*/  PRMT R0, RZ, 0x7610, R0 ;  /* 0x00007610ff007816 */ /* 0x000fc60000000000 */
[----:B------:R0:W3:Y:S01]  /*187b0*/  @P2 LDG.E.U8 R91, desc[UR20][R16.64] ;  /* 0x00000014105b2981 */ /* 0x0000e2000c1e1100 */
[----:B------:R-:W-:Y:S02]  /*187c0*/  ISETP.GT.AND P2, PT, R50, 0x51, PT ;  /* 0x000000513200780c */ /* 0x000fe40003f44270 */
[----:B------:R-:W-:Y:S01]  /*187d0*/  PRMT R39, RZ, 0x7610, R39 ;  /* 0x00007610ff277816 */ /* 0x000fe20000000027 */
[----:B0-----:R-:W-:Y:S02]  /*187e0*/  @P3 IMAD.MOV.U32 R16, RZ, RZ, R63 ;  /* 0x000000ffff103224 */ /* 0x001fe400078e003f */
[----:B----4-:R-:W-:-:S04]  /*187f0*/  IMAD.X R83, R13, 0x1, R83, P5 ;  /* 0x000000010d537824 */ /* 0x010fc800028e0653 */
[----:B------:R-:W-:Y:S01]  /*18800*/  @P3 IMAD.MOV.U32 R17, RZ, RZ, R83 ;  /* 0x000000ffff113224 */ /* 0x000fe200078e0053 */
[----:B------:R0:W-:Y:S01]  /*18810*/  STL [R1+0x6cc], R83 ;  /* 0x0006cc5301007387 */ /* 0x0001e20000100800 */
[----:B--2---:R-:W-:-:S03]  /*18820*/  IADD3 R90, P6, PT, R11, R90, RZ ;  /* 0x0000005a0b5a7210 */ /* 0x004fc60007fde0ff */
[----:B------:R1:W2:Y:S04]  /*18830*/  @P3 LDG.E.U8 R0, desc[UR20][R16.64] ;  /* 0x0000001410003981 */ /* 0x0002a8000c1e1100 */
[----:B0-----:R-:W4:Y:S01]  /*18840*/  LDL.LU R83, [R1+0x6e4] ;  /* 0x0006e40001537983 */ /* 0x001f220000300800 */
[----:B------:R-:W-:-:S03]  /*18850*/  IADD3 R4, P5, PT, R11, R4, RZ ;  /* 0x000000040b047210 */ /* 0x000fc60007fbe0ff */
        /* <DEDUP_REMOVED lines=47> */
[----:B------:R-:W-:Y:S02]  /*18b50*/  ISETP.GT.AND P3, PT, R50, 0x55, PT ;  /* 0x000000553200780c */ /* 0x000fe40003f64270 */
[----:B---3--:R-:W-:Y:S01]  /*18b60*/  IADD3 R4, P5, PT, R11, R4, RZ ;  /* 0x000000040b047210 */ /* 0x008fe20007fbe0ff */
[----:B------:R-:W-:Y:S01]  /*18b70*/  @P2 IMAD.MOV.U32 R16, RZ, RZ, R63 ;  /* 0x000000ffff102224 */ /* 0x000fe200078e003f */
[----:B------:R-:W-:-:S03]  /*18b80*/  PRMT R8, RZ, 0x7610, R8 ;  /* 0x00007610ff087816 */ /* 0x000fc60000000008 */
[----:B------:R-:W-:Y:S04]  /*18b90*/  STL [R1+0x700], R4 ;  /* 0x0007000401007387 */ /* 0x000fe80000100800 */
[----:B------:R-:W3:Y:S01]  /*18ba0*/  LDL.LU R63, [R1+0x718] ;  /* 0x00071800013f7983 */ /* 0x000ee20000300800 */
[----:B------:R-:W-:-:S03]  /*18bb0*/  ISETP.GT.AND P4, PT, R50, 0x56, PT ;  /* 0x000000563200780c */ /* 0x000fc60003f84270 */
[----:B------:R0:W3:Y:S01]  /*18bc0*/  @P2 LDG.E.U8 R8, desc[UR20][R16.64] ;  /* 0x0000001410082981 */ /* 0x0000e2000c1e1100 */
        /* <DEDUP_REMOVED lines=9> */
[----:B------:R-:W-:Y:S04]  /*18c60*/  STL [R1+0x708], R90 ;  /* 0x0007085a01007387 */ /* 0x000fe80000100800 */
[----:B------:R-:W2:Y:S04]  /*18c70*/  LDL.LU R99, [R1+0x720] ;  /* 0x0007200001637983 */ /* 0x000ea80000300800 */
[----:B------:R-:W-:Y:S04]  /*18c80*/  STL [R1+0x710], R6 ;  /* 0x0007100601007387 */ /* 0x000fe80000100800 */
[----:B------:R-:W2:Y:S01]  /*18c90*/  LDL.LU R4, [R1+0x728] ;  /* 0x0007280001047983 */ /* 0x000ea20000300800 */
[----:B-1----:R-:W-:-:S02]  /*18ca0*/  @P4 IMAD.MOV.U32 R16, RZ, RZ, R90 ;  /* 0x000000ffff104224 */ /* 0x002fc400078e005a */
[C---:B------:R-:W-:Y:S02]  /*18cb0*/  IMAD.X R104, R13.reuse, 0x1, R104, P6 ;  /* 0x000000010d687824 */ /* 0x040fe400030e0668 */
[----:B------:R-:W-:-:S03]  /*18cc0*/  IMAD.X R84, R13, 0x1, R84, P5 ;  /* 0x000000010d547824 */ /* 0x000fc600028e0654 */
[----:B------:R0:W-:Y:S01]  /*18cd0*/  STL [R1+0x704], R104 ;  /* 0x0007046801007387 */ /* 0x0001e20000100800 */
[----:B------:R-:W-:-:S03]  /*18ce0*/  @P4 IMAD.MOV.U32 R17, RZ, RZ, R104 ;  /* 0x000000ffff114224 */ /* 0x000fc600078e0068 */
[----:B------:R-:W-:Y:S04]  /*18cf0*/  STL [R1+0x70c], R84 ;  /* 0x00070c5401007387 */ /* 0x000fe80000100800 */
[----:B0-----:R-:W2:Y:S04]  /*18d00*/  LDL.LU R104, [R1+0x71c] ;  /* 0x00071c0001687983 */ /* 0x001ea80000300800 */
[----:B------:R-:W2:Y:S01]  /*18d10*/  LDL.LU R90, [R1+0x724] ;  /* 0x00072400015a7983 */ /* 0x000ea20000300800 */
[----:B------:R-:W-:Y:S02]  /*18d20*/  ISETP.GT.AND P2, PT, R50, 0x57, PT ;  /* 0x000000573200780c */ /* 0x000fe40003f44270 */
[----:B------:R-:W-:-:S02]  /*18d30*/  PRMT R123, RZ, 0x7610, R123 ;  /* 0x00007610ff7b7816 */ /* 0x000fc4000000007b */
[----:B------:R-:W-:Y:S02]  /*18d40*/  ISETP.GT.AND P3, PT, R50, 0x58, PT ;  /* 0x000000583200780c */ /* 0x000fe40003f64270 */
[----:B---3--:R-:W-:Y:S02]  /*18d50*/  IADD3 R63, P5, PT, R11, R63, RZ ;  /* 0x0000003f0b3f7210 */ /* 0x008fe40007fbe0ff */
[----:B------:R-:W-:Y:S01]  /*18d60*/  PRMT R122, RZ, 0x7610, R122 ;  /* 0x00007610ff7a7816 */ /* 0x000fe2000000007a */
[----:B------:R0:W3:Y:S04]  /*18d70*/  @P4 LDG.E.U8 R123, desc[UR20][R16.64] ;  /* 0x00000014107b4981 */ /* 0x0000e8000c1e1100 */
[----:B------:R-:W-:Y:S01]  /*18d80*/  STL [R1+0x718], R63 ;  /* 0x0007183f01007387 */ /* 0x000fe20000100800 */
[----:B0-----:R-:W-:-:S02]  /*18d90*/  @P2 IMAD.MOV.U32 R16, RZ, RZ, R6 ;  /* 0x000000ffff102224 */ /* 0x001fc400078e0006 */
[----:B------:R-:W-:Y:S01]  /*18da0*/  @P2 IMAD.MOV.U32 R17, RZ, RZ, R84 ;  /* 0x000000ffff112224 */ /* 0x000fe200078e0054 */
[----:B------:R-:W3:Y:S01]  /*18db0*/  LDL.LU R6, [R1+0x730] ;  /* 0x0007300001067983 */ /* 0x000ee20000300800 */
[----:B------:R-:W-:-:S03]  /*18dc0*/  ISETP.GT.AND P4, PT, R50, 0x59, PT ;  /* 0x000000593200780c */ /* 0x000fc60003f84270 */
[----:B------:R0:W3:Y:S01]  /*18dd0*/  @P2 LDG.E.U8 R122, desc[UR20][R16.64] ;  /* 0x00000014107a2981 */ /* 0x0000e2000c1e1100 */
[----:B------:R-:W-:Y:S02]  /*18de0*/  PRMT R38, RZ, 0x7610, R38 ;  /* 0x00007610ff267816 */ /* 0x000fe40000000026 */
        /* <DEDUP_REMOVED lines=10> */
[----:B------:R0:W-:Y:S01]  /*18e90*/  STL [R1+0x720], R99 ;  /* 0x0007206301007387 */ /* 0x0001e20000100800 */
[----:B-1----:R-:W-:-:S03]  /*18ea0*/  @P4 IMAD.MOV.U32 R16, RZ, RZ, R99 ;  /* 0x000000ffff104224 */ /* 0x002fc600078e0063 */
[----:B------:R-:W2:Y:S04]  /*18eb0*/  LDL.LU R63, [R1+0x738] ;  /* 0x00073800013f7983 */ /* 0x000ea80000300800 */
[----:B------:R-:W-:Y:S04]  /*18ec0*/  STL [R1+0x728], R4 ;  /* 0x0007280401007387 */ /* 0x000fe80000100800 */
[----:B------:R-:W2:Y:S01]  /*18ed0*/  LDL.LU R84, [R1+0x740] ;  /* 0x0007400001547983 */ /* 0x000ea20000300800 */
[C---:B------:R-:W-:Y:S02]  /*18ee0*/  IMAD.X R104, R13.reuse, 0x1, R104, P6 ;  /* 0x000000010d687824 */ /* 0x040fe400030e0668 */
[----:B------:R-:W-:-:S02]  /*18ef0*/  IMAD.X R90, R13, 0x1, R90, P5 ;  /* 0x000000010d5a7824 */ /* 0x000fc400028e065a */
[----:B------:R-:W-:Y:S01]  /*18f00*/  @P4 IMAD.MOV.U32 R17, RZ, RZ, R104 ;  /* 0x000000ffff114224 */ /* 0x000fe200078e0068 */
[----:B------:R-:W-:Y:S04]  /*18f10*/  STL [R1+0x71c], R104 ;  /* 0x00071c6801007387 */ /* 0x000fe80000100800 */
        /* <DEDUP_REMOVED lines=10> */
[----:B------:R-:W3:Y:S04]  /*18fc0*/  LDL.LU R4, [R1+0x748] ;  /* 0x0007480001047983 */ /* 0x000ee80000300800 */
[----:B------:R0:W3:Y:S01]  /*18fd0*/  @P2 LDG.E.U8 R78, desc[UR20][R16.64] ;  /* 0x00000014104e2981 */ /* 0x0000e2000c1e1100 */
[----:B------:R-:W-:Y:S02]  /*18fe0*/  ISETP.GT.AND P4, PT, R50, 0x5c, PT ;  /* 0x0000005c3200780c */ /* 0x000fe40003f84270 */
[----:B------:R-:W-:Y:S01]  /*18ff0*/  PRMT R110, RZ, 0x7610, R110 ;  /* 0x00007610ff6e7816 */ /* 0x000fe2000000006e */
[----:B0-----:R-:W-:-:S02]  /*19000*/  @P3 IMAD.MOV.U32 R16, RZ, RZ, R6 ;  /* 0x000000ffff103224 */ /* 0x001fc400078e0006 */
[----:B----4-:R-:W-:-:S04]  /*19010*/  IMAD.X R83, R13, 0x1, R83, P5 ;  /* 0x000000010d537824 */ /* 0x010fc800028e0653 */
[----:B------:R-:W-:Y:S01]  /*19020*/  @P3 IMAD.MOV.U32 R17, RZ, RZ, R83 ;  /* 0x000000ffff113224 */ /* 0x000fe200078e0053 */
[----:B------:R0:W-:Y:S01]  /*19030*/  STL [R1+0x72c], R83 ;  /* 0x00072c5301007387 */ /* 0x0001e20000100800 */
[----:B--2---:R-:W-:-:S03]  /*19040*/  IADD3 R63, P6, PT, R11, R63, RZ ;  /* 0x0000003f0b3f7210 */ /* 0x004fc60007fde0ff */
[----:B------:R1:W2:Y:S04]  /*19050*/  @P3 LDG.E.U8 R110, desc[UR20][R16.64] ;  /* 0x00000014106e3981 */ /* 0x0002a8000c1e1100 */
[----:B0-----:R-:W4:Y:S01]  /*19060*/  LDL.LU R83, [R1+0x744] ;  /* 0x0007440001537983 */ /* 0x001f220000300800 */
[----:B------:R-:W-:-:S03]  /*19070*/  IADD3 R84, P5, PT, R11, R84, RZ ;  /* 0x000000540b547210 */ /* 0x000fc60007fbe0ff */
[----:B------:R0:W-:Y:S04]  /*19080*/  STL [R1+0x738], R63 ;  /* 0x0007383f01007387 */ /* 0x0001e80000100800 */
[----:B------:R-:W2:Y:S01]  /*19090*/  LDL.LU R6, [R1+0x750] ;  /* 0x0007500001067983 */ /* 0x000ea20000300800 */
[----:B-1----:R-:W-:-:S03]  /*190a0*/  @P4 IMAD.MOV.U32 R16, RZ, RZ, R63 ;  /* 0x000000ffff104224 */ /* 0x002fc600078e003f */
[----:B------:R-:W-:Y:S01]  /*190b0*/  STL [R1+0x740], R84 ;  /* 0x0007405401007387 */ /* 0x000fe20000100800 */
[C---:B------:R-:W-:Y:S02]  /*190c0*/  IMAD.X R99, R13.reuse, 0x1, R99, P6 ;  /* 0x000000010d637824 */ /* 0x040fe400030e0663 */
[----:B------:R-:W-:-:S03]  /*190d0*/  IMAD.X R90, R13, 0x1, R90, P5 ;  /* 0x000000010d5a7824 */ /* 0x000fc600028e065a */
[----:B------:R-:W-:Y:S04]  /*190e0*/  STL [R1+0x734], R99 ;  /* 0x0007346301007387 */ /* 0x000fe80000100800 */
[----:B------:R1:W-:Y:S04]  /*190f0*/  STL [R1+0x73c], R90 ;  /* 0x00073c5a01007387 */ /* 0x0003e80000100800 */
[----:B0-----:R-:W2:Y:S01]  /*19100*/  LDL.LU R63, [R1+0x74c] ;  /* 0x00074c00013f7983 */ /* 0x001ea20000300800 */
[----:B------:R-:W-:Y:S01]  /*19110*/  ISETP.GT.AND P2, PT, R50, 0x5d, PT ;  /* 0x0000005d3200780c */ /* 0x000fe20003f44270 */
[----:B------:R-:W-:Y:S01]  /*19120*/  @P4 IMAD.MOV.U32 R17, RZ, RZ, R99 ;  /* 0x000000ffff114224 */ /* 0x000fe200078e0063 */
[----:B------:R-:W-:-:S06]  /*19130*/  PRMT R119, RZ, 0x7610, R119 ;  /* 0x00007610ff777816 */ /* 0x000fcc0000000077 */
[----:B------:R0:W2:Y:S01]  /*19140*/  @P4 LDG.E.U8 R119, desc[UR20][R16.64] ;  /* 0x0000001410774981 */ /* 0x0000a2000c1e1100 */
[----:B------:R-:W-:-:S04]  /*19150*/  ISETP.GT.AND P3, PT, R50, 0x5e, PT ;  /* 0x0000005e3200780c */ /* 0x000fc80003f64270 */
[----:B0-----:R-:W-:Y:S02]  /*19160*/  @P2 IMAD.MOV.U32 R17, RZ, RZ, R90 ;  /* 0x000000ffff112224 */ /* 0x001fe400078e005a */
[----:B------:R-:W-:Y:S01]  /*19170*/  @P2 IMAD.MOV.U32 R16, RZ, RZ, R84 ;  /* 0x000000ffff102224 */ /* 0x000fe200078e0054 */
[----:B-1----:R-:W2:Y:S04]  /*19180*/  LDL.LU R90, [R1+0x754] ;  /* 0x00075400015a7983 */ /* 0x002ea80000300800 */
[----:B------:R-:W2:Y:S01]  /*19190*/  LDL.LU R84, [R1+0x758] ;  /* 0x0007580001547983 */ /* 0x000ea20000300800 */
[----:B---3--:R-:W-:Y:S02]  /*191a0*/  IADD3 R4, P4, PT, R11, R4, RZ ;  /* 0x000000040b047210 */ /* 0x008fe40007f9e0ff */
[----:B------:R-:W-:-:S03]  /*191b0*/  PRMT R118, RZ, 0x7610, R118 ;  /* 0x00007610ff767816 */ /* 0x000fc60000000076 */
[----:B------:R-:W-:Y:S04]  /*191c0*/  STL [R1+0x748], R4 ;  /* 0x0007480401007387 */ /* 0x000fe80000100800 */
[----:B------:R0:W3:Y:S01]  /*191d0*/  @P2 LDG.E.U8 R118, desc[UR20][R16.64] ;  /* 0x0000001410762981 */ /* 0x0000e2000c1e1100 */
[----:B------:R-:W-:Y:S01]  /*191e0*/  ISETP.GT.AND P5, PT, R50, 0x5f, PT ;  /* 0x0000005f3200780c */ /* 0x000fe20003fa4270 */
[----:B0-----:R-:W-:Y:S01]  /*191f0*/  @P3 IMAD.MOV.U32 R16, RZ, RZ, R4 ;  /* 0x000000ffff103224 */ /* 0x001fe200078e0004 */
[----:B------:R-:W-:Y:S01]  /*19200*/  PRMT R114, RZ, 0x7610, R114 ;  /* 0x00007610ff727816 */ /* 0x000fe20000000072 */
[----:B----4-:R-:W-:-:S04]  /*19210*/  IMAD.X R83, R13, 0x1, R83, P4 ;  /* 0x000000010d537824 */ /* 0x010fc800020e0653 */
[----:B------:R-:W-:Y:S01]  /*19220*/  @P3 IMAD.MOV.U32 R17, RZ, RZ, R83 ;  /* 0x000000ffff113224 */ /* 0x000fe200078e0053 */
[----:B------:R0:W-:Y:S01]  /*19230*/  STL [R1+0x744], R83 ;  /* 0x0007445301007387 */ /* 0x0001e20000100800 */
[----:B--2---:R-:W-:-:S03]  /*19240*/  IADD3 R6, P2, PT, R11, R6, RZ ;  /* 0x000000060b067210 */ /* 0x004fc60007f5e0ff */
[----:B------:R1:W2:Y:S04]  /*19250*/  @P3 LDG.E.U8 R114, desc[UR20][R16.64] ;  /* 0x0000001410723981 */ /* 0x0002a8000c1e1100 */
[----:B0-----:R-:W4:Y:S04]  /*19260*/  LDL.LU R83, [R1+0x75c] ;  /* 0x00075c0001537983 */ /* 0x001f280000300800 */
[----:B------:R-:W2:Y:S01]  /*19270*/  LDL.LU R4, [R1+0x760] ;  /* 0x0007600001047983 */ /* 0x000ea20000300800 */
[----:B-1----:R-:W-:-:S03]  /*19280*/  @P5 IMAD.MOV.U32 R16, RZ, RZ, R6 ;  /* 0x000000ffff105224 */ /* 0x002fc600078e0006 */
[----:B------:R-:W-:Y:S01]  /*19290*/  STL [R1+0x750], R6 ;  /* 0x0007500601007387 */ /* 0x000fe20000100800 */
[----:B------:R-:W-:-:S04]  /*192a0*/  IMAD.X R63, R13, 0x1, R63, P2 ;  /* 0x000000010d3f7824 */ /* 0x000fc800010e063f */
[----:B------:R-:W-:Y:S01]  /*192b0*/  @P5 IMAD.MOV.U32 R17, RZ, RZ, R63 ;  /* 0x000000ffff115224 */ /* 0x000fe200078e003f */
[----:B------:R0:W-:Y:S04]  /*192c0*/  STL [R1+0x74c], R63 ;  /* 0x00074c3f01007387 */ /* 0x0001e80000100800 */
[----:B0-----:R-:W3:Y:S04]  /*192d0*/  LDL.LU R63, [R1+0x764] ;  /* 0x00076400013f7983 */ /* 0x001ee80000300800 */
[----:B------:R-:W3:Y:S01]  /*192e0*/  LDL.LU R6, [R1+0x768] ;  /* 0x0007680001067983 */ /* 0x000ee20000300800 */
[----:B------:R-:W-:-:S02]  /*192f0*/  ISETP.GT.AND P3, PT, R50, 0x60, PT ;  /* 0x000000603200780c */ /* 0x000fc40003f64270 */
[----:B------:R-:W-:Y:S02]  /*19300*/  PRMT R108, RZ, 0x7610, R108 ;  /* 0x00007610ff6c7816 */ /* 0x000fe4000000006c */
[----:B------:R-:W-:-:S04]  /*19310*/  IADD3 R84, P2, PT, R11, R84, RZ ;  /* 0x000000540b547210 */ /* 0x000fc80007f5e0ff */
[----:B------:R0:W3:Y:S01]  /*19320*/  @P5 LDG.E.U8 R108, desc[UR20][R16.64] ;  /* 0x00000014106c5981 */ /* 0x0000e2000c1e1100 */
[----:B------:R-:W-:Y:S01]  /*19330*/  IMAD.X R90, R13, 0x1, R90, P2 ;  /* 0x000000010d5a7824 */ /* 0x000fe200010e065a */
[----:B------:R-:W-:Y:S02]  /*19340*/  PRMT R37, RZ, 0x7610, R37 ;  /* 0x00007610ff257816 */ /* 0x000fe40000000025 */
[----:B------:R-:W-:Y:S04]  /*19350*/  STL [R1+0x758], R84 ;  /* 0x0007585401007387 */ /* 0x000fe80000100800 */
[----:B------:R1:W-:Y:S01]  /*19360*/  STL [R1+0x754], R90 ;  /* 0x0007545a01007387 */ /* 0x0003e20000100800 */
[----:B0-----:R-:W-:Y:S02]  /*19370*/  @P3 IMAD.MOV.U32 R16, RZ, RZ, R84 ;  /* 0x000000ffff103224 */ /* 0x001fe400078e0054 */
[----:B------:R-:W-:-:S05]  /*19380*/  @P3 IMAD.MOV.U32 R17, RZ, RZ, R90 ;  /* 0x000000ffff113224 */ /* 0x000fca00078e005a */
[----:B------:R0:W3:Y:S04]  /*19390*/  @P3 LDG.E.U8 R37, desc[UR20][R16.64] ;  /* 0x0000001410253981 */ /* 0x0000e8000c1e1100 */
[----:B-1----:R-:W3:Y:S01]  /*193a0*/  LDL.LU R90, [R1+0x76c] ;  /* 0x00076c00015a7983 */ /* 0x002ee20000300800 */
[----:B------:R-:W-:-:S03]  /*193b0*/  ISETP.GT.AND P3, PT, R50, 0x61, PT ;  /* 0x000000613200780c */ /* 0x000fc60003f64270 */
[----:B------:R-:W3:Y:S01]  /*193c0*/  LDL.LU R84, [R1+0x770] ;  /* 0x0007700001547983 */ /* 0x000ee20000300800 */
[----:B------:R-:W-:Y:S02]  /*193d0*/  PRMT R21, RZ, 0x7610, R21 ;  /* 0x00007610ff157816 */ /* 0x000fe40000000015 */
[----:B--2---:R-:W-:-:S05]  /*193e0*/  IADD3 R4, P2, PT, R11, R4, RZ ;  /* 0x000000040b047210 */ /* 0x004fca0007f5e0ff */
[----:B----4-:R-:W-:Y:S01]  /*193f0*/  IMAD.X R83, R13, 0x1, R83, P2 ;  /* 0x000000010d537824 */ /* 0x010fe200010e0653 */
[----:B------:R-:W-:Y:S01]  /*19400*/  STL [R1+0x760], R4 ;  /* 0x0007600401007387 */ /* 0x000fe20000100800 */
[----:B0-----:R-:W-:Y:S02]  /*19410*/  @P3 IMAD.MOV.U32 R16, RZ, RZ, R4 ;  /* 0x000000ffff103224 */ /* 0x001fe400078e0004 */
[----:B------:R-:W-:Y:S01]  /*19420*/  @P3 IMAD.MOV.U32 R17, RZ, RZ, R83 ;  /* 0x000000ffff113224 */ /* 0x000fe200078e0053 */
[----:B------:R0:W-:Y:S04]  /*19430*/  STL [R1+0x75c], R83 ;  /* 0x00075c5301007387 */ /* 0x0001e80000100800 */
[----:B------:R1:W2:Y:S01]  /*19440*/  @P3 LDG.E.U8 R21, desc[UR20][R16.64] ;  /* 0x0000001410153981 */ /* 0x0002a2000c1e1100 */
[----:B------:R-:W-:-:S03]  /*19450*/  ISETP.GT.AND P3, PT, R50, 0x62, PT ;  /* 0x000000623200780c */ /* 0x000fc60003f64270 */
[----:B0-----:R-:W4:Y:S04]  /*19460*/  LDL.LU R83, [R1+0x774] ;  /* 0x0007740001537983 */ /* 0x001f280000300800 */
[----:B------:R-:W2:Y:S01]  /*19470*/  LDL.LU R4, [R1+0x778] ;  /* 0x0007780001047983 */ /* 0x000ea20000300800 */
[----:B---3--:R-:W-:-:S05]  /*19480*/  IADD3 R6, P2, PT, R11, R6, RZ ;  /* 0x000000060b067210 */ /* 0x008fca0007f5e0ff */
[----:B------:R-:W-:Y:S01]  /*19490*/  IMAD.X R63, R13, 0x1, R63, P2 ;  /* 0x000000010d3f7824 */ /* 0x000fe200010e063f */
[----:B------:R-:W-:Y:S01]  /*194a0*/  STL [R1+0x768], R6 ;  /* 0x0007680601007387 */ /* 0x000fe20000100800 */
[----:B-1----:R-:W-:Y:S02]  /*194b0*/  @P3 IMAD.MOV.U32 R16, RZ, RZ, R6 ;  /* 0x000000ffff103224 */ /* 0x002fe400078e0006 */
[----:B------:R-:W-:Y:S01]  /*194c0*/  @P3 IMAD.MOV.U32 R17, RZ, RZ, R63 ;  /* 0x000000ffff113224 */ /* 0x000fe200078e003f */
[----:B------:R0:W-:Y:S04]  /*194d0*/  STL [R1+0x764], R63 ;  /* 0x0007643f01007387 */ /* 0x0001e80000100800 */
[----:B0-----:R-:W3:Y:S04]  /*194e0*/  LDL.LU R63, [R1+0x77c] ;  /* 0x00077c00013f7983 */ /* 0x001ee80000300800 */
[----:B------:R-:W3:Y:S01]  /*194f0*/  LDL.LU R6, [R1+0x780] ;  /* 0x0007800001067983 */ /* 0x000ee20000300800 */
[----:B------:R-:W-:-:S06]  /*19500*/  PRMT R77, RZ, 0x7610, R77 ;  /* 0x00007610ff4d7816 */ /* 0x000fcc000000004d */
[----:B------:R0:W3:Y:S01]  /*19510*/  @P3 LDG.E.U8 R77, desc[UR20][R16.64] ;  /* 0x00000014104d3981 */ /* 0x0000e2000c1e1100 */
[----:B------:R-:W-:Y:S02]  /*19520*/  ISETP.GT.AND P3, PT, R50, 0x63, PT ;  /* 0x000000633200780c */ /* 0x000fe40003f64270 */
[----:B------:R-:W-:Y:S02]  /*19530*/  IADD3 R84, P2, PT, R11, R84, RZ ;  /* 0x000000540b547210 */ /* 0x000fe40007f5e0ff */
[----:B------:R-:W-:-:S03]  /*19540*/  PRMT R102, RZ, 0x7610, R102 ;  /* 0x00007610ff667816 */ /* 0x000fc60000000066 */
[----:B------:R-:W-:Y:S01]  /*19550*/  IMAD.X R90, R13, 0x1, R90, P2 ;  /* 0x000000010d5a7824 */ /* 0x000fe200010e065a */
        /* <DEDUP_REMOVED lines=33> */
[----:B------:R-:W-:Y:S05]  /*19770*/  STL [R1+0x788], R84 ;  /* 0x0007885401007387 */ /* 0x000fea0000100800 */
[----:B0-----:R-:W-:Y:S01]  /*19780*/  @P3 IMAD.MOV.U32 R16, RZ, RZ, R84 ;  /* 0x000000ffff103224 */ /* 0x001fe200078e0054 */
[----:B------:R0:W-:Y:S01]  /*19790*/  STL [R1+0x784], R90 ;  /* 0x0007845a01007387 */ /* 0x0001e20000100800 */
[----:B------:R-:W-:-:S05]  /*197a0*/  @P3 IMAD.MOV.U32 R17, RZ, RZ, R90 ;  /* 0x000000ffff113224 */ /* 0x000fca00078e005a */
[----:B------:R1:W3:Y:S04]  /*197b0*/  @P3 LDG.E.U8 R101, desc[UR20][R16.64] ;  /* 0x0000001410653981 */ /* 0x0002e8000c1e1100 */
[----:B0-----:R-:W3:Y:S01]  /*197c0*/  LDL.LU R90, [R1+0x79c] ;  /* 0x00079c00015a7983 */ /* 0x001ee20000300800 */
[----:B------:R-:W-:-:S03]  /*197d0*/  ISETP.GT.AND P3, PT, R50, 0x67, PT ;  /* 0x000000673200780c */ /* 0x000fc60003f64270 */
[----:B------:R-:W3:Y:S01]  /*197e0*/  LDL.LU R84, [R1+0x7a0] ;  /* 0x0007a00001547983 */ /* 0x000ee20000300800 */
[----:B------:R-:W-:Y:S02]  /*197f0*/  PRMT R100, RZ, 0x7610, R100 ;  /* 0x00007610ff647816 */ /* 0x000fe40000000064 */
[----:B--2---:R-:W-:-:S05]  /*19800*/  IADD3 R4, P2, PT, R11, R4, RZ ;  /* 0x000000040b047210 */ /* 0x004fca0007f5e0ff */
[----:B----4-:R-:W-:Y:S01]  /*19810*/  IMAD.X R83, R13, 0x1, R83, P2 ;  /* 0x000000010d537824 */ /* 0x010fe200010e0653 */
[----:B------:R-:W-:Y:S01]  /*19820*/  STL [R1+0x790], R4 ;  /* 0x0007900401007387 */ /* 0x000fe20000100800 */
[----:B-1----:R-:W-:Y:S02]  /*19830*/  @P3 IMAD.MOV.U32 R16, RZ, RZ, R4 ;  /* 0x000000ffff103224 */ /* 0x002fe400078e0004 */
        /* <DEDUP_REMOVED lines=54> */
[----:B0-----:R-:W-:Y:S02]  /*19ba0*/  @P3 IMAD.MOV.U32 R16, RZ, RZ, R84 ;  /* 0x000000ffff103224 */ /* 0x001fe400078e0054 */
[----:B------:R-:W-:Y:S01]  /*19bb0*/  @P3 IMAD.MOV.U32 R17, RZ, RZ, R90 ;  /* 0x000000ffff113224 */ /* 0x000fe200078e005a */
[----:B------:R0:W-:Y:S04]  /*19bc0*/  STL [R1+0x7b4], R90 ;  /* 0x0007b45a01007387 */ /* 0x0001e80000100800 */
[----:B------:R1:W3:Y:S01]  /*19bd0*/  @P3 LDG.E.U8 R97, desc[UR20][R16.64] ;  /* 0x0000001410613981 */ /* 0x0002e2000c1e1100 */
[----:B------:R-:W-:-:S03]  /*19be0*/  ISETP.GT.AND P3, PT, R50, 0x6d, PT ;  /* 0x0000006d3200780c */ /* 0x000fc60003f64270 */
[----:B0-----:R-:W3:Y:S04]  /*19bf0*/  LDL.LU R90, [R1+0x7cc] ;  /* 0x0007cc00015a7983 */ /* 0x001ee80000300800 */
        /* <DEDUP_REMOVED lines=25> */
[----:B------:R-:W-:-:S06]  /*19d90*/  IMAD.X R90, R13, 0x1, R90, P2 ;  /* 0x000000010d5a7824 */ /* 0x000fcc00010e065a */
[----:B0-----:R-:W-:Y:S02]  /*19da0*/  @P3 IMAD.MOV.U32 R16, RZ, RZ, R84 ;  /* 0x000000ffff103224 */ /* 0x001fe400078e0054 */
[----:B------:R-:W-:-:S05]  /*19db0*/  @P3 IMAD.MOV.U32 R17, RZ, RZ, R90 ;  /* 0x000000ffff113224 */ /* 0x000fca00078e005a */
[----:B------:R0:W3:Y:S01]  /*19dc0*/  @P3 LDG.E.U8 R92, desc[UR20][R16.64] ;  /* 0x00000014105c3981 */ /* 0x0000e2000c1e1100 */
[----:B------:R-:W-:-:S03]  /*19dd0*/  ISETP.GT.AND P3, PT, R50, 0x70, PT ;  /* 0x000000703200780c */ /* 0x000fc60003f64270 */
[----:B------:R-:W-:Y:S01]  /*19de0*/  STL [R1+0x7d0], R84 ;  /* 0x0007d05401007387 */ /* 0x000fe20000100800 */
[----:B------:R-:W-:-:S03]  /*19df0*/  PRMT R35, RZ, 0x7610, R35 ;  /* 0x00007610ff237816 */ /* 0x000fc60000000023 */
[----:B------:R1:W-:Y:S01]  /*19e00*/  STL [R1+0x7cc], R90 ;  /* 0x0007cc5a01007387 */ /* 0x0003e20000100800 */
[----:B--2---:R-:W-:-:S05]  /*19e10*/  IADD3 R4, P2, PT, R11, R4, RZ ;  /* 0x000000040b047210 */ /* 0x004fca0007f5e0ff */
[----:B----4-:R-:W-:Y:S01]  /*19e20*/  IMAD.X R83, R13, 0x1, R83, P2 ;  /* 0x000000010d537824 */ /* 0x010fe200010e0653 */
[----:B------:R2:W-:Y:S01]  /*19e30*/  STL [R1+0x7d8], R4 ;  /* 0x0007d80401007387 */ /* 0x0005e20000100800 */
[----:B0-----:R-:W-:Y:S02]  /*19e40*/  @P3 IMAD.MOV.U32 R16, RZ, RZ, R4 ;  /* 0x000000ffff103224 */ /* 0x001fe400078e0004 */
[----:B------:R-:W-:Y:S01]  /*19e50*/  @P3 IMAD.MOV.U32 R17, RZ, RZ, R83 ;  /* 0x000000ffff113224 */ /* 0x000fe200078e0053 */
[----:B------:R0:W-:Y:S04]  /*19e60*/  STL [R1+0x7d4], R83 ;  /* 0x0007d45301007387 */ /* 0x0001e80000100800 */
[----:B-1----:R-:W4:Y:S04]  /*19e70*/  LDL.LU R90, [R1+0x7e4] ;  /* 0x0007e400015a7983 */ /* 0x002f280000300800 */
[----:B--2---:R-:W2:Y:S04]  /*19e80*/  LDL.LU R4, [R1+0x7e8] ;  /* 0x0007e80001047983 */ /* 0x004ea80000300800 */
[----:B------:R1:W4:Y:S01]  /*19e90*/  @P3 LDG.E.U8 R35, desc[UR20][R16.64] ;  /* 0x0000001410233981 */ /* 0x000322000c1e1100 */
[----:B------:R-:W-:-:S02]  /*19ea0*/  ISETP.GT.AND P3, PT, R50, 0x71, PT ;  /* 0x000000713200780c */ /* 0x000fc40003f64270 */
[----:B---3--:R-:W-:-:S05]  /*19eb0*/  IADD3 R6, P2, PT, R11, R6, RZ ;  /* 0x000000060b067210 */ /* 0x008fca0007f5e0ff */
[----:B------:R-:W-:Y:S01]  /*19ec0*/  IMAD.X R63, R13, 0x1, R63, P2 ;  /* 0x000000010d3f7824 */ /* 0x000fe200010e063f */
[----:B------:R3:W-:Y:S05]  /*19ed0*/  STL [R1+0x7e0], R6 ;  /* 0x0007e00601007387 */ /* 0x0007ea0000100800 */
[----:B-1----:R-:W-:Y:S01]  /*19ee0*/  @P3 IMAD.MOV.U32 R16, RZ, RZ, R6 ;  /* 0x000000ffff103224 */ /* 0x002fe200078e0006 */
[----:B------:R1:W-:Y:S04]  /*19ef0*/  STL [R1+0x7dc], R63 ;  /* 0x0007dc3f01007387 */ /* 0x0003e80000100800 */
[----:B0-----:R-:W4:Y:S04]  /*19f00*/  LDL.LU R83, [R1+0x7ec] ;  /* 0x0007ec0001537983 */ /* 0x001f280000300800 */
[----:B---3--:R-:W3:Y:S01]  /*19f10*/  LDL.LU R6, [R1+0x7f0] ;  /* 0x0007f00001067983 */ /* 0x008ee20000300800 */
[----:B------:R-:W-:-:S03]  /*19f20*/  @P3 IMAD.MOV.U32 R17, RZ, RZ, R63 ;  /* 0x000000ffff113224 */ /* 0x000fc600078e003f */
[----:B------:R-:W3:Y:S04]  /*19f30*/  LDL.LU R84, [R1+0x7f4] ;  /* 0x0007f40001547983 */ /* 0x000ee80000300800 */
[----:B-1----:R-:W3:Y:S01]  /*19f40*/  LDL.LU R63, [R1+0x7f8] ;  /* 0x0007f800013f7983 */ /* 0x002ee20000300800 */
[----:B------:R-:W-:Y:S02]  /*19f50*/  PRMT R19, RZ, 0x7610, R19 ;  /* 0x00007610ff137816 */ /* 0x000fe40000000013 */
[----:B------:R-:W-:-:S04]  /*19f60*/  IADD3 R2, P2, PT, R11, R2, RZ ;  /* 0x000000020b027210 */ /* 0x000fc80007f5e0ff */
[----:B------:R0:W3:Y:S01]  /*19f70*/  @P3 LDG.E.U8 R19, desc[UR20][R16.64] ;  /* 0x0000001410133981 */ /* 0x0000e2000c1e1100 */
[----:B------:R-:W-:Y:S01]  /*19f80*/  ISETP.GT.AND P3, PT, R50, RZ, PT ;  /* 0x000000ff3200720c */ /* 0x000fe20003f64270 */
[----:B------:R-:W-:Y:S01]  /*19f90*/  IMAD.X R3, R13, 0x1, R3, P2 ;  /* 0x000000010d037824 */ /* 0x000fe200010e0603 */
[----:B------:R-:W-:-:S11]  /*19fa0*/  PRMT R49, RZ, 0x7610, R49 ;  /* 0x00007610ff317816 */ /* 0x000fd60000000031 */
[----:B------:R-:W3:Y:S01]  /*19fb0*/  @P3 LDG.E.U8 R49, desc[UR20][R2.64] ;  /* 0x0000001402313981 */ /* 0x000ee2000c1e1100 */
[----:B------:R-:W-:Y:S02]  /*19fc0*/  ISETP.GT.AND P3, PT, R50, 0x72, PT ;  /* 0x000000723200780c */ /* 0x000fe40003f64270 */
[----:B------:R-:W-:Y:S02]  /*19fd0*/  PRMT R75, RZ, 0x7610, R75 ;  /* 0x00007610ff4b7816 */ /* 0x000fe4000000004b */
        /* <DEDUP_REMOVED lines=17> */
[----:B------:R1:W3:Y:S01]  /*1a0f0*/  @P3 LDG.E.U8 R89, desc[UR20][R16.64] ;  /* 0x0000001410593981 */ /* 0x0002e2000c1e1100 */
[----:B------:R-:W-:-:S03]  /*1a100*/  ISETP.GT.AND P3, PT, R50, 0x74, PT ;  /* 0x000000743200780c */ /* 0x000fc60003f64270 */
[----:B0-----:R-:W3:Y:S04]  /*1a110*/  LDL.LU R83, [R1+0x804] ;  /* 0x0008040001537983 */ /* 0x001ee80000300800 */
[----:B------:R-:W3:Y:S01]  /*1a120*/  LDL.LU R6, [R1+0x808] ;  /* 0x0008080001067983 */ /* 0x000ee20000300800 */
[----:B------:R-:W-:-:S05]  /*1a130*/  IADD3 R63, P2, PT, R11, R63, RZ ;  /* 0x0000003f0b3f7210 */ /* 0x000fca0007f5e0ff */
        /* <DEDUP_REMOVED lines=79> */
[----:B----4-:R-:W-:Y:S02]  /*1a630*/  IMAD.X R90, R13, 0x1, R90, P2 ;  /* 0x000000010d5a7824 */ /* 0x010fe400010e065a */
[----:B0-----:R-:W-:Y:S02]  /*1a640*/  @P3 IMAD.MOV.U32 R16, RZ, RZ, R4 ;  /* 0x000000ffff103224 */ /* 0x001fe400078e0004 */
[----:B------:R-:W-:Y:S01]  /*1a650*/  @P3 IMAD.MOV.U32 R17, RZ, RZ, R90 ;  /* 0x000000ffff113224 */ /* 0x000fe200078e005a */
[----:B------:R0:W-:Y:S04]  /*1a660*/  STL [R1+0x830], R4 ;  /* 0x0008300401007387 */ /* 0x0001e80000100800 */
[----:B------:R1:W2:Y:S01]  /*1a670*/  @P3 LDG.E.U8 R15, desc[UR20][R16.64] ;  /* 0x00000014100f3981 */ /* 0x0002a2000c1e1100 */
[----:B------:R-:W-:-:S03]  /*1a680*/  ISETP.GT.AND P3, PT, R50, 0x7c, PT ;  /* 0x0000007c3200780c */ /* 0x000fc60003f64270 */
[----:B------:R-:W-:Y:S04]  /*1a690*/  STL [R1+0x82c], R90 ;  /* 0x00082c5a01007387 */ /* 0x000fe80000100800 */
[----:B------:R-:W4:Y:S04]  /*1a6a0*/  LDL.LU R99, [R1+0x844] ;  /* 0x0008440001637983 */ /* 0x000f280000300800 */
[----:B0-----:R-:W2:Y:S01]  /*1a6b0*/  LDL.LU R4, [R1+0x848] ;  /* 0x0008480001047983 */ /* 0x001ea20000300800 */
[----:B---3--:R-:W-:-:S05]  /*1a6c0*/  IADD3 R6, P2, PT, R11, R6, RZ ;  /* 0x000000060b067210 */ /* 0x008fca0007f5e0ff */
[----:B------:R-:W-:Y:S02]  /*1a6d0*/  IMAD.X R83, R13, 0x1, R83, P2 ;  /* 0x000000010d537824 */ /* 0x000fe400010e0653 */
[----:B-1----:R-:W-:Y:S02]  /*1a6e0*/  @P3 IMAD.MOV.U32 R16, RZ, RZ, R6 ;  /* 0x000000ffff103224 */ /* 0x002fe400078e0006 */
[----:B------:R-:W-:Y:S01]  /*1a6f0*/  @P3 IMAD.MOV.U32 R17, RZ, RZ, R83 ;  /* 0x000000ffff113224 */ /* 0x000fe200078e0053 */
[----:B------:R-:W-:Y:S04]  /*1a700*/  STL [R1+0x838], R6 ;  /* 0x0008380601007387 */ /* 0x000fe80000100800 */
[----:B------:R0:W3:Y:S01]  /*1a710*/  @P3 LDG.E.U8 R61, desc[UR20][R16.64] ;  /* 0x00000014103d3981 */ /* 0x0000e2000c1e1100 */
[----:B------:R-:W-:-:S03]  /*1a720*/  ISETP.GT.AND P3, PT, R50, 0x7d, PT ;  /* 0x0000007d3200780c */ /* 0x000fc60003f64270 */
[----:B------:R1:W-:Y:S01]  /*1a730*/  STL [R1+0x834], R83 ;  /* 0x0008345301007387 */ /* 0x0003e20000100800 */
[----:B------:R-:W-:-:S03]  /*1a740*/  IADD3 R63, P2, PT, R11, R63, RZ ;  /* 0x0000003f0b3f7210 */ /* 0x000fc60007f5e0ff */
[----:B-1----:R-:W3:Y:S04]  /*1a750*/  LDL.LU R83, [R1+0x84c] ;  /* 0x00084c0001537983 */ /* 0x002ee80000300800 */
[----:B------:R-:W3:Y:S01]  /*1a760*/  LDL.LU R6, [R1+0x850] ;  /* 0x0008500001067983 */ /* 0x000ee20000300800 */
[----:B------:R-:W-:-:S03]  /*1a770*/  IMAD.X R84, R13, 0x1, R84, P2 ;  /* 0x000000010d547824 */ /* 0x000fc600010e0654 */
[----:B------:R-:W-:Y:S01]  /*1a780*/  STL [R1+0x840], R63 ;  /* 0x0008403f01007387 */ /* 0x000fe20000100800 */
[----:B0-----:R-:W-:-:S03]  /*1a790*/  @P3 IMAD.MOV.U32 R17, RZ, RZ, R84 ;  /* 0x000000ffff113224 */ /* 0x001fc600078e0054 */
[----:B------:R0:W-:Y:S04]  /*1a7a0*/  STL [R1+0x83c], R84 ;  /* 0x00083c5401007387 */ /* 0x0001e80000100800 */
[----:B------:R-:W3:Y:S04]  /*1a7b0*/  LDL.LU R90, [R1+0x12c] ;  /* 0x00012c00015a7983 */ /* 0x000ee80000300800 */
[----:B0-----:R-:W3:Y:S01]  /*1a7c0*/  LDL.LU R84, [R1+0x130] ;  /* 0x0001300001547983 */ /* 0x001ee20000300800 */
[----:B------:R-:W-:Y:S02]  /*1a7d0*/  @P3 IMAD.MOV.U32 R16, RZ, RZ, R63 ;  /* 0x000000ffff103224 */ /* 0x000fe400078e003f */
[----:B------:R-:W0:Y:S01]  /*1a7e0*/  S2R R63, SR_TID.X ;  /* 0x00000000003f7919 */ /* 0x000e220000002100 */
[----:B------:R-:W-:-:S06]  /*1a7f0*/  PRMT R60, RZ, 0x7610, R60 ;  /* 0x00007610ff3c7816 */ /* 0x000fcc000000003c */
[----:B------:R1:W3:Y:S01]  /*1a800*/  @P3 LDG.E.U8 R60, desc[UR20][R16.64] ;  /* 0x00000014103c3981 */ /* 0x0002e2000c1e1100 */
[C---:B------:R-:W-:Y:S02]  /*1a810*/  ISETP.GT.AND P3, PT, R50.reuse, 0x7e, PT ;  /* 0x0000007e3200780c */ /* 0x040fe40003f64270 */
[----:B------:R-:W-:Y:S02]  /*1a820*/  PRMT R59, RZ, 0x7610, R59 ;  /* 0x00007610ff3b7816 */ /* 0x000fe4000000003b */
[----:B------:R-:W-:Y:S02]  /*1a830*/  ISETP.GT.AND P4, PT, R50, 0x7f, PT ;  /* 0x0000007f3200780c */ /* 0x000fe40003f84270 */
[----:B------:R-:W-:Y:S02]  /*1a840*/  PRMT R58, RZ, 0x7610, R58 ;  /* 0x00007610ff3a7816 */ /* 0x000fe4000000003a */
[----:B0-----:R-:W-:Y:S02]  /*1a850*/  LOP3.LUT R63, R63, 0x7f, RZ, 0xc0, !PT ;  /* 0x0000007f3f3f7812 */ /* 0x001fe400078ec0ff */
[----:B--2---:R-:W-:-:S05]  /*1a860*/  IADD3 R4, P2, PT, R11, R4, RZ ;  /* 0x000000040b047210 */ /* 0x004fca0007f5e0ff */
[----:B----4-:R-:W-:Y:S02]  /*1a870*/  IMAD.X R99, R13, 0x1, R99, P2 ;  /* 0x000000010d637824 */ /* 0x010fe400010e0663 */
[----:B-1----:R-:W-:Y:S02]  /*1a880*/  @P3 IMAD.MOV.U32 R16, RZ, RZ, R4 ;  /* 0x000000ffff103224 */ /* 0x002fe400078e0004 */
[----:B------:R-:W-:-:S05]  /*1a890*/  @P3 IMAD.MOV.U32 R17, RZ, RZ, R99 ;  /* 0x000000ffff113224 */ /* 0x000fca00078e0063 */
[----:B------:R0:W2:Y:S01]  /*1a8a0*/  @P3 LDG.E.U8 R59, desc[UR20][R16.64] ;  /* 0x00000014103b3981 */ /* 0x0000a2000c1e1100 */
[----:B------:R-:W-:-:S03]  /*1a8b0*/  ISETP.GE.AND P2, PT, R63, R50, PT ;  /* 0x000000323f00720c */ /* 0x000fc60003f46270 */
[----:B------:R1:W-:Y:S04]  /*1a8c0*/  STL [R1+0x848], R4 ;  /* 0x0008480401007387 */ /* 0x0003e80000100800 */
[----:B------:R-:W-:Y:S04]  /*1a8d0*/  STL [R1+0x844], R99 ;  /* 0x0008446301007387 */ /* 0x000fe80000100800 */
[----:B-1----:R-:W4:Y:S04]  /*1a8e0*/  LDL.LU R4, [R1+0x150] ;  /* 0x0001500001047983 */ /* 0x002f280000300800 */
[----:B------:R-:W2:Y:S01]  /*1a8f0*/  LDL.LU R63, [R1+0x14c] ;  /* 0x00014c00013f7983 */ /* 0x000ea20000300800 */
[----:B---3--:R-:W-:-:S05]  /*1a900*/  IADD3 R6, P3, PT, R11, R6, RZ ;  /* 0x000000060b067210 */ /* 0x008fca0007f7e0ff */
[----:B------:R-:W-:Y:S01]  /*1a910*/  IMAD.X R83, R13, 0x1, R83, P3 ;  /* 0x000000010d537824 */ /* 0x000fe200018e0653 */
[----:B------:R-:W-:Y:S01]  /*1a920*/  STL [R1+0x850], R6 ;  /* 0x0008500601007387 */ /* 0x000fe20000100800 */
[----:B0-----:R-:W-:Y:S02]  /*1a930*/  @P4 IMAD.MOV.U32 R16, RZ, RZ, R6 ;  /* 0x000000ffff104224 */ /* 0x001fe400078e0006 */
[----:B------:R-:W-:Y:S01]  /*1a940*/  @P4 IMAD.MOV.U32 R17, RZ, RZ, R83 ;  /* 0x000000ffff114224 */ /* 0x000fe200078e0053 */
[----:B------:R0:W-:Y:S04]  /*1a950*/  STL [R1+0x84c], R83 ;  /* 0x00084c5301007387 */ /* 0x0001e80000100800 */
[----:B------:R1:W3:Y:S01]  /*1a960*/  @P4 LDG.E.U8 R58, desc[UR20][R16.64] ;  /* 0x00000014103a4981 */ /* 0x0002e2000c1e1100 */
[----:B------:R-:W-:Y:S01]  /*1a970*/  IADD3 R84, P3, PT, R12, R84, RZ ;  /* 0x000000540c547210 */ /* 0x000fe20007f7e0ff */
[----:B------:R-:W-:Y:S06]  /*1a980*/  BAR.SYNC.DEFER_BLOCKING 0x0 ;  /* 0x0000000000007b1d */ /* 0x000fec0000010000 */
[----:B0-----:R-:W3:Y:S04]  /*1a990*/  LDL.LU R83, [R1+0x16c] ;  /* 0x00016c0001537983 */ /* 0x001ee80000300800 */
[----:B------:R-:W3:Y:S01]  /*1a9a0*/  LDL.LU R6, [R1+0x170] ;  /* 0x0001700001067983 */ /* 0x000ee20000300800 */
[----:B------:R-:W-:-:S03]  /*1a9b0*/  IMAD.X R90, R14, 0x1, R90, P3 ;  /* 0x000000010e5a7824 */ /* 0x000fc600018e065a */
[----:B------:R-:W-:Y:S01]  /*1a9c0*/  STL [R1+0x130], R84 ;  /* 0x0001305401007387 */ /* 0x000fe20000100800 */
[----:B-1----:R-:W-:Y:S02]  /*1a9d0*/  @!P2 IMAD.MOV.U32 R17, RZ, RZ, R90 ;  /* 0x000000ffff11a224 */ /* 0x002fe400078e005a */
[----:B------:R-:W-:Y:S01]  /*1a9e0*/  @!P2 IMAD.MOV.U32 R16, RZ, RZ, R84 ;  /* 0x000000ffff10a224 */ /* 0x000fe200078e0054 */
[----:B------:R0:W-:Y:S04]  /*1a9f0*/  STL [R1+0x12c], R90 ;  /* 0x00012c5a01007387 */ /* 0x0001e80000100800 */
[----:B0-----:R-:W3:Y:S04]  /*1aa00*/  LDL.LU R90, [R1+0x18c] ;  /* 0x00018c00015a7983 */ /* 0x001ee80000300800 */
[----:B------:R-:W3:Y:S01]  /*1aa10*/  LDL.LU R84, [R1+0x190] ;  /* 0x0001900001547983 */ /* 0x000ee20000300800 */
[----:B------:R-:W-:-:S02]  /*1aa20*/  PRMT R57, RZ, 0x7610, R57 ;  /* 0x00007610ff397816 */ /* 0x000fc40000000039 */
[----:B------:R-:W-:-:S04]  /*1aa30*/  PRMT R56, RZ, 0x7610, R56 ;  /* 0x00007610ff387816 */ /* 0x000fc80000000038 */
[----:B------:R0:W3:Y:S01]  /*1aa40*/  @!P2 LDG.E.U8 R57, desc[UR20][R16.64] ;  /* 0x000000141039a981 */ /* 0x0000e2000c1e1100 */
[----:B------:R-:W-:Y:S02]  /*1aa50*/  PRMT R55, RZ, 0x7610, R55 ;  /* 0x00007610ff377816 */ /* 0x000fe40000000037 */
[----:B----4-:R-:W-:-:S05]  /*1aa60*/  IADD3 R4, P3, PT, R12, R4, RZ ;  /* 0x000000040c047210 */ /* 0x010fca0007f7e0ff */
[----:B--2---:R-:W-:Y:S01]  /*1aa70*/  IMAD.X R63, R14, 0x1, R63, P3 ;  /* 0x000000010e3f7824 */ /* 0x004fe200018e063f */
[----:B------:R-:W-:Y:S01]  /*1aa80*/  STL [R1+0x150], R4 ;  /* 0x0001500401007387 */ /* 0x000fe20000100800 */
[----:B0-----:R-:W-:Y:S02]  /*1aa90*/  @!P2 IMAD.MOV.U32 R16, RZ, RZ, R4 ;  /* 0x000000ffff10a224 */ /* 0x001fe400078e0004 */
[----:B------:R-:W-:Y:S01]  /*1aaa0*/  @!P2 IMAD.MOV.U32 R17, RZ, RZ, R63 ;  /* 0x000000ffff11a224 */ /* 0x000fe200078e003f */
[----:B------:R0:W-:Y:S04]  /*1aab0*/  STL [R1+0x14c], R63 ;  /* 0x00014c3f01007387 */ /* 0x0001e80000100800 */
[----:B------:R1:W2:Y:S04]  /*1aac0*/  @!P2 LDG.E.U8 R56, desc[UR20][R16.64] ;  /* 0x000000141038a981 */ /* 0x0002a8000c1e1100 */
[----:B0-----:R-:W4:Y:S04]  /*1aad0*/  LDL.LU R63, [R1+0x1ac] ;  /* 0x0001ac00013f7983 */ /* 0x001f280000300800 */
[----:B------:R-:W2:Y:S01]  /*1aae0*/  LDL.LU R4, [R1+0x1b0] ;  /* 0x0001b00001047983 */ /* 0x000ea20000300800 */
[----:B---3--:R-:W-:-:S05]  /*1aaf0*/  IADD3 R6, P3, PT, R12, R6, RZ ;  /* 0x000000060c067210 */ /* 0x008fca0007f7e0ff */
[----:B------:R-:W-:Y:S01]  /*1ab00*/  IMAD.X R83, R14, 0x1, R83, P3 ;  /* 0x000000010e537824 */ /* 0x000fe200018e0653 */
[----:B------:R-:W-:Y:S01]  /*1ab10*/  STL [R1+0x170], R6 ;  /* 0x0001700601007387 */ /* 0x000fe20000100800 */
[----:B-1----:R-:W-:Y:S02]  /*1ab20*/  @!P2 IMAD.MOV.U32 R16, RZ, RZ, R6 ;  /* 0x000000ffff10a224 */ /* 0x002fe400078e0006 */
[----:B------:R-:W-:Y:S01]  /*1ab30*/  @!P2 IMAD.MOV.U32 R17, RZ, RZ, R83 ;  /* 0x000000ffff11a224 */ /* 0x000fe200078e0053 */
[----:B------:R0:W-:Y:S04]  /*1ab40*/  STL [R1+0x16c], R83 ;  /* 0x00016c5301007387 */ /* 0x0001e80000100800 */
[----:B------:R1:W3:Y:S04]  /*1ab50*/  @!P2 LDG.E.U8 R55, desc[UR20][R16.64] ;  /* 0x000000141037a981 */ /* 0x0002e8000c1e1100 */
[----:B0-----:R-:W3:Y:S01]  /*1ab60*/  LDL.LU R83, [R1+0x1cc] ;  /* 0x0001cc0001537983 */ /* 0x001ee20000300800 */
[----:B------:R-:W-:-:S03]  /*1ab70*/  IADD3 R84, P3, PT, R12, R84, RZ ;  /* 0x000000540c547210 */ /* 0x000fc60007f7e0ff */
[----:B------:R-:W3:Y:S02]  /*1ab80*/  LDL.LU R6, [R1+0x1d0] ;  /* 0x0001d00001067983 */ /* 0x000ee40000300800 */
[----:B------:R-:W-:Y:S02]  /*1ab90*/  IMAD.X R90, R14, 0x1, R90, P3 ;  /* 0x000000010e5a7824 */ /* 0x000fe400018e065a */
        /* <DEDUP_REMOVED lines=10> */
[----:B--2---:R-:W-:-:S05]  /*1ac40*/  IADD3 R4, P3, PT, R12, R4, RZ ;  /* 0x000000040c047210 */ /* 0x004fca0007f7e0ff */
[----:B----4-:R-:W-:Y:S01]  /*1ac50*/  IMAD.X R63, R14, 0x1, R63, P3 ;  /* 0x000000010e3f7824 */ /* 0x010fe200018e063f */
        /* <DEDUP_REMOVED lines=26> */
[----:B------:R0:W3:Y:S04]  /*1ae00*/  @!P2 LDG.E.U8 R51, desc[UR20][R16.64] ;  /* 0x000000141033a981 */ /* 0x0000e8000c1e1100 */
[----:B------:R1:W-:Y:S02]  /*1ae10*/  STS.U8 [R9+UR9+0x10000], R49 ;  /* 0x0100003109007988 */ /* 0x0003e40008000009 */
[----:B-1----:R-:W-:Y:S02]  /*1ae20*/  PRMT R49, RZ, 0x7610, R49 ;  /* 0x00007610ff317816 */ /* 0x002fe40000000031 */
        /* <DEDUP_REMOVED lines=25> */
[----:B------:R-:W3:Y:S04]  /*1afc0*/  LDL.LU R84, [R1+0x2d0] ;  /* 0x0002d00001547983 */ /* 0x000ee80000300800 */
[----:B------:R0:W-:Y:S04]  /*1afd0*/  STS.U8 [R9+UR9+0x10400], R48 ;  /* 0x0104003009007988 */ /* 0x0001e80008000009 */
[----:B------:R1:W-:Y:S01]  /*1afe0*/  STS.U8 [R9+UR9+0x10800], R47 ;  /* 0x0108002f09007988 */ /* 0x0003e20008000009 */
[----:B0-----:R-:W-:-:S02]  /*1aff0*/  PRMT R48, RZ, 0x7610, R48 ;  /* 0x00007610ff307816 */ /* 0x001fc40000000030 */
[----:B-1----:R-:W-:-:S04]  /*1b000*/  PRMT R47, RZ, 0x7610, R47 ;  /* 0x00007610ff2f7816 */ /* 0x002fc8000000002f */
        /* <DEDUP_REMOVED lines=122> */
[----:B------:R0:W-:Y:S01]  /*1b7b0*/  STL [R1+0x3f0], R84 ;  /* 0x0003f05401007387 */ /* 0x0001e20000100800 */
[----:B-1----:R-:W-:-:S03]  /*1b7c0*/  @!P2 IMAD.MOV.U32 R16, RZ, RZ, R84 ;  /* 0x000000ffff10a224 */ /* 0x002fc600078e0054 */
[----:B------:R-:W-:Y:S04]  /*1b7d0*/  STL [R1+0x3ec], R90 ;  /* 0x0003ec5a01007387 */ /* 0x000fe80000100800 */
[----:B------:R-:W3:Y:S04]  /*1b7e0*/  LDL.LU R99, [R1+0x44c] ;  /* 0x00044c0001637983 */ /* 0x000ee80000300800 */
[----:B0-----:R-:W3:Y:S01]  /*1b7f0*/  LDL.LU R84, [R1+0x450] ;  /* 0x0004500001547983 */ /* 0x001ee20000300800 */
[----:B------:R-:W-:-:S03]  /*1b800*/  @!P2 IMAD.MOV.U32 R17, RZ, RZ, R90 ;  /* 0x000000ffff11a224 */ /* 0x000fc600078e005a */
[----:B------:R0:W-:Y:S04]  /*1b810*/  STS.U8 [R9+UR9+0x13400], R36 ;  /* 0x0134002409007988 */ /* 0x0001e80008000009 */
[----:B------:R1:W-:Y:S01]  /*1b820*/  STS.U8 [R9+UR9+0x13800], R35 ;  /* 0x0138002309007988 */ /* 0x0003e20008000009 */
[----:B0-----:R-:W-:Y:S02]  /*1b830*/  PRMT R36, RZ, 0x7610, R36 ;  /* 0x00007610ff247816 */ /* 0x001fe40000000024 */
        /* <DEDUP_REMOVED lines=10> */
[----:B------:R-:W2:Y:S04]  /*1b8e0*/  LDL.LU R90, [R1+0x46c] ;  /* 0x00046c00015a7983 */ /* 0x000ea80000300800 */
[----:B------:R1:W4:Y:S04]  /*1b8f0*/  @!P2 LDG.E.U8 R35, desc[UR20][R16.64] ;  /* 0x000000141023a981 */ /* 0x000328000c1e1100 */
[----:B0-----:R-:W2:Y:S01]  /*1b900*/  LDL.LU R63, [R1+0x470] ;  /* 0x00047000013f7983 */ /* 0x001ea20000300800 */
[----:B---3--:R-:W-:-:S05]  /*1b910*/  IADD3 R6, P3, PT, R12, R6, RZ ;  /* 0x000000060c067210 */ /* 0x008fca0007f7e0ff */
[----:B------:R-:W-:Y:S01]  /*1b920*/  IMAD.X R83, R14, 0x1, R83, P3 ;  /* 0x000000010e537824 */ /* 0x000fe200018e0653 */
[----:B------:R-:W-:Y:S01]  /*1b930*/  STL [R1+0x430], R6 ;  /* 0x0004300601007387 */ /* 0x000fe20000100800 */
[----:B-1----:R-:W-:Y:S02]  /*1b940*/  @!P2 IMAD.MOV.U32 R16, RZ, RZ, R6 ;  /* 0x000000ffff10a224 */ /* 0x002fe400078e0006 */
[----:B------:R-:W-:Y:S01]  /*1b950*/  @!P2 IMAD.MOV.U32 R17, RZ, RZ, R83 ;  /* 0x000000ffff11a224 */ /* 0x000fe200078e0053 */
[----:B------:R0:W-:Y:S04]  /*1b960*/  STL [R1+0x42c], R83 ;  /* 0x00042c5301007387 */ /* 0x0001e80000100800 */
[----:B------:R1:W3:Y:S01]  /*1b970*/  @!P2 LDG.E.U8 R34, desc[UR20][R16.64] ;  /* 0x000000141022a981 */ /* 0x0002e2000c1e1100 */
[----:B------:R-:W-:-:S03]  /*1b980*/  IADD3 R84, P3, PT, R12, R84, RZ ;  /* 0x000000540c547210 */ /* 0x000fc60007f7e0ff */
[----:B0-----:R-:W3:Y:S04]  /*1b990*/  LDL.LU R83, [R1+0x48c] ;  /* 0x00048c0001537983 */ /* 0x001ee80000300800 */
[----:B------:R-:W3:Y:S01]  /*1b9a0*/  LDL.LU R6, [R1+0x490] ;  /* 0x0004900001067983 */ /* 0x000ee20000300800 */
[----:B------:R-:W-:-:S03]  /*1b9b0*/  IMAD.X R99, R14, 0x1, R99, P3 ;  /* 0x000000010e637824 */ /* 0x000fc600018e0663 */
[----:B------:R-:W-:Y:S01]  /*1b9c0*/  STL [R1+0x450], R84 ;  /* 0x0004505401007387 */ /* 0x000fe20000100800 */
[----:B-1----:R-:W-:Y:S02]  /*1b9d0*/  @!P2 IMAD.MOV.U32 R17, RZ, RZ, R99 ;  /* 0x000000ffff11a224 */ /* 0x002fe400078e0063 */
[----:B------:R-:W-:Y:S01]  /*1b9e0*/  @!P2 IMAD.MOV.U32 R16, RZ, RZ, R84 ;  /* 0x000000ffff10a224 */ /* 0x000fe200078e0054 */
[----:B------:R0:W-:Y:S04]  /*1b9f0*/  STL [R1+0x44c], R99 ;  /* 0x00044c6301007387 */ /* 0x0001e80000100800 */
[----:B0-----:R-:W4:Y:S04]  /*1ba00*/  LDL.LU R99, [R1+0x4ac] ;  /* 0x0004ac0001637983 */ /* 0x001f280000300800 */
[----:B------:R-:W4:Y:S01]  /*1ba10*/  LDL.LU R84, [R1+0x4b0] ;  /* 0x0004b00001547983 */ /* 0x000f220000300800 */
[----:B------:R-:W-:-:S05]  /*1ba20*/  LOP3.LUT R4, R9, 0x10, RZ, 0x3c, !PT ;  /* 0x0000001009047812 */ /* 0x000fca00078e3cff */
[----:B------:R0:W-:Y:S04]  /*1ba30*/  STS.U8 [R4+UR9+0x10080], R33 ;  /* 0x0100802104007988 */ /* 0x0001e80008000009 */
[----:B------:R1:W-:Y:S01]  /*1ba40*/  STS.U8 [R4+UR9+0x10480], R32 ;  /* 0x0104802004007988 */ /* 0x0003e20008000009 */
[----:B0-----:R-:W-:Y:S02]  /*1ba50*/  PRMT R33, RZ, 0x7610, R33 ;  /* 0x00007610ff217816 */ /* 0x001fe40000000021 */
[----:B-1----:R-:W-:-:S04]  /*1ba60*/  PRMT R32, RZ, 0x7610, R32 ;  /* 0x00007610ff207816 */ /* 0x002fc80000000020 */
[----:B------:R0:W4:Y:S04]  /*1ba70*/  @!P2 LDG.E.U8 R33, desc[UR20][R16.64] ;  /* 0x000000141021a981 */ /* 0x000128000c1e1100 */
[----:B------:R1:W-:Y:S02]  /*1ba80*/  STS.U8 [R4+UR9+0x10880], R31 ;  /* 0x0108801f04007988 */ /* 0x0003e40008000009 */
[----:B-1----:R-:W-:Y:S02]  /*1ba90*/  PRMT R31, RZ, 0x7610, R31 ;  /* 0x00007610ff1f7816 */ /* 0x002fe4000000001f */
[----:B--2---:R-:W-:-:S05]  /*1baa0*/  IADD3 R63, P3, PT, R12, R63, RZ ;  /* 0x0000003f0c3f7210 */ /* 0x004fca0007f7e0ff */
[----:B------:R-:W-:Y:S01]  /*1bab0*/  IMAD.X R90, R14, 0x1, R90, P3 ;  /* 0x000000010e5a7824 */ /* 0x000fe200018e065a */
[----:B------:R-:W-:Y:S01]  /*1bac0*/  STL [R1+0x470], R63 ;  /* 0x0004703f01007387 */ /* 0x000fe20000100800 */
[----:B0-----:R-:W-:Y:S02]  /*1bad0*/  @!P2 IMAD.MOV.U32 R16, RZ, RZ, R63 ;  /* 0x000000ffff10a224 */ /* 0x001fe400078e003f */
[----:B------:R-:W-:Y:S01]  /*1bae0*/  @!P2 IMAD.MOV.U32 R17, RZ, RZ, R90 ;  /* 0x000000ffff11a224 */ /* 0x000fe200078e005a */
[----:B------:R0:W-:Y:S04]  /*1baf0*/  STL [R1+0x46c], R90 ;  /* 0x00046c5a01007387 */ /* 0x0001e80000100800 */
[----:B------:R1:W2:Y:S04]  /*1bb00*/  @!P2 LDG.E.U8 R32, desc[UR20][R16.64] ;  /* 0x000000141020a981 */ /* 0x0002a8000c1e1100 */
[----:B0-----:R-:W2:Y:S04]  /*1bb10*/  LDL.LU R90, [R1+0x4cc] ;  /* 0x0004cc00015a7983 */ /* 0x001ea80000300800 */
        /* <DEDUP_REMOVED lines=9> */
[----:B----4-:R-:W-:-:S03]  /*1bbb0*/  IADD3 R84, P3, PT, R12, R84, RZ ;  /* 0x000000540c547210 */ /* 0x010fc60007f7e0ff */
[----:B------:R-:W4:Y:S02]  /*1bbc0*/  LDL.LU R6, [R1+0x4f0] ;  /* 0x0004f00001067983 */ /* 0x000f240000300800 */
        /* <DEDUP_REMOVED lines=23> */
[----:B----4-:R-:W-:-:S05]  /*1bd40*/  IADD3 R6, P3, PT, R12, R6, RZ ;  /* 0x000000060c067210 */ /* 0x010fca0007f7e0ff */
[----:B---3--:R-:W-:Y:S01]  /*1bd50*/  IMAD.X R83, R14, 0x1, R83, P3 ;  /* 0x000000010e537824 */ /* 0x008fe200018e0653 */
[----:B------:R-:W-:Y:S01]  /*1bd60*/  STL [R1+0x4f0], R6 ;  /* 0x0004f00601007387 */ /* 0x000fe20000100800 */
[----:B-1----:R-:W-:Y:S02]  /*1bd70*/  @!P2 IMAD.MOV.U32 R16, RZ, RZ, R6 ;  /* 0x000000ffff10a224 */ /* 0x002fe400078e0006 */
[----:B------:R-:W-:Y:S01]  /*1bd80*/  @!P2 IMAD.MOV.U32 R17, RZ, RZ, R83 ;  /* 0x000000ffff11a224 */ /* 0x000fe200078e0053 */
[----:B------:R0:W-:Y:S04]  /*1bd90*/  STL [R1+0x4ec], R83 ;  /* 0x0004ec5301007387 */ /* 0x0001e80000100800 */
[----:B------:R1:W3:Y:S04]  /*1bda0*/  @!P2 LDG.E.U8 R28, desc[UR20][R16.64] ;  /* 0x00000014101ca981 */ /* 0x0002e8000c1e1100 */
[----:B0-----:R-:W4:Y:S01]  /*1bdb0*/  LDL.LU R83, [R1+0x134] ;  /* 0x0001340001537983 */ /* 0x001f220000300800 */
[----:B------:R-:W-:-:S03]  /*1bdc0*/  IADD3 R84, P3, PT, R12, R84, RZ ;  /* 0x000000540c547210 */ /* 0x000fc60007f7e0ff */
[----:B------:R-:W3:Y:S02]  /*1bdd0*/  LDL.LU R6, [R1+0x138] ;  /* 0x0001380001067983 */ /* 0x000ee40000300800 */
[----:B------:R-:W-:Y:S02]  /*1bde0*/  IMAD.X R99, R14, 0x1, R99, P3 ;  /* 0x000000010e637824 */ /* 0x000fe400018e0663 */
[----:B------:R-:W-:Y:S01]  /*1bdf0*/  STL [R1+0x508], R84 ;  /* 0x0005085401007387 */ /* 0x000fe20000100800 */
[----:B-1----:R-:W-:Y:S02]  /*1be00*/  @!P2 IMAD.MOV.U32 R16, RZ, RZ, R84 ;  /* 0x000000ffff10a224 */ /* 0x002fe400078e0054 */
[----:B------:R-:W-:Y:S01]  /*1be10*/  @!P2 IMAD.MOV.U32 R17, RZ, RZ, R99 ;  /* 0x000000ffff11a224 */ /* 0x000fe200078e0063 */
[----:B------:R0:W-:Y:S04]  /*1be20*/  STL [R1+0x504], R99 ;  /* 0x0005046301007387 */ /* 0x0001e80000100800 */
[----:B0-----:R-:W4:Y:S04]  /*1be30*/  LDL.LU R99, [R1+0x154] ;  /* 0x0001540001637983 */ /* 0x001f280000300800 */
[----:B------:R-:W4:Y:S04]  /*1be40*/  LDL.LU R84, [R1+0x158] ;  /* 0x0001580001547983 */ /* 0x000f280000300800 */
[----:B------:R0:W-:Y:S04]  /*1be50*/  STS.U8 [R4+UR9+0x11880], R27 ;  /* 0x0118801b04007988 */ /* 0x0001e80008000009 */
[----:B------:R1:W-:Y:S01]  /*1be60*/  STS.U8 [R4+UR9+0x11c80], R26 ;  /* 0x011c801a04007988 */ /* 0x0003e20008000009 */
[----:B0-----:R-:W-:-:S02]  /*1be70*/  PRMT R27, RZ, 0x7610, R27 ;  /* 0x00007610ff1b7816 */ /* 0x001fc4000000001b */
        /* <DEDUP_REMOVED lines=14> */
[----:B----4-:R-:W-:Y:S01]  /*1bf60*/  IMAD.X R83, R14, 0x1, R83, P3 ;  /* 0x000000010e537824 */ /* 0x010fe200018e0653 */
        /* <DEDUP_REMOVED lines=53> */
[----:B------:R1:W-:Y:S04]  /*1c2c0*/  STS.U8 [R4+UR9+0x13880], R19 ;  /* 0x0138801304007988 */ /* 0x0003e80008000009 */
[----:B------:R-:W-:Y:S01]  /*1c2d0*/  STS.U8 [R4+UR9+0x13c80], R18 ;  /* 0x013c801204007988 */ /* 0x000fe20008000009 */
        /* <DEDUP_REMOVED lines=12> */
[----:B------:R-:W-:Y:S03]  /*1c3a0*/  STL [R1+0x1f8], R6 ;  /* 0x0001f80601007387 */ /* 0x000fe60000100800 */
[----:B-1----:R-:W-:Y:S01]  /*1c3b0*/  @!P2 IMAD.MOV.U32 R17, RZ, RZ, R83 ;  /* 0x000000ffff11a224 */ /* 0x002fe200078e0053 */
[----:B------:R0:W-:Y:S01]  /*1c3c0*/  STL [R1+0x1f4], R83 ;  /* 0x0001f45301007387 */ /* 0x0001e20000100800 */
[----:B------:R-:W-:-:S05]  /*1c3d0*/  @!P2 IMAD.MOV.U32 R16, RZ, RZ, R6 ;  /* 0x000000ffff10a224 */ /* 0x000fca00078e0006 */
[----:B------:R1:W3:Y:S04]  /*1c3e0*/  @!P2 LDG.E.U8 R19, desc[UR20][R16.64] ;  /* 0x000000141013a981 */ /* 0x0002e8000c1e1100 */
[----:B0-----:R-:W4:Y:S01]  /*1c3f0*/  LDL.LU R83, [R1+0x274] ;  /* 0x0002740001537983 */ /* 0x001f220000300800 */
[----:B------:R-:W-:-:S03]  /*1c400*/  IADD3 R84, P3, PT, R12, R84, RZ ;  /* 0x000000540c547210 */ /* 0x000fc60007f7e0ff */
[----:B------:R-:W3:Y:S02]  /*1c410*/  LDL.LU R4, [R1+0x278] ;  /* 0x0002780001047983 */ /* 0x000ee40000300800 */
[----:B------:R-:W-:Y:S02]  /*1c420*/  IMAD.X R99, R14, 0x1, R99, P3 ;  /* 0x000000010e637824 */ /* 0x000fe400018e0663 */
[----:B------:R0:W-:Y:S01]  /*1c430*/  STL [R1+0x218], R84 ;  /* 0x0002185401007387 */ /* 0x0001e20000100800 */
[----:B-1----:R-:W-:-:S03]  /*1c440*/  @!P2 IMAD.MOV.U32 R16, RZ, RZ, R84 ;  /* 0x000000ffff10a224 */ /* 0x002fc600078e0054 */
[----:B------:R-:W-:Y:S04]  /*1c450*/  STL [R1+0x214], R99 ;  /* 0x0002146301007387 */ /* 0x000fe80000100800 */
[----:B------:R-:W4:Y:S04]  /*1c460*/  LDL.LU R104, [R1+0x294] ;  /* 0x0002940001687983 */ /* 0x000f280000300800 */
[----:B0-----:R-:W4:Y:S01]  /*1c470*/  LDL.LU R84, [R1+0x298] ;  /* 0x0002980001547983 */ /* 0x001f220000300800 */
[----:B------:R-:W-:Y:S01]  /*1c480*/  PRMT R18, RZ, 0x7610, R18 ;  /* 0x00007610ff127816 */ /* 0x000fe20000000012 */
[----:B------:R-:W-:Y:S01]  /*1c490*/  @!P2 IMAD.MOV.U32 R17, RZ, RZ, R99 ;  /* 0x000000ffff11a224 */ /* 0x000fe200078e0063 */
[----:B------:R-:W-:-:S04]  /*1c4a0*/  LOP3.LUT R6, R9, 0x20, RZ, 0x3c, !PT ;  /* 0x0000002009067812 */ /* 0x000fc800078e3cff */
[----:B------:R0:W4:Y:S04]  /*1c4b0*/  @!P2 LDG.E.U8 R18, desc[UR20][R16.64] ;  /* 0x000000141012a981 */ /* 0x000128000c1e1100 */
[----:B------:R1:W-:Y:S01]  /*1c4c0*/  STS.U8 [R6+UR9+0x10100], R62 ;  /* 0x0101003e06007988 */ /* 0x0003e20008000009 */
[----:B0-----:R-:W-:Y:S02]  /*1c4d0*/  PRMT R17, RZ, 0x7610, R17 ;  /* 0x00007610ff117816 */ /* 0x001fe40000000011 */
[----:B------:R-:W-:Y:S02]  /*1c4e0*/  PRMT R16, RZ, 0x7610, R16 ;  /* 0x00007610ff107816 */ /* 0x000fe40000000010 */
[----:B--2---:R-:W-:-:S05]  /*1c4f0*/  IADD3 R63, P3, PT, R12, R63, RZ ;  /* 0x0000003f0c3f7210 */ /* 0x004fca0007f7e0ff */
[----:B------:R-:W-:Y:S01]  /*1c500*/  IMAD.X R90, R14, 0x1, R90, P3 ;  /* 0x000000010e5a7824 */ /* 0x000fe200018e065a */
[----:B------:R0:W-:Y:S01]  /*1c510*/  STL [R1+0x258], R63 ;  /* 0x0002583f01007387 */ /* 0x0001e20000100800 */
[----:B-1----:R-:W-:-:S03]  /*1c520*/  @!P2 IMAD.MOV.U32 R62, RZ, RZ, R63 ;  /* 0x000000ffff3ea224 */ /* 0x002fc600078e003f */
[----:B------:R1:W-:Y:S04]  /*1c530*/  STL [R1+0x254], R90 ;  /* 0x0002545a01007387 */ /* 0x0003e80000100800 */
[----:B------:R-:W2:Y:S01]  /*1c540*/  LDL.LU R99, [R1+0x2b4] ;  /* 0x0002b40001637983 */ /* 0x000ea20000300800 */
[----:B0-----:R-:W-:-:S03]  /*1c550*/  @!P2 IMAD.MOV.U32 R63, RZ, RZ, R90 ;  /* 0x000000ffff3fa224 */ /* 0x001fc600078e005a */
[----:B-1----:R-:W2:Y:S04]  /*1c560*/  LDL.LU R90, [R1+0x2b8] ;  /* 0x0002b800015a7983 */ /* 0x002ea80000300800 */
[----:B------:R0:W2:Y:S01]  /*1c570*/  @!P2 LDG.E.U8 R17, desc[UR20][R62.64] ;  /* 0x000000143e11a981 */ /* 0x0000a2000c1e1100 */
[----:B---3--:R-:W-:-:S05]  /*1c580*/  IADD3 R4, P3, PT, R12, R4, RZ ;  /* 0x000000040c047210 */ /* 0x008fca0007f7e0ff */
[----:B----4-:R-:W-:Y:S01]  /*1c590*/  IMAD.X R83, R14, 0x1, R83, P3 ;  /* 0x000000010e537824 */ /* 0x010fe200018e0653 */
[----:B------:R-:W-:Y:S01]  /*1c5a0*/  STL [R1+0x278], R4 ;  /* 0x0002780401007387 */ /* 0x000fe20000100800 */
[----:B0-----:R-:W-:Y:S02]  /*1c5b0*/  @!P2 IMAD.MOV.U32 R62, RZ, RZ, R4 ;  /* 0x000000ffff3ea224 */ /* 0x001fe400078e0004 */
[----:B------:R-:W-:Y:S01]  /*1c5c0*/  @!P2 IMAD.MOV.U32 R63, RZ, RZ, R83 ;  /* 0x000000ffff3fa224 */ /* 0x000fe200078e0053 */
[----:B------:R0:W-:Y:S04]  /*1c5d0*/  STL [R1+0x274], R83 ;  /* 0x0002745301007387 */ /* 0x0001e80000100800 */
[----:B------:R1:W3:Y:S01]  /*1c5e0*/  @!P2 LDG.E.U8 R16, desc[UR20][R62.64] ;  /* 0x000000143e10a981 */ /* 0x0002e2000c1e1100 */
[----:B------:R-:W-:-:S03]  /*1c5f0*/  IADD3 R84, P3, PT, R12, R84, RZ ;  /* 0x000000540c547210 */ /* 0x000fc60007f7e0ff */
[----:B0-----:R-:W4:Y:S04]  /*1c600*/  LDL.LU R83, [R1+0x2d4] ;  /* 0x0002d40001537983 */ /* 0x001f280000300800 */
[----:B------:R-:W3:Y:S01]  /*1c610*/  LDL.LU R4, [R1+0x2d8] ;  /* 0x0002d80001047983 */ /* 0x000ee20000300800 */
[----:B------:R-:W-:-:S03]  /*1c620*/  IMAD.X R104, R14, 0x1, R104, P3 ;  /* 0x000000010e687824 */ /* 0x000fc600018e0668 */
[----:B------:R-:W-:Y:S01]  /*1c630*/  STL [R1+0x298], R84 ;  /* 0x0002985401007387 */ /* 0x000fe20000100800 */
[----:B-1----:R-:W-:Y:S02]  /*1c640*/  @!P2 IMAD.MOV.U32 R63, RZ, RZ, R104 ;  /* 0x000000ffff3fa224 */ /* 0x002fe400078e0068 */
[----:B------:R-:W-:Y:S01]  /*1c650*/  @!P2 IMAD.MOV.U32 R62, RZ, RZ, R84 ;  /* 0x000000ffff3ea224 */ /* 0x000fe200078e0054 */
[----:B------:R0:W-:Y:S04]  /*1c660*/  STL [R1+0x294], R104 ;  /* 0x0002946801007387 */ /* 0x0001e80000100800 */
[----:B0-----:R-:W4:Y:S04]  /*1c670*/  LDL.LU R104, [R1+0x2f4] ;  /* 0x0002f40001687983 */ /* 0x001f280000300800 */
[----:B------:R-:W4:Y:S04]  /*1c680*/  LDL.LU R84, [R1+0x2f8] ;  /* 0x0002f80001547983 */ /* 0x000f280000300800 */
[----:B------:R-:W-:Y:S04]  /*1c690*/  STS.U8 [R6+UR9+0x10500], R82 ;  /* 0x0105005206007988 */ /* 0x000fe80008000009 */
        /* <DEDUP_REMOVED lines=136> */
[----:B------:R0:W4:Y:S01]  /*1cf20*/  @!P2 LDG.E.U8 R75, desc[UR20][R62.64] ;  /* 0x000000143e4ba981 */ /* 0x000122000c1e1100 */
[----:B------:R-:W-:-:S05]  /*1cf30*/  LOP3.LUT R6, R9, 0x30, RZ, 0x3c, !PT ;  /* 0x0000003009067812 */ /* 0x000fca00078e3cff */
        /* <DEDUP_REMOVED lines=22> */
[----:B------:R0:W-:Y:S01]  /*1d0a0*/  STL [R1+0x478], R84 ;  /* 0x0004785401007387 */ /* 0x0001e20000100800 */
[----:B-1----:R-:W-:Y:S02]  /*1d0b0*/  @!P2 IMAD.MOV.U32 R62, RZ, RZ, R84 ;  /* 0x000000ffff3ea224 */ /* 0x002fe400078e0054 */
[----:B------:R-:W-:Y:S01]  /*1d0c0*/  @!P2 IMAD.MOV.U32 R63, RZ, RZ, R104 ;  /* 0x000000ffff3fa224 */ /* 0x000fe200078e0068 */
[----:B------:R1:W-:Y:S01]  /*1d0d0*/  STL [R1+0x474], R104 ;  /* 0x0004746801007387 */ /* 0x0003e20000100800 */
[----:B0-----:R-:W-:-:S03]  /*1d0e0*/  IMAD.MOV.U32 R84, RZ, RZ, R7 ;  /* 0x000000ffff547224 */ /* 0x001fc600078e0007 */
[----:B-1----:R-:W4:Y:S04]  /*1d0f0*/  LDL.LU R104, [R1+0x4d4] ;  /* 0x0004d40001687983 */ /* 0x002f280000300800 */
        /* <DEDUP_REMOVED lines=33> */
[----:B------:R-:W4:Y:S01]  /*1d310*/  LDL.LU R7, [R1+0x528] ;  /* 0x0005280001077983 */ /* 0x000f220000300800 */
[----:B------:R-:W-:-:S03]  /*1d320*/  PRMT R82, RZ, 0x7610, R82 ;  /* 0x00007610ff527816 */ /* 0x000fc60000000052 */
[----:B------:R0:W-:Y:S04]  /*1d330*/  STS.U8 [R6+UR9+0x11180], R107 ;  /* 0x0111806b06007988 */ /* 0x0001e80008000009 */
[----:B------:R1:W4:Y:S01]  /*1d340*/  @!P2 LDG.E.U8 R82, desc[UR20][R62.64] ;  /* 0x000000143e52a981 */ /* 0x000322000c1e1100 */
[----:B0-----:R-:W-:-:S03]  /*1d350*/  PRMT R107, RZ, 0x7610, R107 ;  /* 0x00007610ff6b7816 */ /* 0x001fc6000000006b */
[----:B------:R0:W-:Y:S04]  /*1d360*/  STS.U8 [R6+UR9+0x11580], R109 ;  /* 0x0115806d06007988 */ /* 0x0001e80008000009 */
[----:B------:R-:W-:Y:S01]  /*1d370*/  STS.U8 [R6+UR9+0x11980], R84 ;  /* 0x0119805406007988 */ /* 0x000fe20008000009 */
[----:B0-----:R-:W-:Y:S02]  /*1d380*/  PRMT R109, RZ, 0x7610, R109 ;  /* 0x00007610ff6d7816 */ /* 0x001fe4000000006d */
[----:B--2---:R-:W-:-:S05]  /*1d390*/  IADD3 R90, P3, PT, R12, R90, RZ ;  /* 0x0000005a0c5a7210 */ /* 0x004fca0007f7e0ff */
[----:B------:R-:W-:Y:S01]  /*1d3a0*/  IMAD.X R99, R14, 0x1, R99, P3 ;  /* 0x000000010e637824 */ /* 0x000fe200018e0663 */
[----:B------:R0:W-:Y:S01]  /*1d3b0*/  STL [R1+0x4f8], R90 ;  /* 0x0004f85a01007387 */ /* 0x0001e20000100800 */
[----:B-1----:R-:W-:Y:S02]  /*1d3c0*/  @!P2 IMAD.MOV.U32 R62, RZ, RZ, R90 ;  /* 0x000000ffff3ea224 */ /* 0x002fe400078e005a */
[----:B------:R-:W-:Y:S01]  /*1d3d0*/  @!P2 IMAD.MOV.U32 R63, RZ, RZ, R99 ;  /* 0x000000ffff3fa224 */ /* 0x000fe200078e0063 */
[----:B------:R1:W-:Y:S04]  /*1d3e0*/  STL [R1+0x4f4], R99 ;  /* 0x0004f46301007387 */ /* 0x0003e80000100800 */
[----:B------:R2:W4:Y:S04]  /*1d3f0*/  @!P2 LDG.E.U8 R107, desc[UR20][R62.64] ;  /* 0x000000143e6ba981 */ /* 0x000528000c1e1100 */
[----:B0-----:R-:W4:Y:S04]  /*1d400*/  LDL.LU R90, [R1+0x140] ;  /* 0x00014000015a7983 */ /* 0x001f280000300800 */
[----:B-1----:R-:W4:Y:S01]  /*1d410*/  LDL.LU R99, [R1+0x13c] ;  /* 0x00013c0001637983 */ /* 0x002f220000300800 */
[----:B---3--:R-:W-:-:S05]  /*1d420*/  IADD3 R4, P3, PT, R12, R4, RZ ;  /* 0x000000040c047210 */ /* 0x008fca0007f7e0ff */
[----:B----4-:R-:W-:Y:S01]  /*1d430*/  IMAD.X R83, R14, 0x1, R83, P3 ;  /* 0x000000010e537824 */ /* 0x010fe200018e0653 */
[----:B------:R-:W-:Y:S03]  /*1d440*/  STL [R1+0x510], R4 ;  /* 0x0005100401007387 */ /* 0x000fe60000100800 */
[----:B--2---:R-:W-:Y:S01]  /*1d450*/  @!P2 IMAD.MOV.U32 R63, RZ, RZ, R83 ;  /* 0x000000ffff3fa224 */ /* 0x004fe200078e0053 */
[----:B------:R0:W-:Y:S04]  /*1d460*/  STL [R1+0x50c], R83 ;  /* 0x00050c5301007387 */ /* 0x0001e80000100800 */
[----:B------:R-:W2:Y:S01]  /*1d470*/  LDL.LU R84, [R1+0x15c] ;  /* 0x00015c0001547983 */ /* 0x000ea20000300800 */
[----:B------:R-:W-:-:S03]  /*1d480*/  @!P2 IMAD.MOV.U32 R62, RZ, RZ, R4 ;  /* 0x000000ffff3ea224 */ /* 0x000fc600078e0004 */
[----:B0-----:R-:W3:Y:S01]  /*1d490*/  LDL.LU R83, [R1+0x160] ;  /* 0x0001600001537983 */ /* 0x001ee20000300800 */
[----:B------:R-:W-:-:S03]  /*1d4a0*/  IADD3 R7, P3, PT, R12, R7, RZ ;  /* 0x000000070c077210 */ /* 0x000fc60007f7e0ff */
[----:B------:R-:W4:Y:S02]  /*1d4b0*/  LDL.LU R4, [R1+0x180] ;  /* 0x0001800001047983 */ /* 0x000f240000300800 */
[----:B------:R-:W-:Y:S02]  /*1d4c0*/  IMAD.X R104, R14, 0x1, R104, P3 ;  /* 0x000000010e687824 */ /* 0x000fe400018e0668 */
[----:B------:R0:W4:Y:S04]  /*1d4d0*/  @!P2 LDG.E.U8 R109, desc[UR20][R62.64] ;  /* 0x000000143e6da981 */ /* 0x000128000c1e1100 */
[----:B------:R1:W-:Y:S04]  /*1d4e0*/  STL [R1+0x528], R7 ;  /* 0x0005280701007387 */ /* 0x0003e80000100800 */
[----:B------:R-:W-:Y:S01]  /*1d4f0*/  STL [R1+0x524], R104 ;  /* 0x0005246801007387 */ /* 0x000fe20000100800 */
[----:B0-----:R-:W-:-:S03]  /*1d500*/  @!P2 IMAD.MOV.U32 R62, RZ, RZ, R7 ;  /* 0x000000ffff3ea224 */ /* 0x001fc600078e0007 */
[----:B-1----:R-:W4:Y:S01]  /*1d510*/  LDL.LU R7, [R1+0x17c] ;  /* 0x00017c0001077983 */ /* 0x002f220000300800 */
[----:B------:R-:W-:-:S03]  /*1d520*/  @!P2 IMAD.MOV.U32 R63, RZ, RZ, R104 ;  /* 0x000000ffff3fa224 */ /* 0x000fc600078e0068 */
[----:B------:R0:W-:Y:S04]  /*1d530*/  STS.U8 [R6+UR9+0x11d80], R111 ;  /* 0x011d806f06007988 */ /* 0x0001e80008000009 */
[----:B------:R1:W-:Y:S01]  /*1d540*/  STS.U8 [R6+UR9+0x12180], R113 ;  /* 0x0121807106007988 */ /* 0x0003e20008000009 */
[----:B0-----:R-:W-:Y:S02]  /*1d550*/  PRMT R111, RZ, 0x7610, R111 ;  /* 0x00007610ff6f7816 */ /* 0x001fe4000000006f */
[----:B-1----:R-:W-:-:S04]  /*1d560*/  PRMT R113, RZ, 0x7610, R113 ;  /* 0x00007610ff717816 */ /* 0x002fc80000000071 */
[----:B------:R0:W4:Y:S04]  /*1d570*/  @!P2 LDG.E.U8 R111, desc[UR20][R62.64] ;  /* 0x000000143e6fa981 */ /* 0x000128000c1e1100 */
[----:B------:R1:W-:Y:S04]  /*1d580*/  STS.U8 [R6+UR9+0x12580], R115 ;  /* 0x0125807306007988 */ /* 0x0003e80008000009 */
[----:B------:R0:W-:Y:S01]  /*1d590*/  STS.U8 [R6+UR9+0x12980], R117 ;  /* 0x0129807506007988 */ /* 0x0001e20008000009 */
[----:B-1----:R-:W-:Y:S02]  /*1d5a0*/  PRMT R115, RZ, 0x7610, R115 ;  /* 0x00007610ff737816 */ /* 0x002fe40000000073 */
[----:B0-----:R-:W-:-:S02]  /*1d5b0*/  PRMT R117, RZ, 0x7610, R117 ;  /* 0x00007610ff757816 */ /* 0x001fc40000000075 */
[----:B------:R-:W-:-:S05]  /*1d5c0*/  IADD3 R90, P3, PT, R12, R90, RZ ;  /* 0x0000005a0c5a7210 */ /* 0x000fca0007f7e0ff */
[----:B------:R-:W-:Y:S02]  /*1d5d0*/  IMAD.X R99, R14, 0x1, R99, P3 ;  /* 0x000000010e637824 */ /* 0x000fe400018e0663 */
[----:B------:R-:W-:Y:S02]  /*1d5e0*/  @!P2 IMAD.MOV.U32 R62, RZ, RZ, R90 ;  /* 0x000000ffff3ea224 */ /* 0x000fe400078e005a */
[----:B------:R-:W-:Y:S01]  /*1d5f0*/  @!P2 IMAD.MOV.U32 R63, RZ, RZ, R99 ;  /* 0x000000ffff3fa224 */ /* 0x000fe200078e0063 */
[----:B------:R-:W-:Y:S04]  /*1d600*/  STL [R1+0x140], R90 ;  /* 0x0001405a01007387 */ /* 0x000fe80000100800 */
[----:B------:R0:W4:Y:S04]  /*1d610*/  @!P2 LDG.E.U8 R113, desc[UR20][R62.64] ;  /* 0x000000143e71a981 */ /* 0x000128000c1e1100 */
[----:B------:R-:W-:Y:S01]  /*1d620*/  STL [R1+0x13c], R99 ;  /* 0x00013c6301007387 */ /* 0x000fe20000100800 */
[----:B---3--:R-:W-:-:S05]  /*1d630*/  IADD3 R83, P3, PT, R12, R83, RZ ;  /* 0x000000530c537210 */ /* 0x008fca0007f7e0ff */
[----:B--2---:R-:W-:Y:S01]  /*1d640*/  IMAD.X R84, R14, 0x1, R84, P3 ;  /* 0x000000010e547824 */ /* 0x004fe200018e0654 */
[----:B----4-:R-:W-:Y:S01]  /*1d650*/  IADD3 R4, P3, PT, R12, R4, RZ ;  /* 0x000000040c047210 */ /* 0x010fe20007f7e0ff */
[----:B0-----:R-:W-:Y:S01]  /*1d660*/  @!P2 IMAD.MOV.U32 R62, RZ, RZ, R83 ;  /* 0x000000ffff3ea224 */ /* 0x001fe200078e0053 */
[----:B------:R0:W-:Y:S01]  /*1d670*/  STL [R1+0x160], R83 ;  /* 0x0001605301007387 */ /* 0x0001e20000100800 */
[----:B------:R-:W-:-:S03]  /*1d680*/  @!P2 IMAD.MOV.U32 R63, RZ, RZ, R84 ;  /* 0x000000ffff3fa224 */ /* 0x000fc600078e0054 */
[----:B------:R-:W-:Y:S04]  /*1d690*/  STL [R1+0x15c], R84 ;  /* 0x00015c5401007387 */ /* 0x000fe80000100800 */
[----:B------:R1:W2:Y:S04]  /*1d6a0*/  @!P2 LDG.E.U8 R115, desc[UR20][R62.64] ;  /* 0x000000143e73a981 */ /* 0x0002a8000c1e1100 */
[----:B0-----:R-:W3:Y:S01]  /*1d6b0*/  LDL.LU R83, [R1+0x1c0] ;  /* 0x0001c00001537983 */ /* 0x001ee20000300800 */
[----:B------:R-:W-:-:S03]  /*1d6c0*/  IMAD.X R7, R14, 0x1, R7, P3 ;  /* 0x000000010e077824 */ /* 0x000fc600018e0607 */
[----:B------:R0:W-:Y:S01]  /*1d6d0*/  STL [R1+0x180], R4 ;  /* 0x0001800401007387 */ /* 0x0001e20000100800 */
[----:B-1----:R-:W-:-:S03]  /*1d6e0*/  @!P2 IMAD.MOV.U32 R62, RZ, RZ, R4 ;  /* 0x000000ffff3ea224 */ /* 0x002fc600078e0004 */
[----:B------:R1:W-:Y:S01]  /*1d6f0*/  STL [R1+0x17c], R7 ;  /* 0x00017c0701007387 */ /* 0x0003e20000100800 */
[----:B------:R-:W-:-:S03]  /*1d700*/  @!P2 IMAD.MOV.U32 R63, RZ, RZ, R7 ;  /* 0x000000ffff3fa224 */ /* 0x000fc600078e0007 */
[----:B------:R-:W4:Y:S04]  /*1d710*/  LDL.LU R90, [R1+0x1e0] ;  /* 0x0001e000015a7983 */ /* 0x000f280000300800 */
[----:B0-----:R-:W2:Y:S04]  /*1d720*/  LDL.LU R4, [R1+0xbc] ;  /* 0x0000bc0001047983 */ /* 0x001ea80000300800 */
[----:B------:R-:W2:Y:S04]  /*1d730*/  LDL.LU R99, [R1+0xac] ;  /* 0x0000ac0001637983 */ /* 0x000ea80000300800 */
[----:B------:R-:W2:Y:S04]  /*1d740*/  LDL.LU R116, [R1+0x9c] ;  /* 0x00009c0001747983 */ /* 0x000ea80000300800 */
[----:B------:R-:W2:Y:S04]  /*1d750*/  LDL.LU R84, [R1+0x8c] ;  /* 0x00008c0001547983 */ /* 0x000ea80000300800 */
[----:B-1----:R-:W2:Y:S04]  /*1d760*/  LDL.LU R7, [R1+0x7c] ;  /* 0x00007c0001077983 */ /* 0x002ea80000300800 */
[----:B------:R-:W2:Y:S04]  /*1d770*/  LDL.LU R104, [R1+0x6c] ;  /* 0x00006c0001687983 */ /* 0x000ea80000300800 */
[----:B------:R0:W2:Y:S04]  /*1d780*/  @!P2 LDG.E.U8 R117, desc[UR20][R62.64] ;  /* 0x000000143e75a981 */ /* 0x0000a8000c1e1100 */
[----:B------:R-:W2:Y:S04]  /*1d790*/  LDL.LU R62, [R1+0x19c] ;  /* 0x00019c00013e7983 */ /* 0x000ea80000300800 */
[----:B------:R-:W0:Y:S04]  /*1d7a0*/  LDL.LU R63, [R1+0x1a0] ;  /* 0x0001a000013f7983 */ /* 0x000e280000300800 */
[----:B------:R1:W-:Y:S02]  /*1d7b0*/  STS.U8 [R6+UR9+0x12d80], R110 ;  /* 0x012d806e06007988 */ /* 0x0003e40008000009 */
[----:B-1----:R-:W-:-:S02]  /*1d7c0*/  PRMT R110, RZ, 0x7610, R110 ;  /* 0x00007610ff6e7816 */ /* 0x002fc4000000006e */
[----:B0-----:R-:W-:-:S05]  /*1d7d0*/  IADD3 R63, P3, PT, R12, R63, RZ ;  /* 0x0000003f0c3f7210 */ /* 0x001fca0007f7e0ff */
[----:B--2---:R-:W-:Y:S01]  /*1d7e0*/  IMAD.X R62, R14, 0x1, R62, P3 ;  /* 0x000000010e3e7824 */ /* 0x004fe200018e063e */
[----:B------:R0:W-:Y:S04]  /*1d7f0*/  STL [R1+0x1a0], R63 ;  /* 0x0001a03f01007387 */ /* 0x0001e80000100800 */
[----:B------:R1:W-:Y:S01]  /*1d800*/  STL [R1+0x19c], R62 ;  /* 0x00019c3e01007387 */ /* 0x0003e20000100800 */
[----:B0-----:R-:W-:-:S04]  /*1d810*/  @!P2 LOP3.LUT R63, R63, R62, RZ, 0x3c, !PT ;  /* 0x0000003e3f3fa212 */ /* 0x001fc800078e3cff */
[----:B-1----:R-:W-:-:S04]  /*1d820*/  @!P2 LOP3.LUT R62, R63, R62, RZ, 0x3c, !PT ;  /* 0x0000003e3f3ea212 */ /* 0x002fc800078e3cff */
[----:B------:R-:W-:-:S05]  /*1d830*/  @!P2 LOP3.LUT R63, R63, R62, RZ, 0x3c, !PT ;  /* 0x0000003e3f3fa212 */ /* 0x000fca00078e3cff */
[----:B------:R0:W2:Y:S04]  /*1d840*/  @!P2 LDG.E.U8 R110, desc[UR20][R62.64] ;  /* 0x000000143e6ea981 */ /* 0x0000a8000c1e1100 */
[----:B------:R-:W2:Y:S01]  /*1d850*/  LDL.LU R63, [R1+0x1bc] ;  /* 0x0001bc00013f7983 */ /* 0x000ea20000300800 */
[----:B---3--:R-:W-:-:S03]  /*1d860*/  IADD3 R83, P3, PT, R12, R83, RZ ;  /* 0x000000530c537210 */ /* 0x008fc60007f7e0ff */
[----:B------:R1:W-:Y:S02]  /*1d870*/  STS.U8 [R6+UR9+0x13180], R102 ;  /* 0x0131806606007988 */ /* 0x0003e40008000009 */
[----:B0-----:R-:W-:Y:S02]  /*1d880*/  @!P2 IMAD.MOV.U32 R62, RZ, RZ, R83 ;  /* 0x000000ffff3ea224 */ /* 0x001fe400078e0053 */
[----:B------:R0:W-:Y:S01]  /*1d890*/  STL [R1+0x1c0], R83 ;  /* 0x0001c05301007387 */ /* 0x0001e20000100800 */
[----:B-1----:R-:W-:Y:S01]  /*1d8a0*/  PRMT R102, RZ, 0x7610, R102 ;  /* 0x00007610ff667816 */ /* 0x002fe20000000066 */
[----:B--2---:R-:W-:-:S05]  /*1d8b0*/  IMAD.X R63, R14, 0x1, R63, P3 ;  /* 0x000000010e3f7824 */ /* 0x004fca00018e063f */
[----:B------:R1:W-:Y:S04]  /*1d8c0*/  STL [R1+0x1bc], R63 ;  /* 0x0001bc3f01007387 */ /* 0x0003e80000100800 */
[----:B0-----:R-:W2:Y:S04]  /*1d8d0*/  LDL.LU R83, [R1+0xb8] ;  /* 0x0000b80001537983 */ /* 0x001ea80000300800 */
[----:B------:R0:W3:Y:S04]  /*1d8e0*/  @!P2 LDG.E.U8 R102, desc[UR20][R62.64] ;  /* 0x000000143e66a981 */ /* 0x0000e8000c1e1100 */
[----:B-1----:R-:W2:Y:S01]  /*1d8f0*/  LDL.LU R63, [R1+0x1dc] ;  /* 0x0001dc00013f7983 */ /* 0x002ea20000300800 */
[----:B----4-:R-:W-:-:S03]  /*1d900*/  IADD3 R90, P3, PT, R12, R90, RZ ;  /* 0x0000005a0c5a7210 */ /* 0x010fc60007f7e0ff */
[----:B------:R1:W-:Y:S02]  /*1d910*/  STS.U8 [R6+UR9+0x13580], R95 ;  /* 0x0135805f06007988 */ /* 0x0003e40008000009 */
[----:B0-----:R-:W-:Y:S02]  /*1d920*/  @!P2 IMAD.MOV.U32 R62, RZ, RZ, R90 ;  /* 0x000000ffff3ea224 */ /* 0x001fe400078e005a */
[----:B------:R-:W-:Y:S01]  /*1d930*/  STL [R1+0x1e0], R90 ;  /* 0x0001e05a01007387 */ /* 0x000fe20000100800 */
[----:B-1----:R-:W-:Y:S01]  /*1d940*/  PRMT R95, RZ, 0x7610, R95 ;  /* 0x00007610ff5f7816 */ /* 0x002fe2000000005f */
[----:B--2---:R-:W-:-:S05]  /*1d950*/  IMAD.X R63, R14, 0x1, R63, P3 ;  /* 0x000000010e3f7824 */ /* 0x004fca00018e063f */
[----:B------:R0:W-:Y:S04]  /*1d960*/  STL [R1+0x1dc], R63 ;  /* 0x0001dc3f01007387 */ /* 0x0001e80000100800 */
[----:B------:R1:W2:Y:S04]  /*1d970*/  @!P2 LDG.E.U8 R95, desc[UR20][R62.64] ;  /* 0x000000143e5fa981 */ /* 0x0002a8000c1e1100 */
[----:B------:R-:W4:Y:S04]  /*1d980*/  LDL.LU R62, [R1+0x1fc] ;  /* 0x0001fc00013e7983 */ /* 0x000f280000300800 */
[----:B0-----:R-:W1:Y:S01]  /*1d990*/  LDL.LU R63, [R1+0x200] ;  /* 0x00020000013f7983 */ /* 0x001e620000300800 */
[----:B------:R-:W-:-:S03]  /*1d9a0*/  LOP3.LUT R90, R9, 0x40, RZ, 0x3c, !PT ;  /* 0x00000040095a7812 */ /* 0x000fc600078e3cff */
[----:B------:R-:W-:Y:S04]  /*1d9b0*/  STS.U8 [R6+UR9+0x13980], R89 ;  /* 0x0139805906007988 */ /* 0x000fe80008000009 */
[----:B------:R0:W-:Y:S04]  /*1d9c0*/  STS.U8 [R6+UR9+0x13d80], R15 ;  /* 0x013d800f06007988 */ /* 0x0001e80008000009 */
[----:B------:R0:W-:Y:S04]  /*1d9d0*/  STS.U8 [R90+UR9+0x10200], R4 ;  /* 0x010200045a007988 */ /* 0x0001e80008000009 */
[----:B------:R0:W-:Y:S04]  /*1d9e0*/  STS.U8 [R90+UR9+0x10600], R99 ;  /* 0x010600635a007988 */ /* 0x0001e80008000009 */
[----:B------:R0:W-:Y:S04]  /*1d9f0*/  STS.U8 [R90+UR9+0x10a00], R116 ;  /* 0x010a00745a007988 */ /* 0x0001e80008000009 */
[----:B------:R0:W-:Y:S01]  /*1da00*/  STS.U8 [R90+UR9+0x10e00], R84 ;  /* 0x010e00545a007988 */ /* 0x0001e20008000009 */
[----:B-1----:R-:W-:-:S05]  /*1da10*/  IADD3 R63, P3, PT, R12, R63, RZ ;  /* 0x0000003f0c3f7210 */ /* 0x002fca0007f7e0ff */
[----:B----4-:R-:W-:Y:S01]  /*1da20*/  IMAD.X R62, R14, 0x1, R62, P3 ;  /* 0x000000010e3e7824 */ /* 0x010fe200018e063e */
[----:B------:R-:W-:Y:S04]  /*1da30*/  STL [R1+0x200], R63 ;  /* 0x0002003f01007387 */ /* 0x000fe80000100800 */
[----:B------:R-:W-:Y:S04]  /*1da40*/  STL [R1+0x1fc], R62 ;  /* 0x0001fc3e01007387 */ /* 0x000fe80000100800 */
[----:B0-----:R-:W4:Y:S04]  /*1da50*/  LDL.LU R6, [R1+0x92c] ;  /* 0x00092c0001067983 */ /* 0x001f280000300800 */
[----:B------:R-:W2:Y:S04]  /*1da60*/  LDL.LU R4, [R1+0x928] ;  /* 0x0009280001047983 */ /* 0x000ea80000300800 */
[----:B------:R-:W2:Y:S04]  /*1da70*/  LDL.LU R99, [R1+0x924] ;  /* 0x0009240001637983 */ /* 0x000ea80000300800 */
[----:B------:R-:W2:Y:S04]  /*1da80*/  LDL.LU R116, [R1+0x920] ;  /* 0x0009200001747983 */ /* 0x000ea80000300800 */
[----:B------:R-:W2:Y:S04]  /*1da90*/  LDL.LU R84, [R1+0x91c] ;  /* 0x00091c0001547983 */ /* 0x000ea80000300800 */
[----:B------:R0:W-:Y:S04]  /*1daa0*/  STS.U8 [R90+UR9+0x11200], R7 ;  /* 0x011200075a007988 */ /* 0x0001e80008000009 */
[----:B------:R1:W-:Y:S04]  /*1dab0*/  STS.U8 [R90+UR9+0x11600], R104 ;  /* 0x011600685a007988 */ /* 0x0003e80008000009 */
[----:B0-----:R-:W3:Y:S04]  /*1dac0*/  LDL.LU R7, [R1+0x918] ;  /* 0x0009180001077983 */ /* 0x001ee80000300800 */
[----:B-1----:R-:W3:Y:S04]  /*1dad0*/  LDL.LU R104, [R1+0x914] ;  /* 0x0009140001687983 */ /* 0x002ee80000300800 */
[----:B--2---:R0:W-:Y:S04]  /*1dae0*/  STS.U8 [R90+UR9+0x11a00], R84 ;  /* 0x011a00545a007988 */ /* 0x0041e80008000009 */
[----:B----4-:R1:W-:Y:S04]  /*1daf0*/  STS.U8 [R90+UR9+0x11e00], R6 ;  /* 0x011e00065a007988 */ /* 0x0103e80008000009 */
[----:B------:R2:W-:Y:S04]  /*1db00*/  STS.U8 [R90+UR9+0x12200], R105 ;  /* 0x012200695a007988 */ /* 0x0005e80008000009 */
[----:B------:R4:W-:Y:S04]  /*1db10*/  STS.U8 [R90+UR9+0x12600], R112 ;  /* 0x012600705a007988 */ /* 0x0009e80008000009 */
[----:B0-----:R-:W3:Y:S04]  /*1db20*/  LDL.LU R84, [R1+0x910] ;  /* 0x0009100001547983 */ /* 0x001ee80000300800 */
[----:B------:R0:W-:Y:S04]  /*1db30*/  STS.U8 [R90+UR9+0x12a00], R8 ;  /* 0x012a00085a007988 */ /* 0x0001e80008000009 */
[----:B-1----:R-:W3:Y:S04]  /*1db40*/  LDL.LU R6, [R1+0x90c] ;  /* 0x00090c0001067983 */ /* 0x002ee80000300800 */
[----:B------:R-:W-:Y:S04]  /*1db50*/  STS.U8 [R90+UR9+0x12e00], R119 ;  /* 0x012e00775a007988 */ /* 0x000fe80008000009 */
[----:B--2---:R-:W2:Y:S04]  /*1db60*/  LDL.LU R105, [R1+0x908] ;  /* 0x0009080001697983 */ /* 0x004ea80000300800 */
[----:B------:R1:W-:Y:S04]  /*1db70*/  STS.U8 [R90+UR9+0x13200], R106 ;  /* 0x0132006a5a007988 */ /* 0x0003e80008000009 */
[----:B----4-:R-:W4:Y:S04]  /*1db80*/  LDL.LU R112, [R1+0x904] ;  /* 0x0009040001707983 */ /* 0x010f280000300800 */
[----:B0-----:R-:W2:Y:S01]  /*1db90*/  LDL.LU R8, [R1+0x900] ;  /* 0x0009000001087983 */ /* 0x001ea20000300800 */
[----:B-1----:R-:W-:-:S03]  /*1dba0*/  LOP3.LUT R106, R9, 0x50, RZ, 0x3c, !PT ;  /* 0x00000050096a7812 */ /* 0x002fc600078e3cff */
[----:B------:R-:W2:Y:S04]  /*1dbb0*/  LDL.LU R119, [R1+0xb4] ;  /* 0x0000b40001777983 */ /* 0x000ea80000300800 */
[----:B------:R0:W-:Y:S04]  /*1dbc0*/  STS.U8 [R90+UR9+0x13600], R97 ;  /* 0x013600615a007988 */ /* 0x0001e80008000009 */
[----:B------:R1:W-:Y:S04]  /*1dbd0*/  STS.U8 [R90+UR9+0x13a00], R88 ;  /* 0x013a00585a007988 */ /* 0x0003e80008000009 */
[----:B------:R1:W-:Y:S04]  /*1dbe0*/  STS.U8 [R90+UR9+0x13e00], R61 ;  /* 0x013e003d5a007988 */ /* 0x0003e80008000009 */
[----:B0-----:R-:W2:Y:S04]  /*1dbf0*/  LDL.LU R97, [R1+0x98] ;  /* 0x0000980001617983 */ /* 0x001ea80000300800 */
[----:B-1----:R-:W2:Y:S04]  /*1dc00*/  LDL.LU R88, [R1+0xa8] ;  /* 0x0000a80001587983 */ /* 0x002ea80000300800 */
[----:B------:R-:W3:Y:S04]  /*1dc10*/  LDL.LU R90, [R1+0x8fc] ;  /* 0x0008fc00015a7983 */ /* 0x000ee80000300800 */
[----:B------:R0:W-:Y:S04]  /*1dc20*/  STS.U8 [R106+UR9+0x10280], R83 ;  /* 0x010280536a007988 */ /* 0x0001e80008000009 */
[----:B0-----:R-:W3:Y:S04]  /*1dc30*/  LDL.LU R83, [R1+0x8f8] ;  /* 0x0008f80001537983 */ /* 0x001ee80000300800 */
[----:B--2---:R-:W-:Y:S04]  /*1dc40*/  STS.U8 [R106+UR9+0x10680], R88 ;  /* 0x010680586a007988 */ /* 0x004fe80008000009 */
[----:B------:R-:W-:Y:S04]  /*1dc50*/  STS.U8 [R106+UR9+0x10a80], R97 ;  /* 0x010a80616a007988 */ /* 0x000fe80008000009 */
[----:B---3--:R0:W-:Y:S04]  /*1dc60*/  STS.U8 [R106+UR9+0x10e80], R83 ;  /* 0x010e80536a007988 */ /* 0x0081e80008000009 */
[----:B----4-:R1:W-:Y:S04]  /*1dc70*/  STS.U8 [R106+UR9+0x11280], R112 ;  /* 0x011280706a007988 */ /* 0x0103e80008000009 */
[----:B------:R2:W-:Y:S04]  /*1dc80*/  STS.U8 [R106+UR9+0x11680], R84 ;  /* 0x011680546a007988 */ /* 0x0005e80008000009 */
[----:B0-----:R-:W3:Y:S04]  /*1dc90*/  LDL.LU R83, [R1+0x8f4] ;  /* 0x0008f40001537983 */ /* 0x001ee80000300800 */
[----:B-1----:R-:W4:Y:S04]  /*1dca0*/  LDL.LU R112, [R1+0x8f0] ;  /* 0x0008f00001707983 */ /* 0x002f280000300800 */
[----:B--2---:R-:W2:Y:S04]  /*1dcb0*/  LDL.LU R84, [R1+0x8ec] ;  /* 0x0008ec0001547983 */ /* 0x004ea80000300800 */
[----:B------:R0:W-:Y:S04]  /*1dcc0*/  STS.U8 [R106+UR9+0x11a80], R116 ;  /* 0x011a80746a007988 */ /* 0x0001e80008000009 */
[----:B0-----:R-:W2:Y:S04]  /*1dcd0*/  LDL.LU R116, [R1+0x8e8] ;  /* 0x0008e80001747983 */ /* 0x001ea80000300800 */
[----:B------:R0:W-:Y:S01]  /*1dce0*/  STS.U8 [R106+UR9+0x11e80], R125 ;  /* 0x011e807d6a007988 */ /* 0x0001e20008000009 */
[----:B------:R-:W-:-:S03]  /*1dcf0*/  LOP3.LUT R88, R9, 0x60, RZ, 0x3c, !PT ;  /* 0x0000006009587812 */ /* 0x000fc600078e3cff */
[----:B------:R1:W-:Y:S04]  /*1dd00*/  STS.U8 [R106+UR9+0x12280], R121 ;  /* 0x012280796a007988 */ /* 0x0003e80008000009 */
[----:B------:R0:W-:Y:S04]  /*1dd10*/  STS.U8 [R106+UR9+0x12680], R120 ;  /* 0x012680786a007988 */ /* 0x0001e80008000009 */
[----:B------:R-:W-:Y:S04]  /*1dd20*/  STS.U8 [R106+UR9+0x12a80], R124 ;  /* 0x012a807c6a007988 */ /* 0x000fe80008000009 */
[----:B------:R-:W-:Y:S04]  /*1dd30*/  STS.U8 [R106+UR9+0x12e80], R118 ;  /* 0x012e80766a007988 */ /* 0x000fe80008000009 */
[----:B------:R-:W-:Y:S04]  /*1dd40*/  STS.U8 [R106+UR9+0x13280], R103 ;  /* 0x013280676a007988 */ /* 0x000fe80008000009 */
[----:B------:R-:W-:Y:S04]  /*1dd50*/  STS.U8 [R106+UR9+0x13680], R94 ;  /* 0x0136805e6a007988 */ /* 0x000fe80008000009 */
[----:B------:R-:W-:Y:S04]  /*1dd60*/  STS.U8 [R106+UR9+0x13a80], R87 ;  /* 0x013a80576a007988 */ /* 0x000fe80008000009 */
[----:B0-----:R-:W5:Y:S04]  /*1dd70*/  LDL.LU R125, [R1+0x8e4] ;  /* 0x0008e400017d7983 */ /* 0x001f680000300800 */
[----:B------:R-:W-:Y:S04]  /*1dd80*/  STS.U8 [R106+UR9+0x13e80], R60 ;  /* 0x013e803c6a007988 */ /* 0x000fe80008000009 */
[----:B-1----:R-:W5:Y:S04]  /*1dd90*/  LDL.LU R121, [R1+0x8e0] ;  /* 0x0008e00001797983 */ /* 0x002f680000300800 */
[----:B------:R-:W-:Y:S04]  /*1dda0*/  STS.U8 [R88+UR9+0x10300], R119 ;  /* 0x0103007758007988 */ /* 0x000fe80008000009 */
[----:B------:R-:W5:Y:S04]  /*1ddb0*/  LDL.LU R120, [R1+0x8dc] ;  /* 0x0008dc0001787983 */ /* 0x000f680000300800 */
[----:B--2---:R0:W-:Y:S04]  /*1ddc0*/  STS.U8 [R88+UR9+0x10700], R116 ;  /* 0x0107007458007988 */ /* 0x0041e80008000009 */
[----:B----4-:R1:W-:Y:S04]  /*1ddd0*/  STS.U8 [R88+UR9+0x10b00], R112 ;  /* 0x010b007058007988 */ /* 0x0103e80008000009 */
[----:B------:R2:W-:Y:S04]  /*1dde0*/  STS.U8 [R88+UR9+0x10f00], R90 ;  /* 0x010f005a58007988 */ /* 0x0005e80008000009 */
[----:B0-----:R-:W5:Y:S04]  /*1ddf0*/  LDL.LU R116, [R1+0x8d8] ;  /* 0x0008d80001747983 */ /* 0x001f680000300800 */
[----:B-1----:R-:W5:Y:S04]  /*1de00*/  LDL.LU R112, [R1+0x8d4] ;  /* 0x0008d40001707983 */ /* 0x002f680000300800 */
[----:B--2---:R-:W2:Y:S04]  /*1de10*/  LDL.LU R90, [R1+0x8d0] ;  /* 0x0008d000015a7983 */ /* 0x004ea80000300800 */
[----:B------:R0:W-:Y:S04]  /*1de20*/  STS.U8 [R88+UR9+0x11300], R105 ;  /* 0x0113006958007988 */ /* 0x0001e80008000009 */
[----:B------:R1:W-:Y:S04]  /*1de30*/  STS.U8 [R88+UR9+0x11700], R104 ;  /* 0x0117006858007988 */ /* 0x0003e80008000009 */
[----:B------:R4:W-:Y:S04]  /*1de40*/  STS.U8 [R88+UR9+0x11b00], R99 ;  /* 0x011b006358007988 */ /* 0x0009e80008000009 */
[----:B------:R0:W-:Y:S01]  /*1de50*/  STS.U8 [R88+UR9+0x11f00], R98 ;  /* 0x011f006258007988 */ /* 0x0001e20008000009 */
[----:B------:R-:W-:-:S03]  /*1de60*/  LOP3.LUT R87, R9, 0x70, RZ, 0x3c, !PT ;  /* 0x0000007009577812 */ /* 0x000fc600078e3cff */
[----:B------:R0:W-:Y:S04]  /*1de70*/  STS.U8 [R88+UR9+0x12300], R96 ;  /* 0x0123006058007988 */ /* 0x0001e80008000009 */
[----:B------:R1:W-:Y:S04]  /*1de80*/  STS.U8 [R88+UR9+0x12700], R91 ;  /* 0x0127005b58007988 */ /* 0x0003e80008000009 */
[----:B------:R-:W-:Y:S04]  /*1de90*/  STS.U8 [R88+UR9+0x12b00], R123 ;  /* 0x012b007b58007988 */ /* 0x000fe80008000009 */
[----:B0-----:R-:W5:Y:S04]  /*1dea0*/  LDL.LU R105, [R1+0x8cc] ;  /* 0x0008cc0001697983 */ /* 0x001f680000300800 */
[----:B------:R-:W-:Y:S04]  /*1deb0*/  STS.U8 [R88+UR9+0x12f00], R114 ;  /* 0x012f007258007988 */ /* 0x000fe80008000009 */
[----:B-1----:R-:W5:Y:S04]  /*1dec0*/  LDL.LU R104, [R1+0x8c8] ;  /* 0x0008c80001687983 */ /* 0x002f680000300800 */
[----:B------:R-:W-:Y:S04]  /*1ded0*/  STS.U8 [R88+UR9+0x13300], R101 ;  /* 0x0133006558007988 */ /* 0x000fe80008000009 */
[----:B----4-:R-:W5:Y:S04]  /*1dee0*/  LDL.LU R99, [R1+0x8c4] ;  /* 0x0008c40001637983 */ /* 0x010f680000300800 */
[----:B------:R-:W-:Y:S04]  /*1def0*/  STS.U8 [R88+UR9+0x13700], R93 ;  /* 0x0137005d58007988 */ /* 0x000fe80008000009 */
[----:B------:R-:W5:Y:S04]  /*1df00*/  LDL.LU R98, [R1+0x8c0] ;  /* 0x0008c00001627983 */ /* 0x000f680000300800 */
[----:B------:R-:W-:Y:S04]  /*1df10*/  STS.U8 [R88+UR9+0x13b00], R86 ;  /* 0x013b005658007988 */ /* 0x000fe80008000009 */
[----:B------:R-:W5:Y:S04]  /*1df20*/  LDL.LU R96, [R1+0x8bc] ;  /* 0x0008bc0001607983 */ /* 0x000f680000300800 */
[----:B------:R-:W-:Y:S04]  /*1df30*/  STS.U8 [R88+UR9+0x13f00], R59 ;  /* 0x013f003b58007988 */ /* 0x000fe80008000009 */
[----:B------:R-:W5:Y:S04]  /*1df40*/  LDL.LU R91, [R1+0x8b8] ;  /* 0x0008b800015b7983 */ /* 0x000f680000300800 */
[----:B--2---:R0:W-:Y:S04]  /*1df50*/  STS.U8 [R87+UR9+0x10380], R90 ;  /* 0x0103805a57007988 */ /* 0x0041e80008000009 */
[----:B------:R1:W-:Y:S04]  /*1df60*/  STS.U8 [R87+UR9+0x10780], R84 ;  /* 0x0107805457007988 */ /* 0x0003e80008000009 */
[----:B---3--:R2:W-:Y:S04]  /*1df70*/  STS.U8 [R87+UR9+0x10b80], R83 ;  /* 0x010b805357007988 */ /* 0x0085e80008000009 */
[----:B0-----:R-:W5:Y:S04]  /*1df80*/  LDL.LU R90, [R1+0x8b4] ;  /* 0x0008b400015a7983 */ /* 0x001f680000300800 */
[----:B-1----:R-:W5:Y:S04]  /*1df90*/  LDL.LU R84, [R1+0x8b0] ;  /* 0x0008b00001547983 */ /* 0x002f680000300800 */
[----:B--2---:R-:W5:Y:S04]  /*1dfa0*/  LDL.LU R83, [R1+0x8ac] ;  /* 0x0008ac0001537983 */ /* 0x004f680000300800 */
[----:B------:R0:W-:Y:S04]  /*1dfb0*/  STS.U8 [R87+UR9+0x10f80], R8 ;  /* 0x010f800857007988 */ /* 0x0001e80008000009 */
[----:B------:R1:W-:Y:S04]  /*1dfc0*/  STS.U8 [R87+UR9+0x11380], R6 ;  /* 0x0113800657007988 */ /* 0x0003e80008000009 */
[----:B------:R2:W-:Y:S04]  /*1dfd0*/  STS.U8 [R87+UR9+0x11780], R7 ;  /* 0x0117800757007988 */ /* 0x0005e80008000009 */
        /* <DEDUP_REMOVED lines=8> */
[----:B--2---:R-:W2:Y:S04]  /*1e060*/  LDL.LU R10, [R1+0x894] ;  /* 0x00089400010a7983 */ /* 0x004ea80000300800 */
[----:B------:R0:W-:Y:S04]  /*1e070*/  STS.U8 [R87+UR9+0x12780], R0 ;  /* 0x0127800057007988 */ /* 0x0001e80008000009 */
[----:B------:R-:W-:Y:S04]  /*1e080*/  STS.U8 [R87+UR9+0x12b80], R122 ;  /* 0x012b807a57007988 */ /* 0x000fe80008000009 */
[----:B------:R-:W-:Y:S04]  /*1e090*/  STS.U8 [R87+UR9+0x12f80], R108 ;  /* 0x012f806c57007988 */ /* 0x000fe80008000009 */
[----:B0-----:R-:W5:Y:S04]  /*1e0a0*/  LDL.LU R0, [R1+0x890] ;  /* 0x0008900001007983 */ /* 0x001f680000300800 */
[----:B------:R-:W-:Y:S04]  /*1e0b0*/  STS.U8 [R87+UR9+0x13380], R100 ;  /* 0x0133806457007988 */ /* 0x000fe80008000009 */
[----:B------:R-:W3:Y:S04]  /*1e0c0*/  LDL.LU R94, [R1+0x144] ;  /* 0x00014400015e7983 */ /* 0x000ee80000300800 */
[----:B------:R0:W-:Y:S04]  /*1e0d0*/  STS.U8 [R87+UR9+0x13780], R92 ;  /* 0x0137805c57007988 */ /* 0x0001e80008000009 */
[----:B------:R-:W4:Y:S04]  /*1e0e0*/  LDL.LU R93, [R1+0x148] ;  /* 0x00014800015d7983 */ /* 0x000f280000300800 */
[----:B------:R-:W-:Y:S04]  /*1e0f0*/  STS.U8 [R87+UR9+0x13b80], R85 ;  /* 0x013b805557007988 */ /* 0x000fe80008000009 */
[----:B0-----:R-:W3:Y:S04]  /*1e100*/  LDL.LU R92, [R1+0x164] ;  /* 0x00016400015c7983 */ /* 0x001ee80000300800 */
[----:B------:R0:W-:Y:S04]  /*1e110*/  STS.U8 [R87+UR9+0x13f80], R58 ;  /* 0x013f803a57007988 */ /* 0x0001e80008000009 */
[----:B------:R-:W3:Y:S04]  /*1e120*/  LDL.LU R88, [R1+0x168] ;  /* 0x0001680001587983 */ /* 0x000ee80000300800 */
[----:B0-----:R-:W3:Y:S04]  /*1e130*/  LDL.LU R87, [R1+0x184] ;  /* 0x0001840001577983 */ /* 0x001ee80000300800 */
[----:B------:R-:W3:Y:S01]  /*1e140*/  LDL.LU R86, [R1+0x188] ;  /* 0x0001880001567983 */ /* 0x000ee20000300800 */
[----:B--2---:R-:W-:-:S03]  /*1e150*/  LOP3.LUT R97, R10, 0x20, RZ, 0x3c, !PT ;  /* 0x000000200a617812 */ /* 0x004fc600078e3cff */
        /* <DEDUP_REMOVED lines=46> */
[----:B0-----:R-:W2:Y:S04]  /*1e440*/  LDL.LU R43, [R1+0x1a4] ;  /* 0x0001a400012b7983 */ /* 0x001ea80000300800 */
[----:B------:R-:W-:Y:S04]  /*1e450*/  STS.U8 [R97+UR9+0x1b900], R68 ;  /* 0x01b9004461007988 */ /* 0x000fe80008000009 */
[----:B-1----:R-:W2:Y:S04]  /*1e460*/  LDL.LU R42, [R1+0x1a8] ;  /* 0x0001a800012a7983 */ /* 0x002ea80000300800 */
[----:B------:R-:W-:Y:S04]  /*1e470*/  STS.U8 [R97+UR9+0x1bd00], R69 ;  /* 0x01bd004561007988 */ /* 0x000fe80008000009 */
[----:B------:R0:W-:Y:S04]  /*1e480*/  STS.U8 [R97+UR9+0x1c100], R81 ;  /* 0x01c1005161007988 */ /* 0x0001e80008000009 */
[----:B------:R-:W-:Y:S04]  /*1e490*/  STS.U8 [R97+UR9+0x1c500], R80 ;  /* 0x01c5005061007988 */ /* 0x000fe80008000009 */
[----:B------:R1:W-:Y:S04]  /*1e4a0*/  STS.U8 [R97+UR9+0x1c900], R79 ;  /* 0x01c9004f61007988 */ /* 0x0003e80008000009 */
[----:B------:R-:W-:Y:S04]  /*1e4b0*/  STS.U8 [R97+UR9+0x1cd00], R78 ;  /* 0x01cd004e61007988 */ /* 0x000fe80008000009 */
[----:B0-----:R-:W2:Y:S04]  /*1e4c0*/  LDL.LU R81, [R1+0x1c4] ;  /* 0x0001c40001517983 */ /* 0x001ea80000300800 */
[----:B------:R-:W-:Y:S04]  /*1e4d0*/  STS.U8 [R97+UR9+0x1d100], R77 ;  /* 0x01d1004d61007988 */ /* 0x000fe80008000009 */
[----:B-1----:R-:W2:Y:S04]  /*1e4e0*/  LDL.LU R79, [R1+0x1c8] ;  /* 0x0001c800014f7983 */ /* 0x002ea80000300800 */
[----:B------:R0:W-:Y:S04]  /*1e4f0*/  STS.U8 [R97+UR9+0x1d500], R76 ;  /* 0x01d5004c61007988 */ /* 0x0001e80008000009 */
[----:B------:R-:W2:Y:S01]  /*1e500*/  LDL.LU R80, [R1+0x1e4] ;  /* 0x0001e40001507983 */ /* 0x000ea20000300800 */
[----:B----4-:R-:W-:-:S03]  /*1e510*/  IADD3 R93, P5, PT, R12, R93, RZ ;  /* 0x0000005d0c5d7210 */ /* 0x010fc60007fbe0ff */
[----:B0-----:R-:W4:Y:S01]  /*1e520*/  LDL.LU R76, [R1+0x1e8] ;  /* 0x0001e800014c7983 */ /* 0x001f220000300800 */
[C---:B---3--:R-:W-:Y:S02]  /*1e530*/  IADD3 R88, P4, PT, R12.reuse, R88, RZ ;  /* 0x000000580c587210 */ /* 0x048fe40007f9e0ff */
[----:B------:R-:W-:Y:S01]  /*1e540*/  IADD3 R86, P3, PT, R12, R86, RZ ;  /* 0x000000560c567210 */ /* 0x000fe20007f7e0ff */
[C---:B------:R-:W-:Y:S01]  /*1e550*/  IMAD.X R94, R14.reuse, 0x1, R94, P5 ;  /* 0x000000010e5e7824 */ /* 0x040fe200028e065e */
[----:B------:R-:W-:Y:S01]  /*1e560*/  STL [R1+0x148], R93 ;  /* 0x0001485d01007387 */ /* 0x000fe20000100800 */
[C---:B------:R-:W-:Y:S01]  /*1e570*/  IMAD.X R92, R14.reuse, 0x1, R92, P4 ;  /* 0x000000010e5c7824 */ /* 0x040fe200020e065c */
[----:B------:R-:W-:Y:S02]  /*1e580*/  PRMT R31, RZ, 0x7610, R31 ;  /* 0x00007610ff1f7816 */ /* 0x000fe4000000001f */
[----:B------:R-:W-:Y:S01]  /*1e590*/  STL [R1+0x188], R86 ;  /* 0x0001885601007387 */ /* 0x000fe20000100800 */
[----:B------:R-:W-:-:S02]  /*1e5a0*/  IMAD.X R87, R14, 0x1, R87, P3 ;  /* 0x000000010e577824 */ /* 0x000fc400018e0657 */
[----:B------:R-:W-:Y:S01]  /*1e5b0*/  @!P2 IMAD.MOV.U32 R16, RZ, RZ, R93 ;  /* 0x000000ffff10a224 */ /* 0x000fe200078e005d */
[----:B------:R-:W-:Y:S01]  /*1e5c0*/  STL [R1+0x168], R88 ;  /* 0x0001685801007387 */ /* 0x000fe20000100800 */
[----:B------:R-:W-:-:S03]  /*1e5d0*/  @!P2 IMAD.MOV.U32 R17, RZ, RZ, R94 ;  /* 0x000000ffff11a224 */ /* 0x000fc600078e005e */
[----:B------:R-:W-:Y:S04]  /*1e5e0*/  STS.U8 [R97+UR9+0x1d900], R75 ;  /* 0x01d9004b61007988 */ /* 0x000fe80008000009 */
[----:B------:R-:W-:Y:S04]  /*1e5f0*/  STL [R1+0x144], R94 ;  /* 0x0001445e01007387 */ /* 0x000fe80000100800 */
[----:B------:R0:W-:Y:S04]  /*1e600*/  STS.U8 [R97+UR9+0x1dd00], R74 ;  /* 0x01dd004a61007988 */ /* 0x0001e80008000009 */
[----:B------:R-:W-:Y:S01]  /*1e610*/  STL [R1+0x164], R92 ;  /* 0x0001645c01007387 */ /* 0x000fe20000100800 */
[----:B------:R-:W-:-:S03]  /*1e620*/  PRMT R30, RZ, 0x7610, R30 ;  /* 0x00007610ff1e7816 */ /* 0x000fc6000000001e */
[----:B------:R1:W3:Y:S04]  /*1e630*/  @!P2 LDG.E.U8 R31, desc[UR20][R16.64] ;  /* 0x00000014101fa981 */ /* 0x0002e8000c1e1100 */
[----:B0-----:R-:W3:Y:S04]  /*1e640*/  LDL.LU R74, [R1+0x208] ;  /* 0x00020800014a7983 */ /* 0x001ee80000300800 */
[----:B------:R-:W3:Y:S01]  /*1e650*/  LDL.LU R77, [R1+0x240] ;  /* 0x00024000014d7983 */ /* 0x000ee20000300800 */
[----:B-1----:R-:W-:-:S03]  /*1e660*/  @!P2 IMAD.MOV.U32 R16, RZ, RZ, R88 ;  /* 0x000000ffff10a224 */ /* 0x002fc600078e0058 */
[----:B------:R-:W-:Y:S01]  /*1e670*/  STL [R1+0x184], R87 ;  /* 0x0001845701007387 */ /* 0x000fe20000100800 */
[----:B------:R-:W-:-:S03]  /*1e680*/  @!P2 IMAD.MOV.U32 R17, RZ, RZ, R92 ;  /* 0x000000ffff11a224 */ /* 0x000fc600078e005c */
[----:B------:R-:W3:Y:S04]  /*1e690*/  LDL.LU R78, [R1+0x248] ;  /* 0x00024800014e7983 */ /* 0x000ee80000300800 */
[----:B------:R-:W3:Y:S04]  /*1e6a0*/  LDL.LU R75, [R1+0x204] ;  /* 0x00020400014b7983 */ /* 0x000ee80000300800 */
[----:B------:R0:W3:Y:S04]  /*1e6b0*/  @!P2 LDG.E.U8 R30, desc[UR20][R16.64] ;  /* 0x00000014101ea981 */ /* 0x0000e8000c1e1100 */
[----:B------:R-:W-:Y:S04]  /*1e6c0*/  STS.U8 [R97+UR9+0x1e100], R73 ;  /* 0x01e1004961007988 */ /* 0x000fe80008000009 */
[----:B------:R-:W-:Y:S01]  /*1e6d0*/  STS.U8 [R97+UR9+0x1e500], R72 ;  /* 0x01e5004861007988 */ /* 0x000fe20008000009 */
[----:B0-----:R-:W-:-:S03]  /*1e6e0*/  @!P2 IMAD.MOV.U32 R16, RZ, RZ, R86 ;  /* 0x000000ffff10a224 */ /* 0x001fc600078e0056 */
[----:B------:R-:W3:Y:S04]  /*1e6f0*/  LDL.LU R86, [R1+0x21c] ;  /* 0x00021c0001567983 */ /* 0x000ee80000300800 */
[----:B------:R-:W-:Y:S04]  /*1e700*/  STS.U8 [R97+UR9+0x1e900], R71 ;  /* 0x01e9004761007988 */ /* 0x000fe80008000009 */
[----:B------:R-:W-:Y:S04]  /*1e710*/  STS.U8 [R97+UR9+0x1ed00], R70 ;  /* 0x01ed004661007988 */ /* 0x000fe80008000009 */
[----:B------:R0:W-:Y:S04]  /*1e720*/  STS.U8 [R97+UR9+0x1f100], R82 ;  /* 0x01f1005261007988 */ /* 0x0001e80008000009 */
[----:B0-----:R-:W3:Y:S01]  /*1e730*/  LDL.LU R82, [R1+0x244] ;  /* 0x0002440001527983 */ /* 0x001ee20000300800 */
[----:B------:R-:W-:Y:S01]  /*1e740*/  PRMT R29, RZ, 0x7610, R29 ;  /* 0x00007610ff1d7816 */ /* 0x000fe2000000001d */
[----:B------:R-:W-:Y:S01]  /*1e750*/  @!P2 IMAD.MOV.U32 R17, RZ, RZ, R87 ;  /* 0x000000ffff11a224 */ /* 0x000fe200078e0057 */
[----:B------:R-:W-:-:S04]  /*1e760*/  PRMT R28, RZ, 0x7610, R28 ;  /* 0x00007610ff1c7816 */ /* 0x000fc8000000001c */
[----:B------:R0:W3:Y:S01]  /*1e770*/  @!P2 LDG.E.U8 R29, desc[UR20][R16.64] ;  /* 0x00000014101da981 */ /* 0x0000e2000c1e1100 */
[----:B------:R-:W-:Y:S02]  /*1e780*/  PRMT R27, RZ, 0x7610, R27 ;  /* 0x00007610ff1b7816 */ /* 0x000fe4000000001b */
[----:B------:R-:W-:Y:S02]  /*1e790*/  PRMT R26, RZ, 0x7610, R26 ;  /* 0x00007610ff1a7816 */ /* 0x000fe4000000001a */
[----:B------:R-:W-:Y:S02]  /*1e7a0*/  PRMT R25, RZ, 0x7610, R25 ;  /* 0x00007610ff197816 */ /* 0x000fe40000000019 */
[----:B------:R-:W-:Y:S02]  /*1e7b0*/  PRMT R41, RZ, 0x7610, R41 ;  /* 0x00007610ff297816 */ /* 0x000fe40000000029 */
[----:B--2---:R-:W-:-:S05]  /*1e7c0*/  IADD3 R42, P5, PT, R12, R42, RZ ;  /* 0x0000002a0c2a7210 */ /* 0x004fca0007fbe0ff */
[----:B------:R-:W-:Y:S02]  /*1e7d0*/  IMAD.X R43, R14, 0x1, R43, P5 ;  /* 0x000000010e2b7824 */ /* 0x000fe400028e062b */
[----:B0-----:R-:W-:Y:S02]  /*1e7e0*/  @!P2 IMAD.MOV.U32 R16, RZ, RZ, R42 ;  /* 0x000000ffff10a224 */ /* 0x001fe400078e002a */
[----:B------:R-:W-:Y:S01]  /*1e7f0*/  @!P2 IMAD.MOV.U32 R17, RZ, RZ, R43 ;  /* 0x000000ffff11a224 */ /* 0x000fe200078e002b */
[----:B------:R0:W-:Y:S04]  /*1e800*/  STL [R1+0x1a8], R42 ;  /* 0x0001a82a01007387 */ /* 0x0001e80000100800 */
[----:B------:R1:W2:Y:S01]  /*1e810*/  @!P2 LDG.E.U8 R28, desc[UR20][R16.64] ;  /* 0x00000014101ca981 */ /* 0x0002a2000c1e1100 */
[----:B------:R-:W-:-:S05]  /*1e820*/  IADD3 R79, P4, PT, R12, R79, RZ ;  /* 0x0000004f0c4f7210 */ /* 0x000fca0007f9e0ff */
[----:B------:R-:W-:Y:S02]  /*1e830*/  IMAD.X R81, R14, 0x1, R81, P4 ;  /* 0x000000010e517824 */ /* 0x000fe400020e0651 */
[----:B-1----:R-:W-:Y:S01]  /*1e840*/  @!P2 IMAD.MOV.U32 R16, RZ, RZ, R79 ;  /* 0x000000ffff10a224 */ /* 0x002fe200078e004f */
[----:B----4-:R-:W-:Y:S01]  /*1e850*/  IADD3 R76, P3, PT, R12, R76, RZ ;  /* 0x0000004c0c4c7210 */ /* 0x010fe20007f7e0ff */
[----:B------:R-:W-:-:S04]  /*1e860*/  @!P2 IMAD.MOV.U32 R17, RZ, RZ, R81 ;  /* 0x000000ffff11a224 */ /* 0x000fc800078e0051 */
[----:B------:R-:W-:Y:S01]  /*1e870*/  STL [R1+0x1e8], R76 ;  /* 0x0001e84c01007387 */ /* 0x000fe20000100800 */
[----:B------:R-:W-:-:S03]  /*1e880*/  IMAD.X R80, R14, 0x1, R80, P3 ;  /* 0x000000010e507824 */ /* 0x000fc600018e0650 */
[----:B------:R-:W-:Y:S04]  /*1e890*/  STL [R1+0x1c8], R79 ;  /* 0x0001c84f01007387 */ /* 0x000fe80000100800 */
[----:B------:R1:W-:Y:S04]  /*1e8a0*/  STL [R1+0x1a4], R43 ;  /* 0x0001a42b01007387 */ /* 0x0003e80000100800 */
[----:B------:R4:W-:Y:S04]  /*1e8b0*/  STL [R1+0x1c4], R81 ;  /* 0x0001c45101007387 */ /* 0x0009e80000100800 */
[----:B0-----:R-:W2:Y:S04]  /*1e8c0*/  LDL.LU R42, [R1+0x260] ;  /* 0x00026000012a7983 */ /* 0x001ea80000300800 */
[----:B-1----:R-:W2:Y:S04]  /*1e8d0*/  LDL.LU R43, [R1+0x268] ;  /* 0x00026800012b7983 */ /* 0x002ea80000300800 */
[----:B------:R0:W-:Y:S04]  /*1e8e0*/  STL [R1+0x1e4], R80 ;  /* 0x0001e45001007387 */ /* 0x0001e80000100800 */
[----:B------:R1:W2:Y:S04]  /*1e8f0*/  @!P2 LDG.E.U8 R27, desc[UR20][R16.64] ;  /* 0x00000014101ba981 */ /* 0x0002a8000c1e1100 */
[----:B------:R-:W2:Y:S01]  /*1e900*/  LDL.LU R79, [R1+0x280] ;  /* 0x00028000014f7983 */ /* 0x000ea20000300800 */
[----:B---3--:R-:W-:Y:S01]  /*1e910*/  IADD3 R74, P5, PT, R12, R74, RZ ;  /* 0x0000004a0c4a7210 */ /* 0x008fe20007fbe0ff */
[----:B-1----:R-:W-:-:S02]  /*1e920*/  @!P2 IMAD.MOV.U32 R16, RZ, RZ, R76 ;  /* 0x000000ffff10a224 */ /* 0x002fc400078e004c */
[----:B------:R-:W3:Y:S01]  /*1e930*/  LDL.LU R76, [R1+0x25c] ;  /* 0x00025c00014c7983 */ /* 0x000ee20000300800 */
[----:B------:R-:W-:Y:S01]  /*1e940*/  @!P2 IMAD.MOV.U32 R17, RZ, RZ, R80 ;  /* 0x000000ffff11a224 */ /* 0x000fe200078e0050 */
[C---:B------:R-:W-:Y:S02]  /*1e950*/  IADD3 R77, P4, PT, R12.reuse, R77, RZ ;  /* 0x0000004d0c4d7210 */ /* 0x040fe40007f9e0ff */
[----:B----4-:R-:W4:Y:S01]  /*1e960*/  LDL.LU R81, [R1+0x264] ;  /* 0x0002640001517983 */ /* 0x010f220000300800 */
[----:B------:R-:W-:Y:S01]  /*1e970*/  IADD3 R78, P3, PT, R12, R78, RZ ;  /* 0x0000004e0c4e7210 */ /* 0x000fe20007f7e0ff */
[----:B------:R-:W-:Y:S02]  /*1e980*/  IMAD.X R75, R14, 0x1, R75, P5 ;  /* 0x000000010e4b7824 */ /* 0x000fe400028e064b */
[----:B------:R1:W4:Y:S04]  /*1e990*/  @!P2 LDG.E.U8 R26, desc[UR20][R16.64] ;  /* 0x00000014101aa981 */ /* 0x000328000c1e1100 */
[----:B0-----:R-:W4:Y:S01]  /*1e9a0*/  LDL.LU R80, [R1+0x27c] ;  /* 0x00027c0001507983 */ /* 0x001f220000300800 */
[----:B-1----:R-:W-:-:S02]  /*1e9b0*/  @!P2 IMAD.MOV.U32 R16, RZ, RZ, R74 ;  /* 0x000000ffff10a224 */ /* 0x002fc400078e004a */
[----:B------:R-:W-:Y:S01]  /*1e9c0*/  @!P2 IMAD.MOV.U32 R17, RZ, RZ, R75 ;  /* 0x000000ffff11a224 */ /* 0x000fe200078e004b */
[----:B------:R-:W-:Y:S01]  /*1e9d0*/  STL [R1+0x208], R74 ;  /* 0x0002084a01007387 */ /* 0x000fe20000100800 */
[----:B------:R-:W-:-:S03]  /*1e9e0*/  IMAD.X R86, R14, 0x1, R86, P4 ;  /* 0x000000010e567824 */ /* 0x000fc600020e0656 */
[----:B------:R-:W-:Y:S04]  /*1e9f0*/  STL [R1+0x248], R78 ;  /* 0x0002484e01007387 */ /* 0x000fe80000100800 */
[----:B------:R-:W-:Y:S04]  /*1ea00*/  STL [R1+0x240], R77 ;  /* 0x0002404d01007387 */ /* 0x000fe80000100800 */
[----:B------:R0:W4:Y:S04]  /*1ea10*/  @!P2 LDG.E.U8 R25, desc[UR20][R16.64] ;  /* 0x000000141019a981 */ /* 0x000128000c1e1100 */
[----:B------:R1:W-:Y:S04]  /*1ea20*/  STL [R1+0x204], R75 ;  /* 0x0002044b01007387 */ /* 0x0003e80000100800 */
[----:B------:R1:W-:Y:S01]  /*1ea30*/  STL [R1+0x21c], R86 ;  /* 0x00021c5601007387 */ /* 0x0003e20000100800 */
[----:B0-----:R-:W-:-:S02]  /*1ea40*/  @!P2 IMAD.MOV.U32 R16, RZ, RZ, R77 ;  /* 0x000000ffff10a224 */ /* 0x001fc400078e004d */
[----:B------:R-:W-:Y:S02]  /*1ea50*/  IMAD.X R82, R14, 0x1, R82, P3 ;  /* 0x000000010e527824 */ /* 0x000fe400018e0652 */
[----:B------:R-:W-:Y:S01]  /*1ea60*/  @!P2 IMAD.MOV.U32 R17, RZ, RZ, R86 ;  /* 0x000000ffff11a224 */ /* 0x000fe200078e0056 */
[----:B-1----:R-:W4:Y:S04]  /*1ea70*/  LDL.LU R75, [R1+0x288] ;  /* 0x00028800014b7983 */ /* 0x002f280000300800 */
[----:B------:R-:W4:Y:S04]  /*1ea80*/  LDL.LU R74, [R1+0x2a0] ;  /* 0x0002a000014a7983 */ /* 0x000f280000300800 */
[----:B------:R0:W-:Y:S04]  /*1ea90*/  STL [R1+0x244], R82 ;  /* 0x0002445201007387 */ /* 0x0001e80000100800 */
[----:B------:R1:W4:Y:S04]  /*1eaa0*/  @!P2 LDG.E.U8 R41, desc[UR20][R16.64] ;  /* 0x000000141029a981 */ /* 0x000328000c1e1100 */
[----:B------:R-:W4:Y:S01]  /*1eab0*/  LDL.LU R77, [R1+0x2a8] ;  /* 0x0002a800014d7983 */ /* 0x000f220000300800 */
[----:B-1----:R-:W-:-:S03]  /*1eac0*/  @!P2 IMAD.MOV.U32 R16, RZ, RZ, R78 ;  /* 0x000000ffff10a224 */ /* 0x002fc600078e004e */
[----:B------:R-:W4:Y:S01]  /*1ead0*/  LDL.LU R78, [R1+0x284] ;  /* 0x00028400014e7983 */ /* 0x000f220000300800 */
[----:B------:R-:W-:-:S03]  /*1eae0*/  @!P2 IMAD.MOV.U32 R17, RZ, RZ, R82 ;  /* 0x000000ffff11a224 */ /* 0x000fc600078e0052 */
[----:B------:R-:W4:Y:S04]  /*1eaf0*/  LDL.LU R86, [R1+0x29c] ;  /* 0x00029c0001567983 */ /* 0x000f280000300800 */
[----:B0-----:R-:W4:Y:S01]  /*1eb00*/  LDL.LU R82, [R1+0x2a4] ;  /* 0x0002a40001527983 */ /* 0x001f220000300800 */
[----:B------:R-:W-:Y:S02]  /*1eb10*/  PRMT R24, RZ, 0x7610, R24 ;  /* 0x00007610ff187816 */ /* 0x000fe40000000018 */
[----:B------:R-:W-:-:S04]  /*1eb20*/  PRMT R40, RZ, 0x7610, R40 ;  /* 0x00007610ff287816 */ /* 0x000fc80000000028 */
[----:B------:R0:W4:Y:S01]  /*1eb30*/  @!P2 LDG.E.U8 R24, desc[UR20][R16.64] ;  /* 0x000000141018a981 */ /* 0x000122000c1e1100 */
[----:B------:R-:W-:Y:S02]  /*1eb40*/  PRMT R23, RZ, 0x7610, R23 ;  /* 0x00007610ff177816 */ /* 0x000fe40000000017 */
[----:B------:R-:W-:Y:S02]  /*1eb50*/  PRMT R39, RZ, 0x7610, R39 ;  /* 0x00007610ff277816 */ /* 0x000fe40000000027 */
[----:B------:R-:W-:Y:S02]  /*1eb60*/  PRMT R22, RZ, 0x7610, R22 ;  /* 0x00007610ff167816 */ /* 0x000fe40000000016 */
[----:B------:R-:W-:Y:S02]  /*1eb70*/  PRMT R38, RZ, 0x7610, R38 ;  /* 0x00007610ff267816 */ /* 0x000fe40000000026 */
[C---:B--2---:R-:W-:Y:S02]  /*1eb80*/  IADD3 R42, P5, PT, R12.reuse, R42, RZ ;  /* 0x0000002a0c2a7210 */ /* 0x044fe40007fbe0ff */
[----:B------:R-:W-:-:S03]  /*1eb90*/  IADD3 R43, P4, PT, R12, R43, RZ ;  /* 0x0000002b0c2b7210 */ /* 0x000fc60007f9e0ff */
[----:B0-----:R-:W-:Y:S01]  /*1eba0*/  @!P2 IMAD.MOV.U32 R16, RZ, RZ, R42 ;  /* 0x000000ffff10a224 */ /* 0x001fe200078e002a */
[----:B------:R0:W-:Y:S01]  /*1ebb0*/  STL [R1+0x260], R42 ;  /* 0x0002602a01007387 */ /* 0x0001e20000100800 */
[----:B------:R-:W-:Y:S01]  /*1ebc0*/  IADD3 R79, P3, PT, R12, R79, RZ ;  /* 0x0000004f0c4f7210 */ /* 0x000fe20007f7e0ff */
[----:B---3--:R-:W-:-:S04]  /*1ebd0*/  IMAD.X R76, R14, 0x1, R76, P5 ;  /* 0x000000010e4c7824 */ /* 0x008fc800028e064c */
[----:B------:R-:W-:Y:S02]  /*1ebe0*/  @!P2 IMAD.MOV.U32 R17, RZ, RZ, R76 ;  /* 0x000000ffff11a224 */ /* 0x000fe400078e004c */
[C---:B----4-:R-:W-:Y:S01]  /*1ebf0*/  IMAD.X R81, R14.reuse, 0x1, R81, P4 ;  /* 0x000000010e517824 */ /* 0x050fe200020e0651 */
[----:B------:R-:W-:Y:S04]  /*1ec00*/  STL [R1+0x280], R79 ;  /* 0x0002804f01007387 */ /* 0x000fe80000100800 */
[----:B------:R-:W-:Y:S01]  /*1ec10*/  STL [R1+0x268], R43 ;  /* 0x0002682b01007387 */ /* 0x000fe20000100800 */
[----:B------:R-:W-:-:S03]  /*1ec20*/  IMAD.X R80, R14, 0x1, R80, P3 ;  /* 0x000000010e507824 */ /* 0x000fc600018e0650 */
[----:B------:R1:W2:Y:S04]  /*1ec30*/  @!P2 LDG.E.U8 R40, desc[UR20][R16.64] ;  /* 0x000000141028a981 */ /* 0x0002a8000c1e1100 */
[----:B------:R3:W-:Y:S04]  /*1ec40*/  STL [R1+0x25c], R76 ;  /* 0x00025c4c01007387 */ /* 0x0007e80000100800 */
[----:B------:R4:W-:Y:S01]  /*1ec50*/  STL [R1+0x264], R81 ;  /* 0x0002645101007387 */ /* 0x0009e20000100800 */
[----:B-1----:R-:W-:Y:S02]  /*1ec60*/  @!P2 IMAD.MOV.U32 R16, RZ, RZ, R43 ;  /* 0x000000ffff10a224 */ /* 0x002fe400078e002b */
[----:B------:R-:W-:Y:S01]  /*1ec70*/  @!P2 IMAD.MOV.U32 R17, RZ, RZ, R81 ;  /* 0x000000ffff11a224 */ /* 0x000fe200078e0051 */
[----:B0-----:R-:W2:Y:S04]  /*1ec80*/  LDL.LU R42, [R1+0x2c0] ;  /* 0x0002c000012a7983 */ /* 0x001ea80000300800 */
[----:B---3--:R-:W3:Y:S04]  /*1ec90*/  LDL.LU R76, [R1+0x2c8] ;  /* 0x0002c800014c7983 */ /* 0x008ee80000300800 */
[----:B------:R0:W-:Y:S04]  /*1eca0*/  STL [R1+0x27c], R80 ;  /* 0x00027c5001007387 */ /* 0x0001e80000100800 */
[----:B------:R1:W3:Y:S04]  /*1ecb0*/  @!P2 LDG.E.U8 R23, desc[UR20][R16.64] ;  /* 0x000000141017a981 */ /* 0x0002e8000c1e1100 */
[----:B------:R-:W3:Y:S01]  /*1ecc0*/  LDL.LU R43, [R1+0x2e0] ;  /* 0x0002e000012b7983 */ /* 0x000ee20000300800 */
[----:B-1----:R-:W-:Y:S01]  /*1ecd0*/  @!P2 IMAD.MOV.U32 R16, RZ, RZ, R79 ;  /* 0x000000ffff10a224 */ /* 0x002fe200078e004f */
[----:B------:R-:W-:-:S02]  /*1ece0*/  IADD3 R75, P5, PT, R12, R75, RZ ;  /* 0x0000004b0c4b7210 */ /* 0x000fc40007fbe0ff */
[----:B------:R-:W3:Y:S01]  /*1ecf0*/  LDL.LU R79, [R1+0x2bc] ;  /* 0x0002bc00014f7983 */ /* 0x000ee20000300800 */
[----:B------:R-:W-:Y:S01]  /*1ed00*/  @!P2 IMAD.MOV.U32 R17, RZ, RZ, R80 ;  /* 0x000000ffff11a224 */ /* 0x000fe200078e0050 */
[C---:B------:R-:W-:Y:S02]  /*1ed10*/  IADD3 R74, P4, PT, R12.reuse, R74, RZ ;  /* 0x0000004a0c4a7210 */ /* 0x040fe40007f9e0ff */
[----:B----4-:R-:W4:Y:S04]  /*1ed20*/  LDL.LU R81, [R1+0x2c4] ;  /* 0x0002c40001517983 */ /* 0x010f280000300800 */
[----:B0-----:R-:W4:Y:S04]  /*1ed30*/  LDL.LU R80, [R1+0x2dc] ;  /* 0x0002dc0001507983 */ /* 0x001f280000300800 */
[----:B------:R0:W4:Y:S01]  /*1ed40*/  @!P2 LDG.E.U8 R39, desc[UR20][R16.64] ;  /* 0x000000141027a981 */ /* 0x000122000c1e1100 */
[----:B------:R-:W-:Y:S01]  /*1ed50*/  IADD3 R77, P3, PT, R12, R77, RZ ;  /* 0x0000004d0c4d7210 */ /* 0x000fe20007f7e0ff */
[----:B------:R-:W-:-:S02]  /*1ed60*/  IMAD.X R78, R14, 0x1, R78, P5 ;  /* 0x000000010e4e7824 */ /* 0x000fc400028e064e */
[----:B0-----:R-:W-:Y:S02]  /*1ed70*/  @!P2 IMAD.MOV.U32 R16, RZ, RZ, R75 ;  /* 0x000000ffff10a224 */ /* 0x001fe400078e004b */
[----:B------:R-:W-:Y:S01]  /*1ed80*/  @!P2 IMAD.MOV.U32 R17, RZ, RZ, R78 ;  /* 0x000000ffff11a224 */ /* 0x000fe200078e004e */
[----:B------:R0:W-:Y:S01]  /*1ed90*/  STL [R1+0x288], R75 ;  /* 0x0002884b01007387 */ /* 0x0001e20000100800 */
[----:B------:R-:W-:-:S03]  /*1eda0*/  IMAD.X R86, R14, 0x1, R86, P4 ;  /* 0x000000010e567824 */ /* 0x000fc600020e0656 */
[----:B------:R-:W-:Y:S01]  /*1edb0*/  STL [R1+0x2a8], R77 ;  /* 0x0002a84d01007387 */ /* 0x000fe20000100800 */
[----:B------:R-:W-:-:S03]  /*1edc0*/  IMAD.X R82, R14, 0x1, R82, P3 ;  /* 0x000000010e527824 */ /* 0x000fc600018e0652 */
[----:B------:R-:W-:Y:S04]  /*1edd0*/  STL [R1+0x2a0], R74 ;  /* 0x0002a04a01007387 */ /* 0x000fe80000100800 */
[----:B------:R1:W4:Y:S04]  /*1ede0*/  @!P2 LDG.E.U8 R22, desc[UR20][R16.64] ;  /* 0x000000141016a981 */ /* 0x000328000c1e1100 */
[----:B------:R0:W-:Y:S04]  /*1edf0*/  STL [R1+0x284], R78 ;  /* 0x0002844e01007387 */ /* 0x0001e80000100800 */
[----:B------:R-:W-:Y:S01]  /*1ee00*/  STL [R1+0x29c], R86 ;  /* 0x00029c5601007387 */ /* 0x000fe20000100800 */
[----:B-1----:R-:W-:-:S02]  /*1ee10*/  @!P2 IMAD.MOV.U32 R16, RZ, RZ, R74 ;  /* 0x000000ffff10a224 */ /* 0x002fc400078e004a */
[----:B------:R-:W-:Y:S01]  /*1ee20*/  @!P2 IMAD.MOV.U32 R17, RZ, RZ, R86 ;  /* 0x000000ffff11a224 */ /* 0x000fe200078e0056 */
[----:B0-----:R-:W4:Y:S04]  /*1ee30*/  LDL.LU R75, [R1+0x2e8] ;  /* 0x0002e800014b7983 */ /* 0x001f280000300800 */
[----:B------:R-:W4:Y:S04]  /*1ee40*/  LDL.LU R78, [R1+0x300] ;  /* 0x00030000014e7983 */ /* 0x000f280000300800 */
[----:B------:R0:W-:Y:S04]  /*1ee50*/  STL [R1+0x2a4], R82 ;  /* 0x0002a45201007387 */ /* 0x0001e80000100800 */
[----:B------:R1:W4:Y:S04]  /*1ee60*/  @!P2 LDG.E.U8 R38, desc[UR20][R16.64] ;  /* 0x000000141026a981 */ /* 0x000328000c1e1100 */
[----:B------:R-:W4:Y:S01]  /*1ee70*/  LDL.LU R74, [R1+0x308] ;  /* 0x00030800014a7983 */ /* 0x000f220000300800 */
[----:B-1----:R-:W-:-:S03]  /*1ee80*/  @!P2 IMAD.MOV.U32 R17, RZ, RZ, R82 ;  /* 0x000000ffff11a224 */ /* 0x002fc600078e0052 */
[----:B0-----:R-:W4:Y:S01]  /*1ee90*/  LDL.LU R82, [R1+0x2e4] ;  /* 0x0002e40001527983 */ /* 0x001f220000300800 */
[----:B------:R-:W-:-:S03]  /*1eea0*/  @!P2 IMAD.MOV.U32 R16, RZ, RZ, R77 ;  /* 0x000000ffff10a224 */ /* 0x000fc600078e004d */
[----:B------:R-:W4:Y:S04]  /*1eeb0*/  LDL.LU R86, [R1+0x2fc] ;  /* 0x0002fc0001567983 */ /* 0x000f280000300800 */
[----:B------:R-:W4:Y:S01]  /*1eec0*/  LDL.LU R77, [R1+0x304] ;  /* 0x00030400014d7983 */ /* 0x000f220000300800 */
        /* <DEDUP_REMOVED lines=8> */
[----:B---3--:R-:W-:-:S03]  /*1ef50*/  IADD3 R76, P4, PT, R12, R76, RZ ;  /* 0x0000004c0c4c7210 */ /* 0x008fc60007f9e0ff */
[----:B0-----:R-:W-:Y:S01]  /*1ef60*/  @!P2 IMAD.MOV.U32 R16, RZ, RZ, R42 ;  /* 0x000000ffff10a224 */ /* 0x001fe200078e002a */
[----:B------:R0:W-:Y:S01]  /*1ef70*/  STL [R1+0x2c0], R42 ;  /* 0x0002c02a01007387 */ /* 0x0001e20000100800 */
[----:B------:R-:W-:Y:S01]  /*1ef80*/  IADD3 R43, P3, PT, R12, R43, RZ ;  /* 0x0000002b0c2b7210 */ /* 0x000fe20007f7e0ff */
[----:B------:R-:W-:-:S04]  /*1ef90*/  IMAD.X R79, R14, 0x1, R79, P5 ;  /* 0x000000010e4f7824 */ /* 0x000fc800028e064f */
[----:B------:R-:W-:Y:S02]  /*1efa0*/  @!P2 IMAD.MOV.U32 R17, RZ, RZ, R79 ;  /* 0x000000ffff11a224 */ /* 0x000fe400078e004f */
[C---:B----4-:R-:W-:Y:S01]  /*1efb0*/  IMAD.X R81, R14.reuse, 0x1, R81, P4 ;  /* 0x000000010e517824 */ /* 0x050fe200020e0651 */
[----:B------:R-:W-:Y:S01]  /*1efc0*/  STL [R1+0x2e0], R43 ;  /* 0x0002e02b01007387 */ /* 0x000fe20000100800 */
[----:B------:R-:W-:-:S03]  /*1efd0*/  IMAD.X R80, R14, 0x1, R80, P3 ;  /* 0x000000010e507824 */ /* 0x000fc600018e0650 */
[----:B------:R-:W-:Y:S04]  /*1efe0*/  STL [R1+0x2c8], R76 ;  /* 0x0002c84c01007387 */ /* 0x000fe80000100800 */
[----:B------:R1:W2:Y:S04]  /*1eff0*/  @!P2 LDG.E.U8 R37, desc[UR20][R16.64] ;  /* 0x000000141025a981 */ /* 0x0002a8000c1e1100 */
[----:B------:R3:W-:Y:S04]  /*1f000*/  STL [R1+0x2bc], R79 ;  /* 0x0002bc4f01007387 */ /* 0x0007e80000100800 */
[----:B------:R4:W-:Y:S01]  /*1f010*/  STL [R1+0x2c4], R81 ;  /* 0x0002c45101007387 */ /* 0x0009e20000100800 */
[----:B-1----:R-:W-:-:S02]  /*1f020*/  @!P2 IMAD.MOV.U32 R16, RZ, RZ, R76 ;  /* 0x000000ffff10a224 */ /* 0x002fc400078e004c */
[----:B------:R-:W-:Y:S01]  /*1f030*/  @!P2 IMAD.MOV.U32 R17, RZ, RZ, R81 ;  /* 0x000000ffff11a224 */ /* 0x000fe200078e0051 */
[----:B0-----:R-:W2:Y:S04]  /*1f040*/  LDL.LU R42, [R1+0x320] ;  /* 0x00032000012a7983 */ /* 0x001ea80000300800 */
[----:B---3--:R-:W3:Y:S04]  /*1f050*/  LDL.LU R79, [R1+0x328] ;  /* 0x00032800014f7983 */ /* 0x008ee80000300800 */
[----:B------:R0:W-:Y:S04]  /*1f060*/  STL [R1+0x2dc], R80 ;  /* 0x0002dc5001007387 */ /* 0x0001e80000100800 */
[----:B------:R-:W3:Y:S04]  /*1f070*/  LDL.LU R76, [R1+0x340] ;  /* 0x00034000014c7983 */ /* 0x000ee80000300800 */
[----:B------:R1:W3:Y:S01]  /*1f080*/  @!P2 LDG.E.U8 R20, desc[UR20][R16.64] ;  /* 0x000000141014a981 */ /* 0x0002e2000c1e1100 */
[----:B------:R-:W-:Y:S01]  /*1f090*/  IADD3 R75, P5, PT, R12, R75, RZ ;  /* 0x0000004b0c4b7210 */ /* 0x000fe20007fbe0ff */
[----:B-1----:R-:W-:-:S02]  /*1f0a0*/  @!P2 IMAD.MOV.U32 R16, RZ, RZ, R43 ;  /* 0x000000ffff10a224 */ /* 0x002fc400078e002b */
[----:B------:R-:W3:Y:S01]  /*1f0b0*/  LDL.LU R43, [R1+0x31c] ;  /* 0x00031c00012b7983 */ /* 0x000ee20000300800 */
[----:B------:R-:W-:-:S03]  /*1f0c0*/  @!P2 IMAD.MOV.U32 R17, RZ, RZ, R80 ;  /* 0x000000ffff11a224 */ /* 0x000fc600078e0050 */
[----:B----4-:R-:W4:Y:S01]  /*1f0d0*/  LDL.LU R81, [R1+0x324] ;  /* 0x0003240001517983 */ /* 0x010f220000300800 */
[----:B------:R-:W-:-:S03]  /*1f0e0*/  IADD3 R78, P4, PT, R12, R78, RZ ;  /* 0x0000004e0c4e7210 */ /* 0x000fc60007f9e0ff */
[----:B0-----:R-:W4:Y:S01]  /*1f0f0*/  LDL.LU R80, [R1+0x33c] ;  /* 0x00033c0001507983 */ /* 0x001f220000300800 */
[----:B------:R-:W-:-:S03]  /*1f100*/  IADD3 R74, P3, PT, R12, R74, RZ ;  /* 0x0000004a0c4a7210 */ /* 0x000fc60007f7e0ff */
[----:B------:R0:W4:Y:S01]  /*1f110*/  @!P2 LDG.E.U8 R36, desc[UR20][R16.64] ;  /* 0x000000141024a981 */ /* 0x000122000c1e1100 */
[C---:B------:R-:W-:Y:S02]  /*1f120*/  IMAD.X R82, R14.reuse, 0x1, R82, P5 ;  /* 0x000000010e527824 */ /* 0x040fe400028e0652 */
[----:B0-----:R-:W-:Y:S02]  /*1f130*/  @!P2 IMAD.MOV.U32 R16, RZ, RZ, R75 ;  /* 0x000000ffff10a224 */ /* 0x001fe400078e004b */
[----:B------:R-:W-:Y:S01]  /*1f140*/  @!P2 IMAD.MOV.U32 R17, RZ, RZ, R82 ;  /* 0x000000ffff11a224 */ /* 0x000fe200078e0052 */
[----:B------:R0:W-:Y:S01]  /*1f150*/  STL [R1+0x2e8], R75 ;  /* 0x0002e84b01007387 */ /* 0x0001e20000100800 */
[C---:B------:R-:W-:Y:S02]  /*1f160*/  IMAD.X R86, R14.reuse, 0x1, R86, P4 ;  /* 0x000000010e567824 */ /* 0x040fe400020e0656 */
[----:B------:R-:W-:Y:S01]  /*1f170*/  IMAD.X R77, R14, 0x1, R77, P3 ;  /* 0x000000010e4d7824 */ /* 0x000fe200018e064d */
[----:B------:R-:W-:Y:S04]  /*1f180*/  STL [R1+0x308], R74 ;  /* 0x0003084a01007387 */ /* 0x000fe80000100800 */
[----:B------:R-:W-:Y:S04]  /*1f190*/  STL [R1+0x300], R78 ;  /* 0x0003004e01007387 */ /* 0x000fe80000100800 */
[----:B------:R1:W4:Y:S04]  /*1f1a0*/  @!P2 LDG.E.U8 R19, desc[UR20][R16.64] ;  /* 0x000000141013a981 */ /* 0x000328000c1e1100 */
[----:B------:R0:W-:Y:S04]  /*1f1b0*/  STL [R1+0x2e4], R82 ;  /* 0x0002e45201007387 */ /* 0x0001e80000100800 */
[----:B------:R0:W-:Y:S01]  /*1f1c0*/  STL [R1+0x2fc], R86 ;  /* 0x0002fc5601007387 */ /* 0x0001e20000100800 */
[----:B-1----:R-:W-:-:S02]  /*1f1d0*/  @!P2 IMAD.MOV.U32 R16, RZ, RZ, R78 ;  /* 0x000000ffff10a224 */ /* 0x002fc400078e004e */
[----:B------:R-:W-:Y:S01]  /*1f1e0*/  @!P2 IMAD.MOV.U32 R17, RZ, RZ, R86 ;  /* 0x000000ffff11a224 */ /* 0x000fe200078e0056 */
[----:B0-----:R-:W4:Y:S04]  /*1f1f0*/  LDL.LU R75, [R1+0x348] ;  /* 0x00034800014b7983 */ /* 0x001f280000300800 */
[----:B------:R-:W4:Y:S04]  /*1f200*/  LDL.LU R82, [R1+0x360] ;  /* 0x0003600001527983 */ /* 0x000f280000300800 */
[----:B------:R0:W-:Y:S04]  /*1f210*/  STL [R1+0x304], R77 ;  /* 0x0003044d01007387 */ /* 0x0001e80000100800 */
[----:B------:R-:W4:Y:S04]  /*1f220*/  LDL.LU R86, [R1+0x368] ;  /* 0x0003680001567983 */ /* 0x000f280000300800 */
[----:B------:R1:W4:Y:S02]  /*1f230*/  @!P2 LDG.E.U8 R35, desc[UR20][R16.64] ;  /* 0x000000141023a981 */ /* 0x000324000c1e1100 */
[----:B-1----:R-:W-:-:S02]  /*1f240*/  @!P2 IMAD.MOV.U32 R17, RZ, RZ, R77 ;  /* 0x000000ffff11a224 */ /* 0x002fc400078e004d */
[----:B0-----:R-:W4:Y:S04]  /*1f250*/  LDL.LU R77, [R1+0x344] ;  /* 0x00034400014d7983 */ /* 0x001f280000300800 */
[----:B------:R-:W4:Y:S04]  /*1f260*/  LDL.LU R88, [R1+0x35c] ;  /* 0x00035c0001587983 */ /* 0x000f280000300800 */
[----:B------:R-:W4:Y:S01]  /*1f270*/  LDL.LU R87, [R1+0x364] ;  /* 0x0003640001577983 */ /* 0x000f220000300800 */
[----:B------:R-:W-:Y:S01]  /*1f280*/  PRMT R18, RZ, 0x7610, R18 ;  /* 0x00007610ff127816 */ /* 0x000fe20000000012 */
[----:B------:R-:W-:Y:S01]  /*1f290*/  @!P2 IMAD.MOV.U32 R16, RZ, RZ, R74 ;  /* 0x000000ffff10a224 */ /* 0x000fe200078e004a */
[----:B------:R-:W-:-:S04]  /*1f2a0*/  PRMT R34, RZ, 0x7610, R34 ;  /* 0x00007610ff227816 */ /* 0x000fc80000000022 */
[----:B------:R0:W4:Y:S02]  /*1f2b0*/  @!P2 LDG.E.U8 R18, desc[UR20][R16.64] ;  /* 0x000000141012a981 */ /* 0x000124000c1e1100 */
[----:B0-----:R-:W-:Y:S02]  /*1f2c0*/  PRMT R17, RZ, 0x7610, R17 ;  /* 0x00007610ff117816 */ /* 0x001fe40000000011 */
[----:B------:R-:W-:Y:S02]  /*1f2d0*/  PRMT R33, RZ, 0x7610, R33 ;  /* 0x00007610ff217816 */ /* 0x000fe40000000021 */
[----:B------:R-:W-:Y:S02]  /*1f2e0*/  PRMT R16, RZ, 0x7610, R16 ;  /* 0x00007610ff107816 */ /* 0x000fe40000000010 */
[----:B------:R-:W-:Y:S02]  /*1f2f0*/  PRMT R32, RZ, 0x7610, R32 ;  /* 0x00007610ff207816 */ /* 0x000fe40000000020 */
[----:B------:R-:W-:-:S04]  /*1f300*/  @!P2 LOP3.LUT R63, R63, R62, RZ, 0x3c, !PT ;  /* 0x0000003e3f3fa212 */ /* 0x000fc800078e3cff */
[C---:B------:R-:W-:Y:S02]  /*1f310*/  @!P2 LOP3.LUT R62, R63.reuse, R62, RZ, 0x3c, !PT ;  /* 0x0000003e3f3ea212 */ /* 0x040fe400078e3cff */
[----:B------:R-:W-:Y:S02]  /*1f320*/  PRMT R89, RZ, 0x7610, R89 ;  /* 0x00007610ff597816 */ /* 0x000fe40000000059 */
[----:B------:R-:W-:-:S05]  /*1f330*/  @!P2 LOP3.LUT R63, R63, R62, RZ, 0x3c, !PT ;  /* 0x0000003e3f3fa212 */ /* 0x000fca00078e3cff */
[----:B------:R-:W4:Y:S01]  /*1f340*/  @!P2 LDG.E.U8 R89, desc[UR20][R62.64] ;  /* 0x000000143e59a981 */ /* 0x000f22000c1e1100 */
[C---:B--2---:R-:W-:Y:S02]  /*1f350*/  IADD3 R42, P5, PT, R12.reuse, R42, RZ ;  /* 0x0000002a0c2a7210 */ /* 0x044fe40007fbe0ff */
[----:B---3--:R-:W-:-:S03]  /*1f360*/  IADD3 R79, P4, PT, R12, R79, RZ ;  /* 0x0000004f0c4f7210 */ /* 0x008fc60007f9e0ff */
[----:B------:R0:W-:Y:S01]  /*1f370*/  STL [R1+0x320], R42 ;  /* 0x0003202a01007387 */ /* 0x0001e20000100800 */
[----:B------:R-:W-:-:S05]  /*1f380*/  IADD3 R76, P3, PT, R12, R76, RZ ;  /* 0x0000004c0c4c7210 */ /* 0x000fca0007f7e0ff */
[----:B------:R-:W-:Y:S04]  /*1f390*/  STL [R1+0x340], R76 ;  /* 0x0003404c01007387 */ /* 0x000fe80000100800 */
[----:B------:R-:W-:Y:S01]  /*1f3a0*/  STL [R1+0x328], R79 ;  /* 0x0003284f01007387 */ /* 0x000fe20000100800 */
[C---:B------:R-:W-:Y:S02]  /*1f3b0*/  IMAD.X R43, R14.reuse, 0x1, R43, P5 ;  /* 0x000000010e2b7824 */ /* 0x040fe400028e062b */
[----:B----4-:R-:W-:-:S03]  /*1f3c0*/  IMAD.X R81, R14, 0x1, R81, P4 ;  /* 0x000000010e517824 */ /* 0x010fc600020e0651 */
[----:B------:R1:W-:Y:S01]  /*1f3d0*/  STL [R1+0x31c], R43 ;  /* 0x00031c2b01007387 */ /* 0x0003e20000100800 */
[----:B------:R-:W-:-:S03]  /*1f3e0*/  IMAD.X R80, R14, 0x1, R80, P3 ;  /* 0x000000010e507824 */ /* 0x000fc600018e0650 */
[----:B------:R0:W2:Y:S04]  /*1f3f0*/  @!P2 LDG.E.U8 R34, desc[UR20][R42.64] ;  /* 0x000000142a22a981 */ /* 0x0000a8000c1e1100 */
[----:B------:R3:W-:Y:S04]  /*1f400*/  STL [R1+0x324], R81 ;  /* 0x0003245101007387 */ /* 0x0007e80000100800 */
[----:B------:R-:W4:Y:S01]  /*1f410*/  LDL.LU R74, [R1+0x380] ;  /* 0x00038000014a7983 */ /* 0x000f220000300800 */
[----:B0-----:R-:W-:Y:S02]  /*1f420*/  @!P2 IMAD.MOV.U32 R42, RZ, RZ, R79 ;  /* 0x000000ffff2aa224 */ /* 0x001fe400078e004f */
[----:B-1----:R-:W-:Y:S01]  /*1f430*/  @!P2 IMAD.MOV.U32 R43, RZ, RZ, R81 ;  /* 0x000000ffff2ba224 */ /* 0x002fe200078e0051 */
[----:B------:R-:W2:Y:S04]  /*1f440*/  LDL.LU R78, [R1+0x388] ;  /* 0x00038800014e7983 */ /* 0x000ea80000300800 */
[----:B------:R0:W-:Y:S04]  /*1f450*/  STL [R1+0x33c], R80 ;  /* 0x00033c5001007387 */ /* 0x0001e80000100800 */
[----:B------:R1:W2:Y:S04]  /*1f460*/  @!P2 LDG.E.U8 R17, desc[UR20][R42.64] ;  /* 0x000000142a11a981 */ /* 0x0002a8000c1e1100 */
[----:B------:R-:W2:Y:S01]  /*1f470*/  LDL.LU R79, [R1+0x3a0] ;  /* 0x0003a000014f7983 */ /* 0x000ea20000300800 */
[----:B-1----:R-:W-:-:S03]  /*1f480*/  @!P2 IMAD.MOV.U32 R42, RZ, RZ, R76 ;  /* 0x000000ffff2aa224 */ /* 0x002fc600078e004c */
[----:B------:R-:W2:Y:S01]  /*1f490*/  LDL.LU R76, [R1+0x37c] ;  /* 0x00037c00014c7983 */ /* 0x000ea20000300800 */
[----:B------:R-:W-:-:S03]  /*1f4a0*/  @!P2 IMAD.MOV.U32 R43, RZ, RZ, R80 ;  /* 0x000000ffff2ba224 */ /* 0x000fc600078e0050 */
[----:B---3--:R-:W3:Y:S01]  /*1f4b0*/  LDL.LU R81, [R1+0x384] ;  /* 0x0003840001517983 */ /* 0x008ee20000300800 */
[----:B------:R-:W-:-:S03]  /*1f4c0*/  IADD3 R75, P5, PT, R12, R75, RZ ;  /* 0x0000004b0c4b7210 */ /* 0x000fc60007fbe0ff */
[----:B0-----:R-:W3:Y:S01]  /*1f4d0*/  LDL.LU R80, [R1+0x39c] ;  /* 0x00039c0001507983 */ /* 0x001ee20000300800 */
[----:B------:R-:W-:-:S03]  /*1f4e0*/  IADD3 R82, P4, PT, R12, R82, RZ ;  /* 0x000000520c527210 */ /* 0x000fc60007f9e0ff */
[----:B------:R0:W-:Y:S04]  /*1f4f0*/  STL [R1+0x348], R75 ;  /* 0x0003484b01007387 */ /* 0x0001e80000100800 */
[----:B------:R1:W3:Y:S01]  /*1f500*/  @!P2 LDG.E.U8 R33, desc[UR20][R42.64] ;  /* 0x000000142a21a981 */ /* 0x0002e2000c1e1100 */
[----:B------:R-:W-:-:S05]  /*1f510*/  IADD3 R86, P3, PT, R12, R86, RZ ;  /* 0x000000560c567210 */ /* 0x000fca0007f7e0ff */
[----:B------:R-:W-:Y:S01]  /*1f520*/  STL [R1+0x368], R86 ;  /* 0x0003685601007387 */ /* 0x000fe20000100800 */
[----:B-1----:R-:W-:-:S03]  /*1f530*/  @!P2 IMAD.MOV.U32 R42, RZ, RZ, R75 ;  /* 0x000000ffff2aa224 */ /* 0x002fc600078e004b */
[----:B------:R-:W-:Y:S01]  /*1f540*/  STL [R1+0x360], R82 ;  /* 0x0003605201007387 */ /* 0x000fe20000100800 */
[C---:B------:R-:W-:Y:S02]  /*1f550*/  IMAD.X R77, R14.reuse, 0x1, R77, P5 ;  /* 0x000000010e4d7824 */ /* 0x040fe400028e064d */
[----:B------:R-:W-:-:S03]  /*1f560*/  IMAD.X R88, R14, 0x1, R88, P4 ;  /* 0x000000010e587824 */ /* 0x000fc600020e0658 */
[----:B------:R1:W-:Y:S01]  /*1f570*/  STL [R1+0x344], R77 ;  /* 0x0003444d01007387 */ /* 0x0003e20000100800 */
[----:B------:R-:W-:Y:S02]  /*1f580*/  @!P2 IMAD.MOV.U32 R43, RZ, RZ, R77 ;  /* 0x000000ffff2ba224 */ /* 0x000fe400078e004d */
[----:B------:R-:W-:Y:S01]  /*1f590*/  IMAD.X R87, R14, 0x1, R87, P3 ;  /* 0x000000010e577824 */ /* 0x000fe200018e0657 */
[----:B------:R1:W-:Y:S04]  /*1f5a0*/  STL [R1+0x35c], R88 ;  /* 0x00035c5801007387 */ /* 0x0003e80000100800 */
[----:B0-----:R-:W3:Y:S04]  /*1f5b0*/  LDL.LU R75, [R1+0x3a8] ;  /* 0x0003a800014b7983 */ /* 0x001ee80000300800 */
[----:B-1----:R-:W3:Y:S04]  /*1f5c0*/  LDL.LU R77, [R1+0x3c0] ;  /* 0x0003c000014d7983 */ /* 0x002ee80000300800 */
[----:B------:R0:W3:Y:S04]  /*1f5d0*/  @!P2 LDG.E.U8 R16, desc[UR20][R42.64] ;  /* 0x000000142a10a981 */ /* 0x0000e8000c1e1100 */
[----:B------:R1:W-:Y:S01]  /*1f5e0*/  STL [R1+0x364], R87 ;  /* 0x0003645701007387 */ /* 0x0003e20000100800 */
[----:B0-----:R-:W-:-:S02]  /*1f5f0*/  @!P2 IMAD.MOV.U32 R42, RZ, RZ, R82 ;  /* 0x000000ffff2aa224 */ /* 0x001fc400078e0052 */
[----:B------:R-:W-:Y:S01]  /*1f600*/  @!P2 IMAD.MOV.U32 R43, RZ, RZ, R88 ;  /* 0x000000ffff2ba224 */ /* 0x000fe200078e0058 */
[----:B------:R-:W3:Y:S04]  /*1f610*/  LDL.LU R82, [R1+0x3c8] ;  /* 0x0003c80001527983 */ /* 0x000ee80000300800 */
[----:B------:R-:W3:Y:S04]  /*1f620*/  LDL.LU R88, [R1+0x3a4] ;  /* 0x0003a40001587983 */ /* 0x000ee80000300800 */
[----:B------:R0:W3:Y:S02]  /*1f630*/  @!P2 LDG.E.U8 R32, desc[UR20][R42.64] ;  /* 0x000000142a20a981 */ /* 0x0000e4000c1e1100 */
[----:B0-----:R-:W-:-:S02]  /*1f640*/  @!P2 IMAD.MOV.U32 R43, RZ, RZ, R87 ;  /* 0x000000ffff2ba224 */ /* 0x001fc400078e0057 */
[----:B-1----:R-:W3:Y:S01]  /*1f650*/  LDL.LU R87, [R1+0x3bc] ;  /* 0x0003bc0001577983 */ /* 0x002ee20000300800 */
[----:B------:R-:W-:-:S03]  /*1f660*/  @!P2 IMAD.MOV.U32 R42, RZ, RZ, R86 ;  /* 0x000000ffff2aa224 */ /* 0x000fc600078e0056 */
[----:B------:R-:W3:Y:S01]  /*1f670*/  LDL.LU R86, [R1+0x3c4] ;  /* 0x0003c40001567983 */ /* 0x000ee20000300800 */
[----:B------:R-:W-:Y:S02]  /*1f680*/  PRMT R15, RZ, 0x7610, R15 ;  /* 0x00007610ff0f7816 */ /* 0x000fe4000000000f */
[----:B------:R-:W-:-:S04]  /*1f690*/  PRMT R44, RZ, 0x7610, R44 ;  /* 0x00007610ff2c7816 */ /* 0x000fc8000000002c */
[----:B------:R0:W3:Y:S01]  /*1f6a0*/  @!P2 LDG.E.U8 R15, desc[UR20][R42.64] ;  /* 0x000000142a0fa981 */ /* 0x0000e2000c1e1100 */
[----:B------:R-:W-:Y:S02]  /*1f6b0*/  PRMT R45, RZ, 0x7610, R45 ;  /* 0x00007610ff2d7816 */ /* 0x000fe4000000002d */
[----:B------:R-:W-:Y:S02]  /*1f6c0*/  PRMT R46, RZ, 0x7610, R46 ;  /* 0x00007610ff2e7816 */ /* 0x000fe4000000002e */
[----:B------:R-:W-:Y:S02]  /*1f6d0*/  PRMT R47, RZ, 0x7610, R47 ;  /* 0x00007610ff2f7816 */ /* 0x000fe4000000002f */
[----:B------:R-:W-:Y:S01]  /*1f6e0*/  LOP3.LUT R85, R10, 0x40, RZ, 0x3c, !PT ;  /* 0x000000400a557812 */ /* 0x000fe200078e3cff */
[----:B------:R-:W-:Y:S01]  /*1f6f0*/  STS.U8 [R97+UR9+0x1f500], R107 ;  /* 0x01f5006b61007988 */ /* 0x000fe20008000009 */
[----:B------:R-:W-:-:S03]  /*1f700*/  PRMT R48, RZ, 0x7610, R48 ;  /* 0x00007610ff307816 */ /* 0x000fc60000000030 */
        /* <DEDUP_REMOVED lines=9> */
[----:B----4-:R-:W-:-:S02]  /*1f7a0*/  IADD3 R74, P5, PT, R12, R74, RZ ;  /* 0x0000004a0c4a7210 */ /* 0x010fc40007fbe0ff */
[----:B--2---:R-:W-:-:S03]  /*1f7b0*/  IADD3 R78, P4, PT, R12, R78, RZ ;  /* 0x0000004e0c4e7210 */ /* 0x004fc60007f9e0ff */
[----:B0-----:R-:W-:Y:S01]  /*1f7c0*/  @!P2 IMAD.MOV.U32 R42, RZ, RZ, R74 ;  /* 0x000000ffff2aa224 */ /* 0x001fe200078e004a */
[----:B------:R0:W-:Y:S01]  /*1f7d0*/  STL [R1+0x380], R74 ;  /* 0x0003804a01007387 */ /* 0x0001e20000100800 */
[----:B------:R-:W-:Y:S01]  /*1f7e0*/  IADD3 R79, P3, PT, R12, R79, RZ ;  /* 0x0000004f0c4f7210 */ /* 0x000fe20007f7e0ff */
[----:B------:R-:W-:-:S04]  /*1f7f0*/  IMAD.X R76, R14, 0x1, R76, P5 ;  /* 0x000000010e4c7824 */ /* 0x000fc800028e064c */
[----:B------:R-:W-:Y:S02]  /*1f800*/  @!P2 IMAD.MOV.U32 R43, RZ, RZ, R76 ;  /* 0x000000ffff2ba224 */ /* 0x000fe400078e004c */
[C---:B---3--:R-:W-:Y:S01]  /*1f810*/  IMAD.X R81, R14.reuse, 0x1, R81, P4 ;  /* 0x000000010e517824 */ /* 0x048fe200020e0651 */
[----:B------:R-:W-:Y:S01]  /*1f820*/  STL [R1+0x3a0], R79 ;  /* 0x0003a04f01007387 */ /* 0x000fe20000100800 */
[----:B------:R-:W-:-:S03]  /*1f830*/  IMAD.X R80, R14, 0x1, R80, P3 ;  /* 0x000000010e507824 */ /* 0x000fc600018e0650 */
[----:B------:R-:W-:Y:S04]  /*1f840*/  STL [R1+0x388], R78 ;  /* 0x0003884e01007387 */ /* 0x000fe80000100800 */
[----:B------:R1:W2:Y:S04]  /*1f850*/  @!P2 LDG.E.U8 R44, desc[UR20][R42.64] ;  /* 0x000000142a2ca981 */ /* 0x0002a8000c1e1100 */
[----:B------:R3:W-:Y:S04]  /*1f860*/  STL [R1+0x37c], R76 ;  /* 0x00037c4c01007387 */ /* 0x0007e80000100800 */
[----:B------:R-:W-:Y:S01]  /*1f870*/  STL [R1+0x384], R81 ;  /* 0x0003845101007387 */ /* 0x000fe20000100800 */
[----:B-1----:R-:W-:-:S02]  /*1f880*/  @!P2 IMAD.MOV.U32 R42, RZ, RZ, R78 ;  /* 0x000000ffff2aa224 */ /* 0x002fc400078e004e */
[----:B------:R-:W-:Y:S01]  /*1f890*/  @!P2 IMAD.MOV.U32 R43, RZ, RZ, R81 ;  /* 0x000000ffff2ba224 */ /* 0x000fe200078e0051 */
[----:B0-----:R-:W4:Y:S04]  /*1f8a0*/  LDL.LU R74, [R1+0x3e0] ;  /* 0x0003e000014a7983 */ /* 0x001f280000300800 */
[----:B---3--:R-:W3:Y:S04]  /*1f8b0*/  LDL.LU R76, [R1+0x3e8] ;  /* 0x0003e800014c7983 */ /* 0x008ee80000300800 */
[----:B------:R0:W-:Y:S04]  /*1f8c0*/  STL [R1+0x39c], R80 ;  /* 0x00039c5001007387 */ /* 0x0001e80000100800 */
[----:B------:R1:W2:Y:S04]  /*1f8d0*/  @!P2 LDG.E.U8 R45, desc[UR20][R42.64] ;  /* 0x000000142a2da981 */ /* 0x0002a8000c1e1100 */
[----:B------:R-:W2:Y:S01]  /*1f8e0*/  LDL.LU R78, [R1+0x400] ;  /* 0x00040000014e7983 */ /* 0x000ea20000300800 */
[----:B------:R-:W-:Y:S01]  /*1f8f0*/  IADD3 R75, P5, PT, R12, R75, RZ ;  /* 0x0000004b0c4b7210 */ /* 0x000fe20007fbe0ff */
[----:B-1----:R-:W-:-:S02]  /*1f900*/  @!P2 IMAD.MOV.U32 R43, RZ, RZ, R80 ;  /* 0x000000ffff2ba224 */ /* 0x002fc400078e0050 */
[----:B0-----:R-:W2:Y:S01]  /*1f910*/  LDL.LU R80, [R1+0x3dc] ;  /* 0x0003dc0001507983 */ /* 0x001ea20000300800 */
[----:B------:R-:W-:-:S03]  /*1f920*/  @!P2 IMAD.MOV.U32 R42, RZ, RZ, R79 ;  /* 0x000000ffff2aa224 */ /* 0x000fc600078e004f */
[----:B------:R-:W2:Y:S01]  /*1f930*/  LDL.LU R81, [R1+0x3e4] ;  /* 0x0003e40001517983 */ /* 0x000ea20000300800 */
[----:B------:R-:W-:-:S03]  /*1f940*/  IADD3 R77, P4, PT, R12, R77, RZ ;  /* 0x0000004d0c4d7210 */ /* 0x000fc60007f9e0ff */
[----:B------:R-:W2:Y:S04]  /*1f950*/  LDL.LU R79, [R1+0x3fc] ;  /* 0x0003fc00014f7983 */ /* 0x000ea80000300800 */
[----:B------:R0:W2:Y:S01]  /*1f960*/  @!P2 LDG.E.U8 R46, desc[UR20][R42.64] ;  /* 0x000000142a2ea981 */ /* 0x0000a2000c1e1100 */
[----:B------:R-:W-:Y:S01]  /*1f970*/  IADD3 R82, P3, PT, R12, R82, RZ ;  /* 0x000000520c527210 */ /* 0x000fe20007f7e0ff */
[C---:B------:R-:W-:Y:S02]  /*1f980*/  IMAD.X R88, R14.reuse, 0x1, R88, P5 ;  /* 0x000000010e587824 */ /* 0x040fe400028e0658 */
[----:B0-----:R-:W-:Y:S02]  /*1f990*/  @!P2 IMAD.MOV.U32 R42, RZ, RZ, R75 ;  /* 0x000000ffff2aa224 */ /* 0x001fe400078e004b */
[----:B------:R-:W-:Y:S01]  /*1f9a0*/  @!P2 IMAD.MOV.U32 R43, RZ, RZ, R88 ;  /* 0x000000ffff2ba224 */ /* 0x000fe200078e0058 */
[----:B------:R0:W-:Y:S04]  /*1f9b0*/  STL [R1+0x3a8], R75 ;  /* 0x0003a84b01007387 */ /* 0x0001e80000100800 */
[----:B------:R-:W-:Y:S04]  /*1f9c0*/  STL [R1+0x3c8], R82 ;  /* 0x0003c85201007387 */ /* 0x000fe80000100800 */
[----:B------:R-:W-:Y:S01]  /*1f9d0*/  STL [R1+0x3c0], R77 ;  /* 0x0003c04d01007387 */ /* 0x000fe20000100800 */
[----:B------:R-:W-:-:S03]  /*1f9e0*/  IMAD.X R87, R14, 0x1, R87, P4 ;  /* 0x000000010e577824 */ /* 0x000fc600020e0657 */
[----:B------:R1:W-:Y:S01]  /*1f9f0*/  STL [R1+0x3a4], R88 ;  /* 0x0003a45801007387 */ /* 0x0003e20000100800 */
[----:B------:R-:W-:-:S03]  /*1fa00*/  IMAD.X R86, R14, 0x1, R86, P3 ;  /* 0x000000010e567824 */ /* 0x000fc600018e0656 */
[----:B------:R1:W2:Y:S04]  /*1fa10*/  @!P2 LDG.E.U8 R47, desc[UR20][R42.64] ;  /* 0x000000142a2fa981 */ /* 0x0002a8000c1e1100 */
[----:B------:R-:W-:Y:S04]  /*1fa20*/  STL [R1+0x3bc], R87 ;  /* 0x0003bc5701007387 */ /* 0x000fe80000100800 */
[----:B0-----:R-:W2:Y:S01]  /*1fa30*/  LDL.LU R75, [R1+0x408] ;  /* 0x00040800014b7983 */ /* 0x001ea20000300800 */
[----:B-1----:R-:W-:Y:S02]  /*1fa40*/  @!P2 IMAD.MOV.U32 R42, RZ, RZ, R77 ;  /* 0x000000ffff2aa224 */ /* 0x002fe400078e004d */
[----:B------:R-:W-:Y:S01]  /*1fa50*/  @!P2 IMAD.MOV.U32 R43, RZ, RZ, R87 ;  /* 0x000000ffff2ba224 */ /* 0x000fe200078e0057 */
[----:B------:R0:W-:Y:S04]  /*1fa60*/  STL [R1+0x3c4], R86 ;  /* 0x0003c45601007387 */ /* 0x0001e80000100800 */
[----:B------:R-:W2:Y:S04]  /*1fa70*/  LDL.LU R88, [R1+0x420] ;  /* 0x0004200001587983 */ /* 0x000ea80000300800 */
[----:B------:R-:W2:Y:S04]  /*1fa80*/  LDL.LU R77, [R1+0x428] ;  /* 0x00042800014d7983 */ /* 0x000ea80000300800 */
[----:B------:R1:W2:Y:S02]  /*1fa90*/  @!P2 LDG.E.U8 R48, desc[UR20][R42.64] ;  /* 0x000000142a30a981 */ /* 0x0002a4000c1e1100 */
[----:B-1----:R-:W-:-:S02]  /*1faa0*/  @!P2 IMAD.MOV.U32 R42, RZ, RZ, R82 ;  /* 0x000000ffff2aa224 */ /* 0x002fc400078e0052 */
[----:B------:R-:W2:Y:S01]  /*1fab0*/  LDL.LU R82, [R1+0x404] ;  /* 0x0004040001527983 */ /* 0x000ea20000300800 */
[----:B------:R-:W-:-:S03]  /*1fac0*/  @!P2 IMAD.MOV.U32 R43, RZ, RZ, R86 ;  /* 0x000000ffff2ba224 */ /* 0x000fc600078e0056 */
[----:B------:R-:W2:Y:S04]  /*1fad0*/  LDL.LU R89, [R1+0x41c] ;  /* 0x00041c0001597983 */ /* 0x000ea80000300800 */
[----:B0-----:R-:W2:Y:S01]  /*1fae0*/  LDL.LU R86, [R1+0x424] ;  /* 0x0004240001567983 */ /* 0x001ea20000300800 */
[----:B------:R-:W-:Y:S02]  /*1faf0*/  PRMT R49, RZ, 0x7610, R49 ;  /* 0x00007610ff317816 */ /* 0x000fe40000000031 */
[----:B------:R-:W-:-:S04]  /*1fb00*/  PRMT R50, RZ, 0x7610, R50 ;  /* 0x00007610ff327816 */ /* 0x000fc80000000032 */
[----:B------:R0:W2:Y:S01]  /*1fb10*/  @!P2 LDG.E.U8 R49, desc[UR20][R42.64] ;  /* 0x000000142a31a981 */ /* 0x0000a2000c1e1100 */
[----:B------:R-:W-:Y:S02]  /*1fb20*/  PRMT R51, RZ, 0x7610, R51 ;  /* 0x00007610ff337816 */ /* 0x000fe40000000033 */
[----:B------:R-:W-:Y:S02]  /*1fb30*/  PRMT R52, RZ, 0x7610, R52 ;  /* 0x00007610ff347816 */ /* 0x000fe40000000034 */
[----:B------:R-:W-:Y:S02]  /*1fb40*/  PRMT R53, RZ, 0x7610, R53 ;  /* 0x00007610ff357816 */ /* 0x000fe40000000035 */
[----:B------:R-:W-:Y:S02]  /*1fb50*/  PRMT R54, RZ, 0x7610, R54 ;  /* 0x00007610ff367816 */ /* 0x000fe40000000036 */
[C---:B----4-:R-:W-:Y:S02]  /*1fb60*/  IADD3 R74, P5, PT, R12.reuse, R74, RZ ;  /* 0x0000004a0c4a7210 */ /* 0x050fe40007fbe0ff */
[----:B---3--:R-:W-:-:S03]  /*1fb70*/  IADD3 R76, P4, PT, R12, R76, RZ ;  /* 0x0000004c0c4c7210 */ /* 0x008fc60007f9e0ff */
[----:B------:R-:W-:Y:S01]  /*1fb80*/  STL [R1+0x3e0], R74 ;  /* 0x0003e04a01007387 */ /* 0x000fe20000100800 */
[----:B0-----:R-:W-:Y:S01]  /*1fb90*/  @!P2 IMAD.MOV.U32 R42, RZ, RZ, R74 ;  /* 0x000000ffff2aa224 */ /* 0x001fe200078e004a */
[----:B--2---:R-:W-:Y:S01]  /*1fba0*/  IADD3 R78, P3, PT, R12, R78, RZ ;  /* 0x0000004e0c4e7210 */ /* 0x004fe20007f7e0ff */
[----:B------:R-:W-:-:S04]  /*1fbb0*/  IMAD.X R80, R14, 0x1, R80, P5 ;  /* 0x000000010e507824 */ /* 0x000fc800028e0650 */
[----:B------:R-:W-:Y:S01]  /*1fbc0*/  STL [R1+0x400], R78 ;  /* 0x0004004e01007387 */ /* 0x000fe20000100800 */
[----:B------:R-:W-:-:S03]  /*1fbd0*/  IMAD.X R81, R14, 0x1, R81, P4 ;  /* 0x000000010e517824 */ /* 0x000fc600020e0651 */
[----:B------:R-:W-:Y:S01]  /*1fbe0*/  STL [R1+0x3e8], R76 ;  /* 0x0003e84c01007387 */ /* 0x000fe20000100800 */
[----:B------:R-:W-:Y:S02]  /*1fbf0*/  @!P2 IMAD.MOV.U32 R43, RZ, RZ, R80 ;  /* 0x000000ffff2ba224 */ /* 0x000fe400078e0050 */
[----:B------:R-:W-:Y:S01]  /*1fc00*/  IMAD.X R79, R14, 0x1, R79, P3 ;  /* 0x000000010e4f7824 */ /* 0x000fe200018e064f */
[----:B------:R0:W-:Y:S04]  /*1fc10*/  STL [R1+0x3dc], R80 ;  /* 0x0003dc5001007387 */ /* 0x0001e80000100800 */
[----:B------:R1:W-:Y:S04]  /*1fc20*/  STL [R1+0x3e4], R81 ;  /* 0x0003e45101007387 */ /* 0x0003e80000100800 */
[----:B------:R2:W3:Y:S04]  /*1fc30*/  @!P2 LDG.E.U8 R50, desc[UR20][R42.64] ;  /* 0x000000142a32a981 */ /* 0x0004e8000c1e1100 */
[----:B0-----:R-:W4:Y:S04]  /*1fc40*/  LDL.LU R80, [R1+0x440] ;  /* 0x0004400001507983 */ /* 0x001f280000300800 */
[----:B------:R-:W3:Y:S01]  /*1fc50*/  LDL.LU R74, [R1+0x448] ;  /* 0x00044800014a7983 */ /* 0x000ee20000300800 */
[----:B--2---:R-:W-:-:S02]  /*1fc60*/  @!P2 IMAD.MOV.U32 R42, RZ, RZ, R76 ;  /* 0x000000ffff2aa224 */ /* 0x004fc400078e004c */
[----:B------:R-:W-:Y:S01]  /*1fc70*/  @!P2 IMAD.MOV.U32 R43, RZ, RZ, R81 ;  /* 0x000000ffff2ba224 */ /* 0x000fe200078e0051 */
[----:B------:R0:W-:Y:S04]  /*1fc80*/  STL [R1+0x3fc], R79 ;  /* 0x0003fc4f01007387 */ /* 0x0001e80000100800 */
[----:B------:R-:W2:Y:S04]  /*1fc90*/  LDL.LU R76, [R1+0x460] ;  /* 0x00046000014c7983 */ /* 0x000ea80000300800 */
[----:B-1----:R-:W2:Y:S04]  /*1fca0*/  LDL.LU R81, [R1+0x43c] ;  /* 0x00043c0001517983 */ /* 0x002ea80000300800 */
[----:B------:R1:W2:Y:S01]  /*1fcb0*/  @!P2 LDG.E.U8 R51, desc[UR20][R42.64] ;  /* 0x000000142a33a981 */ /* 0x0002a2000c1e1100 */
[----:B------:R-:W-:Y:S01]  /*1fcc0*/  IADD3 R75, P5, PT, R12, R75, RZ ;  /* 0x0000004b0c4b7210 */ /* 0x000fe20007fbe0ff */
[----:B-1----:R-:W-:-:S02]  /*1fcd0*/  @!P2 IMAD.MOV.U32 R42, RZ, RZ, R78 ;  /* 0x000000ffff2aa224 */ /* 0x002fc400078e004e */
[----:B------:R-:W2:Y:S01]  /*1fce0*/  LDL.LU R78, [R1+0x444] ;  /* 0x00044400014e7983 */ /* 0x000ea20000300800 */
[----:B------:R-:W-:-:S03]  /*1fcf0*/  @!P2 IMAD.MOV.U32 R43, RZ, RZ, R79 ;  /* 0x000000ffff2ba224 */ /* 0x000fc600078e004f */
[----:B0-----:R-:W2:Y:S01]  /*1fd00*/  LDL.LU R79, [R1+0x45c] ;  /* 0x00045c00014f7983 */ /* 0x001ea20000300800 */
[C---:B------:R-:W-:Y:S02]  /*1fd10*/  IADD3 R88, P4, PT, R12.reuse, R88, RZ ;  /* 0x000000580c587210 */ /* 0x040fe40007f9e0ff */
[----:B------:R-:W-:Y:S01]  /*1fd20*/  IADD3 R77, P3, PT, R12, R77, RZ ;  /* 0x0000004d0c4d7210 */ /* 0x000fe20007f7e0ff */
[----:B------:R-:W-:Y:S04]  /*1fd30*/  STL [R1+0x408], R75 ;  /* 0x0004084b01007387 */ /* 0x000fe80000100800 */
[----:B------:R-:W-:Y:S04]  /*1fd40*/  STL [R1+0x428], R77 ;  /* 0x0004284d01007387 */ /* 0x000fe80000100800 */
[----:B------:R0:W2:Y:S01]  /*1fd50*/  @!P2 LDG.E.U8 R52, desc[UR20][R42.64] ;  /* 0x000000142a34a981 */ /* 0x0000a2000c1e1100 */
[----:B------:R-:W-:-:S03]  /*1fd60*/  IMAD.X R82, R14, 0x1, R82, P5 ;  /* 0x000000010e527824 */ /* 0x000fc600028e0652 */
[----:B------:R-:W-:Y:S01]  /*1fd70*/  STL [R1+0x420], R88 ;  /* 0x0004205801007387 */ /* 0x000fe20000100800 */
[----:B------:R-:W-:-:S03]  /*1fd80*/  IMAD.X R89, R14, 0x1, R89, P4 ;  /* 0x000000010e597824 */ /* 0x000fc600020e0659 */
[----:B------:R1:W-:Y:S01]  /*1fd90*/  STL [R1+0x404], R82 ;  /* 0x0004045201007387 */ /* 0x0003e20000100800 */
[----:B0-----:R-:W-:Y:S02]  /*1fda0*/  @!P2 IMAD.MOV.U32 R42, RZ, RZ, R75 ;  /* 0x000000ffff2aa224 */ /* 0x001fe400078e004b */
[----:B------:R-:W-:Y:S01]  /*1fdb0*/  IMAD.X R86, R14, 0x1, R86, P3 ;  /* 0x000000010e567824 */ /* 0x000fe200018e0656 */
[----:B------:R-:W-:Y:S01]  /*1fdc0*/  STL [R1+0x41c], R89 ;  /* 0x00041c5901007387 */ /* 0x000fe20000100800 */
[----:B------:R-:W-:-:S03]  /*1fdd0*/  @!P2 IMAD.MOV.U32 R43, RZ, RZ, R82 ;  /* 0x000000ffff2ba224 */ /* 0x000fc600078e0052 */
[----:B------:R-:W2:Y:S04]  /*1fde0*/  LDL.LU R87, [R1+0x468] ;  /* 0x0004680001577983 */ /* 0x000ea80000300800 */
[----:B-1----:R-:W2:Y:S04]  /*1fdf0*/  LDL.LU R82, [R1+0x480] ;  /* 0x0004800001527983 */ /* 0x002ea80000300800 */
[----:B------:R0:W-:Y:S04]  /*1fe00*/  STL [R1+0x424], R86 ;  /* 0x0004245601007387 */ /* 0x0001e80000100800 */
[----:B------:R1:W2:Y:S04]  /*1fe10*/  @!P2 LDG.E.U8 R53, desc[UR20][R42.64] ;  /* 0x000000142a35a981 */ /* 0x0002a8000c1e1100 */
[----:B------:R-:W2:Y:S01]  /*1fe20*/  LDL.LU R75, [R1+0x4a0] ;  /* 0x0004a000014b7983 */ /* 0x000ea20000300800 */
[----:B-1----:R-:W-:-:S02]  /*1fe30*/  @!P2 IMAD.MOV.U32 R42, RZ, RZ, R88 ;  /* 0x000000ffff2aa224 */ /* 0x002fc400078e0058 */
[----:B------:R-:W-:Y:S01]  /*1fe40*/  @!P2 IMAD.MOV.U32 R43, RZ, RZ, R89 ;  /* 0x000000ffff2ba224 */ /* 0x000fe200078e0059 */
[----:B------:R-:W2:Y:S04]  /*1fe50*/  LDL.LU R88, [R1+0x464] ;  /* 0x0004640001587983 */ /* 0x000ea80000300800 */
[----:B------:R1:W2:Y:S02]  /*1fe60*/  @!P2 LDG.E.U8 R54, desc[UR20][R42.64] ;  /* 0x000000142a36a981 */ /* 0x0002a4000c1e1100 */
[----:B-1----:R-:W-:Y:S02]  /*1fe70*/  @!P2 IMAD.MOV.U32 R43, RZ, RZ, R86 ;  /* 0x000000ffff2ba224 */ /* 0x002fe400078e0056 */
[----:B0-----:R-:W2:Y:S01]  /*1fe80*/  LDL.LU R86, [R1+0x47c] ;  /* 0x00047c0001567983 */ /* 0x001ea20000300800 */
[----:B------:R-:W-:-:S03]  /*1fe90*/  @!P2 IMAD.MOV.U32 R42, RZ, RZ, R77 ;  /* 0x000000ffff2aa224 */ /* 0x000fc600078e004d */
[----:B------:R-:W2:Y:S01]  /*1fea0*/  LDL.LU R77, [R1+0x49c] ;  /* 0x00049c00014d7983 */ /* 0x000ea20000300800 */
        /* <DEDUP_REMOVED lines=9> */
[----:B0-----:R-:W-:Y:S01]  /*1ff40*/  @!P2 IMAD.MOV.U32 R42, RZ, RZ, R80 ;  /* 0x000000ffff2aa224 */ /* 0x001fe200078e0050 */
[----:B------:R0:W-:Y:S01]  /*1ff50*/  STL [R1+0x440], R80 ;  /* 0x0004405001007387 */ /* 0x0001e20000100800 */
[----:B--2---:R-:W-:Y:S01]  /*1ff60*/  IADD3 R76, P3, PT, R12, R76, RZ ;  /* 0x0000004c0c4c7210 */ /* 0x004fe20007f7e0ff */
[----:B------:R-:W-:-:S04]  /*1ff70*/  IMAD.X R81, R14, 0x1, R81, P5 ;  /* 0x000000010e517824 */ /* 0x000fc800028e0651 */
[----:B------:R-:W-:Y:S01]  /*1ff80*/  STL [R1+0x460], R76 ;  /* 0x0004604c01007387 */ /* 0x000fe20000100800 */
[----:B------:R-:W-:-:S03]  /*1ff90*/  @!P2 IMAD.MOV.U32 R43, RZ, RZ, R81 ;  /* 0x000000ffff2ba224 */ /* 0x000fc600078e0051 */
[----:B------:R-:W-:Y:S04]  /*1ffa0*/  STL [R1+0x448], R74 ;  /* 0x0004484a01007387 */ /* 0x000fe80000100800 */
[----:B------:R-:W-:Y:S04]  /*1ffb0*/  STL [R1+0x43c], R81 ;  /* 0x00043c5101007387 */ /* 0x000fe80000100800 */
[----:B------:R1:W2:Y:S01]  /*1ffc0*/  @!P2 LDG.E.U8 R56, desc[UR20][R42.64] ;  /* 0x000000142a38a981 */ /* 0x0002a2000c1e1100 */
[C---:B------:R-:W-:Y:S02]  /*1ffd0*/  IMAD.X R78, R14.reuse, 0x1, R78, P4 ;  /* 0x000000010e4e7824 */ /* 0x040fe400020e064e */
[----:B------:R-:W-:-:S03]  /*1ffe0*/  IMAD.X R79, R14, 0x1, R79, P3 ;  /* 0x000000010e4f7824 */ /* 0x000fc600018e064f */
[----:B------:R3:W-:Y:S01]  /*1fff0*/  STL [R1+0x444], R78 ;  /* 0x0004444e01007387 */ /* 0x0007e20000100800 */
[----:B-1----:R-:W-:-:S03]  /*20000*/  @!P2 IMAD.MOV.U32 R42, RZ, RZ, R74 ;  /* 0x000000ffff2aa224 */ /* 0x002fc600078e004a */
[----:B0-----:R-:W4:Y:S01]  /*20010*/  LDL.LU R80, [R1+0x4c0] ;  /* 0x0004c00001507983 */ /* 0x001f220000300800 */
[----:B------:R-:W-:-:S03]  /*20020*/  @!P2 IMAD.MOV.U32 R43, RZ, RZ, R78 ;  /* 0x000000ffff2ba224 */ /* 0x000fc600078e004e */
[----:B------:R0:W-:Y:S04]  /*20030*/  STL [R1+0x45c], R79 ;  /* 0x00045c4f01007387 */ /* 0x0001e80000100800 */
[----:B---3--:R-:W3:Y:S04]  /*20040*/  LDL.LU R78, [R1+0x4e0] ;  /* 0x0004e000014e7983 */ /* 0x008ee80000300800 */
[----:B------:R-:W2:Y:S04]  /*20050*/  LDL.LU R74, [R1+0x500] ;  /* 0x00050000014a7983 */ /* 0x000ea80000300800 */
[----:B------:R1:W2:Y:S04]  /*20060*/  @!P2 LDG.E.U8 R57, desc[UR20][R42.64] ;  /* 0x000000142a39a981 */ /* 0x0002a8000c1e1100 */
[----:B------:R-:W2:Y:S01]  /*20070*/  LDL.LU R81, [R1+0x4bc] ;  /* 0x0004bc0001517983 */ /* 0x000ea20000300800 */
[----:B-1----:R-:W-:-:S03]  /*20080*/  @!P2 IMAD.MOV.U32 R43, RZ, RZ, R79 ;  /* 0x000000ffff2ba224 */ /* 0x002fc600078e004f */
[----:B0-----:R-:W2:Y:S01]  /*20090*/  LDL.LU R79, [R1+0x4dc] ;  /* 0x0004dc00014f7983 */ /* 0x001ea20000300800 */
[C---:B------:R-:W-:Y:S01]  /*200a0*/  IADD3 R87, P5, PT, R12.reuse, R87, RZ ;  /* 0x000000570c577210 */ /* 0x040fe20007fbe0ff */
[----:B------:R-:W-:Y:S02]  /*200b0*/  @!P2 IMAD.MOV.U32 R42, RZ, RZ, R76 ;  /* 0x000000ffff2aa224 */ /* 0x000fe400078e004c */
[----:B------:R-:W2:Y:S01]  /*200c0*/  LDL.LU R76, [R1+0x4fc] ;  /* 0x0004fc00014c7983 */ /* 0x000ea20000300800 */
[----:B------:R-:W-:-:S03]  /*200d0*/  IADD3 R82, P4, PT, R12, R82, RZ ;  /* 0x000000520c527210 */ /* 0x000fc60007f9e0ff */
[----:B------:R0:W2:Y:S02]  /*200e0*/  @!P2 LDG.E.U8 R58, desc[UR20][R42.64] ;  /* 0x000000142a3aa981 */ /* 0x0000a4000c1e1100 */
[----:B0-----:R-:W-:Y:S01]  /*200f0*/  @!P2 IMAD.MOV.U32 R42, RZ, RZ, R87 ;  /* 0x000000ffff2aa224 */ /* 0x001fe200078e0057 */
[----:B------:R-:W-:Y:S01]  /*20100*/  IADD3 R75, P3, PT, R12, R75, RZ ;  /* 0x0000004b0c4b7210 */ /* 0x000fe20007f7e0ff */
[----:B------:R-:W-:-:S04]  /*20110*/  IMAD.X R88, R14, 0x1, R88, P5 ;  /* 0x000000010e587824 */ /* 0x000fc800028e0658 */
[----:B------:R-:W-:Y:S01]  /*20120*/  @!P2 IMAD.MOV.U32 R43, RZ, RZ, R88 ;  /* 0x000000ffff2ba224 */ /* 0x000fe200078e0058 */
[----:B------:R-:W-:Y:S04]  /*20130*/  STL [R1+0x468], R87 ;  /* 0x0004685701007387 */ /* 0x000fe80000100800 */
[----:B------:R0:W2:Y:S01]  /*20140*/  @!P2 LDG.E.U8 R59, desc[UR20][R42.64] ;  /* 0x000000142a3ba981 */ /* 0x0000a2000c1e1100 */
[----:B------:R-:W-:-:S03]  /*20150*/  IMAD.X R86, R14, 0x1, R86, P4 ;  /* 0x000000010e567824 */ /* 0x000fc600020e0656 */
[----:B------:R-:W-:Y:S01]  /*20160*/  STL [R1+0x4a0], R75 ;  /* 0x0004a04b01007387 */ /* 0x000fe20000100800 */
[----:B0-----:R-:W-:Y:S02]  /*20170*/  @!P2 IMAD.MOV.U32 R42, RZ, RZ, R82 ;  /* 0x000000ffff2aa224 */ /* 0x001fe400078e0052 */
[----:B------:R-:W-:Y:S02]  /*20180*/  @!P2 IMAD.MOV.U32 R43, RZ, RZ, R86 ;  /* 0x000000ffff2ba224 */ /* 0x000fe400078e0056 */
[----:B------:R-:W-:Y:S01]  /*20190*/  IMAD.X R77, R14, 0x1, R77, P3 ;  /* 0x000000010e4d7824 */ /* 0x000fe200018e064d */
[----:B------:R-:W-:Y:S04]  /*201a0*/  STL [R1+0x480], R82 ;  /* 0x0004805201007387 */ /* 0x000fe80000100800 */
[----:B------:R-:W-:Y:S04]  /*201b0*/  STL [R1+0x464], R88 ;  /* 0x0004645801007387 */ /* 0x000fe80000100800 */
[----:B------:R-:W-:Y:S04]  /*201c0*/  STL [R1+0x47c], R86 ;  /* 0x00047c5601007387 */ /* 0x000fe80000100800 */
[----:B------:R0:W2:Y:S04]  /*201d0*/  @!P2 LDG.E.U8 R60, desc[UR20][R42.64] ;  /* 0x000000142a3ca981 */ /* 0x0000a8000c1e1100 */
[----:B------:R1:W-:Y:S01]  /*201e0*/  STL [R1+0x49c], R77 ;  /* 0x00049c4d01007387 */ /* 0x0003e20000100800 */
[----:B0-----:R-:W-:-:S02]  /*201f0*/  @!P2 IMAD.MOV.U32 R43, RZ, RZ, R77 ;  /* 0x000000ffff2ba224 */ /* 0x001fc400078e004d */
[----:B------:R-:W-:Y:S01]  /*20200*/  @!P2 IMAD.MOV.U32 R42, RZ, RZ, R75 ;  /* 0x000000ffff2aa224 */ /* 0x000fe200078e004b */
[----:B-1----:R-:W2:Y:S04]  /*20210*/  LDL.LU R77, [R1+0x514] ;  /* 0x00051400014d7983 */ /* 0x002ea80000300800 */
[----:B------:R-:W2:Y:S04]  /*20220*/  LDL.LU R75, [R1+0x518] ;  /* 0x00051800014b7983 */ /* 0x000ea80000300800 */
[----:B------:R-:W2:Y:S04]  /*20230*/  LDL.LU R94, [R1+0x238] ;  /* 0x00023800015e7983 */ /* 0x000ea80000300800 */
[----:B------:R-:W2:Y:S04]  /*20240*/  LDL.LU R93, [R1+0x23c] ;  /* 0x00023c00015d7983 */ /* 0x000ea80000300800 */
[----:B------:R-:W2:Y:S04]  /*20250*/  LDL.LU R92, [R1+0x484] ;  /* 0x00048400015c7983 */ /* 0x000ea80000300800 */
[----:B------:R-:W2:Y:S01]  /*20260*/  LDL.LU R89, [R1+0x488] ;  /* 0x0004880001597983 */ /* 0x000ea20000300800 */
[----:B------:R-:W-:-:S06]  /*20270*/  PRMT R61, RZ, 0x7610, R61 ;  /* 0x00007610ff3d7816 */ /* 0x000fcc000000003d */
[----:B------:R0:W2:Y:S01]  /*20280*/  @!P2 LDG.E.U8 R61, desc[UR20][R42.64] ;  /* 0x000000142a3da981 */ /* 0x0000a2000c1e1100 */
[----:B------:R-:W-:Y:S02]  /*20290*/  PRMT R62, RZ, 0x7610, R62 ;  /* 0x00007610ff3e7816 */ /* 0x000fe4000000003e */
[----:B------:R-:W-:Y:S02]  /*202a0*/  PRMT R63, RZ, 0x7610, R63 ;  /* 0x00007610ff3f7816 */ /* 0x000fe4000000003f */
[----:B------:R-:W-:Y:S02]  /*202b0*/  PRMT R64, RZ, 0x7610, R64 ;  /* 0x00007610ff407816 */ /* 0x000fe40000000040 */
[C---:B----4-:R-:W-:Y:S02]  /*202c0*/  IADD3 R80, P5, PT, R12.reuse, R80, RZ ;  /* 0x000000500c507210 */ /* 0x050fe40007fbe0ff */
[C---:B---3--:R-:W-:Y:S02]  /*202d0*/  IADD3 R78, P4, PT, R12.reuse, R78, RZ ;  /* 0x0000004e0c4e7210 */ /* 0x048fe40007f9e0ff */
[----:B--2---:R-:W-:Y:S01]  /*202e0*/  IADD3 R74, P3, PT, R12, R74, RZ ;  /* 0x0000004a0c4a7210 */ /* 0x004fe20007f7e0ff */
[----:B------:R1:W-:Y:S04]  /*202f0*/  STL [R1+0x4c0], R80 ;  /* 0x0004c05001007387 */ /* 0x0003e80000100800 */
[----:B------:R-:W-:Y:S01]  /*20300*/  STL [R1+0x500], R74 ;  /* 0x0005004a01007387 */ /* 0x000fe20000100800 */
[----:B------:R-:W-:-:S03]  /*20310*/  IMAD.X R81, R14, 0x1, R81, P5 ;  /* 0x000000010e517824 */ /* 0x000fc600028e0651 */
[----:B------:R-:W-:Y:S01]  /*20320*/  STL [R1+0x4e0], R78 ;  /* 0x0004e04e01007387 */ /* 0x000fe20000100800 */
[----:B------:R-:W-:-:S03]  /*20330*/  IMAD.X R79, R14, 0x1, R79, P4 ;  /* 0x000000010e4f7824 */ /* 0x000fc600020e064f */
[----:B------:R2:W-:Y:S01]  /*20340*/  STL [R1+0x4bc], R81 ;  /* 0x0004bc5101007387 */ /* 0x0005e20000100800 */
[----:B------:R-:W-:-:S03]  /*20350*/  IMAD.X R76, R14, 0x1, R76, P3 ;  /* 0x000000010e4c7824 */ /* 0x000fc600018e064c */
[----:B------:R3:W-:Y:S01]  /*20360*/  STL [R1+0x4dc], R79 ;  /* 0x0004dc4f01007387 */ /* 0x0007e20000100800 */
[----:B0-----:R-:W-:-:S03]  /*20370*/  @!P2 IMAD.MOV.U32 R42, RZ, RZ, R80 ;  /* 0x000000ffff2aa224 */ /* 0x001fc600078e0050 */
[----:B------:R-:W4:Y:S04]  /*20380*/  LDL.LU R87, [R1+0x4a8] ;  /* 0x0004a80001577983 */ /* 0x000f280000300800 */
[----:B------:R-:W4:Y:S04]  /*20390*/  LDL.LU R82, [R1+0x4c8] ;  /* 0x0004c80001527983 */ /* 0x000f280000300800 */
[----:B------:R0:W-:Y:S04]  /*203a0*/  STL [R1+0x4fc], R76 ;  /* 0x0004fc4c01007387 */ /* 0x0001e80000100800 */
[----:B-1----:R-:W4:Y:S04]  /*203b0*/  LDL.LU R80, [R1+0x4e8] ;  /* 0x0004e80001507983 */ /* 0x002f280000300800 */
[----:B------:R-:W4:Y:S01]  /*203c0*/  LDL.LU R88, [R1+0x4a4] ;  /* 0x0004a40001587983 */ /* 0x000f220000300800 */
[----:B------:R-:W-:-:S03]  /*203d0*/  @!P2 IMAD.MOV.U32 R43, RZ, RZ, R81 ;  /* 0x000000ffff2ba224 */ /* 0x000fc600078e0051 */
[----:B------:R-:W4:Y:S04]  /*203e0*/  LDL.LU R86, [R1+0x4c4] ;  /* 0x0004c40001567983 */ /* 0x000f280000300800 */
[----:B------:R1:W4:Y:S04]  /*203f0*/  @!P2 LDG.E.U8 R62, desc[UR20][R42.64] ;  /* 0x000000142a3ea981 */ /* 0x000328000c1e1100 */
[----:B--2---:R-:W2:Y:S01]  /*20400*/  LDL.LU R81, [R1+0x4e4] ;  /* 0x0004e40001517983 */ /* 0x004ea20000300800 */
[----:B-1----:R-:W-:Y:S02]  /*20410*/  @!P2 IMAD.MOV.U32 R42, RZ, RZ, R78 ;  /* 0x000000ffff2aa224 */ /* 0x002fe400078e004e */
[----:B------:R-:W-:-:S02]  /*20420*/  @!P2 IMAD.MOV.U32 R43, RZ, RZ, R79 ;  /* 0x000000ffff2ba224 */ /* 0x000fc400078e004f */
[----:B---3--:R-:W3:Y:S04]  /*20430*/  LDL.LU R79, [R1+0x220] ;  /* 0x00022000014f7983 */ /* 0x008ee80000300800 */
[----:B------:R-:W3:Y:S04]  /*20440*/  LDL.LU R78, [R1+0x224] ;  /* 0x00022400014e7983 */ /* 0x000ee80000300800 */
[----:B------:R1:W3:Y:S02]  /*20450*/  @!P2 LDG.E.U8 R63, desc[UR20][R42.64] ;  /* 0x000000142a3fa981 */ /* 0x0002e4000c1e1100 */
[----:B-1----:R-:W-:-:S02]  /*20460*/  @!P2 IMAD.MOV.U32 R43, RZ, RZ, R76 ;  /* 0x000000ffff2ba224 */ /* 0x002fc400078e004c */
[----:B------:R-:W-:Y:S01]  /*20470*/  @!P2 IMAD.MOV.U32 R42, RZ, RZ, R74 ;  /* 0x000000ffff2aa224 */ /* 0x000fe200078e004a */
[----:B0-----:R-:W3:Y:S04]  /*20480*/  LDL.LU R76, [R1+0x234] ;  /* 0x00023400014c7983 */ /* 0x001ee80000300800 */
[----:B------:R-:W3:Y:S04]  /*20490*/  LDL.LU R74, [R1+0x230] ;  /* 0x00023000014a7983 */ /* 0x000ee80000300800 */
[----:B------:R0:W3:Y:S01]  /*204a0*/  @!P2 LDG.E.U8 R64, desc[UR20][R42.64] ;  /* 0x000000142a40a981 */ /* 0x0000e2000c1e1100 */
[----:B------:R-:W-:-:S02]  /*204b0*/  IADD3 R75, P4, PT, R12, R75, RZ ;  /* 0x0000004b0c4b7210 */ /* 0x000fc40007f9e0ff */
[----:B------:R-:W-:-:S03]  /*204c0*/  IADD3 R93, P3, PT, R12, R93, RZ ;  /* 0x0000005d0c5d7210 */ /* 0x000fc60007f7e0ff */
[C---:B------:R-:W-:Y:S01]  /*204d0*/  IMAD.X R77, R14.reuse, 0x1, R77, P4 ;  /* 0x000000010e4d7824 */ /* 0x040fe200020e064d */
[----:B------:R-:W-:Y:S01]  /*204e0*/  STL [R1+0x518], R75 ;  /* 0x0005184b01007387 */ /* 0x000fe20000100800 */
[----:B------:R-:W-:Y:S01]  /*204f0*/  IMAD.X R94, R14, 0x1, R94, P3 ;  /* 0x000000010e5e7824 */ /* 0x000fe200018e065e */
[----:B------:R-:W-:Y:S02]  /*20500*/  IADD3 R89, P5, PT, R12, R89, RZ ;  /* 0x000000590c597210 */ /* 0x000fe40007fbe0ff */
[----:B------:R-:W-:Y:S01]  /*20510*/  STL [R1+0x23c], R93 ;  /* 0x00023c5d01007387 */ /* 0x000fe20000100800 */
[----:B0-----:R-:W-:-:S03]  /*20520*/  @!P2 IMAD.MOV.U32 R43, RZ, RZ, R77 ;  /* 0x000000ffff2ba224 */ /* 0x001fc600078e004d */
[----:B------:R-:W-:Y:S04]  /*20530*/  STL [R1+0x488], R89 ;  /* 0x0004885901007387 */ /* 0x000fe80000100800 */
[----:B------:R0:W-:Y:S04]  /*20540*/  STL [R1+0x514], R77 ;  /* 0x0005144d01007387 */ /* 0x0001e80000100800 */
[----:B------:R-:W-:Y:S01]  /*20550*/  STL [R1+0x238], R94 ;  /* 0x0002385e01007387 */ /* 0x000fe20000100800 */
[----:B------:R-:W-:-:S03]  /*20560*/  @!P2 IMAD.MOV.U32 R42, RZ, RZ, R75 ;  /* 0x000000ffff2aa224 */ /* 0x000fc600078e004b */
[----:B0-----:R-:W3:Y:S04]  /*20570*/  LDL.LU R77, [R1+0x228] ;  /* 0x00022800014d7983 */ /* 0x001ee80000300800 */
[----:B------:R-:W3:Y:S01]  /*20580*/  LDL.LU R75, [R1+0x22c] ;  /* 0x00022c00014b7983 */ /* 0x000ee20000300800 */
[----:B------:R-:W-:Y:S02]  /*20590*/  PRMT R66, RZ, 0x7610, R66 ;  /* 0x00007610ff427816 */ /* 0x000fe40000000042 */
[----:B------:R-:W-:Y:S01]  /*205a0*/  PRMT R67, RZ, 0x7610, R67 ;  /* 0x00007610ff437816 */ /* 0x000fe20000000043 */
[----:B------:R-:W-:-:S03]  /*205b0*/  IMAD.X R92, R14, 0x1, R92, P5 ;  /* 0x000000010e5c7824 */ /* 0x000fc600028e065c */
[----:B------:R0:W3:Y:S01]  /*205c0*/  @!P2 LDG.E.U8 R66, desc[UR20][R42.64] ;  /* 0x000000142a42a981 */ /* 0x0000e2000c1e1100 */
[----:B------:R-:W-:Y:S01]  /*205d0*/  PRMT R65, RZ, 0x7610, R65 ;  /* 0x00007610ff417816 */ /* 0x000fe20000000041 */
[----:B0-----:R-:W-:Y:S02]  /*205e0*/  @!P2 IMAD.MOV.U32 R42, RZ, RZ, R93 ;  /* 0x000000ffff2aa224 */ /* 0x001fe400078e005d */
[----:B------:R-:W-:-:S05]  /*205f0*/  @!P2 IMAD.MOV.U32 R43, RZ, RZ, R94 ;  /* 0x000000ffff2ba224 */ /* 0x000fca00078e005e */
[----:B------:R0:W3:Y:S01]  /*20600*/  @!P2 LDG.E.U8 R67, desc[UR20][R42.64] ;  /* 0x000000142a43a981 */ /* 0x0000e2000c1e1100 */
[----:B------:R-:W-:Y:S01]  /*20610*/  PRMT R68, RZ, 0x7610, R68 ;  /* 0x00007610ff447816 */ /* 0x000fe20000000044 */
[----:B0-----:R-:W-:Y:S02]  /*20620*/  @!P2 IMAD.MOV.U32 R42, RZ, RZ, R89 ;  /* 0x000000ffff2aa224 */ /* 0x001fe400078e0059 */
[----:B------:R-:W-:-:S05]  /*20630*/  @!P2 IMAD.MOV.U32 R43, RZ, RZ, R92 ;  /* 0x000000ffff2ba224 */ /* 0x000fca00078e005c */
[----:B------:R0:W3:Y:S01]  /*20640*/  @!P2 LDG.E.U8 R65, desc[UR20][R42.64] ;  /* 0x000000142a41a981 */ /* 0x0000e2000c1e1100 */
[----:B------:R-:W-:Y:S02]  /*20650*/  PRMT R69, RZ, 0x7610, R69 ;  /* 0x00007610ff457816 */ /* 0x000fe40000000045 */
[----:B------:R-:W-:Y:S02]  /*20660*/  PRMT R70, RZ, 0x7610, R70 ;  /* 0x00007610ff467816 */ /* 0x000fe40000000046 */
[----:B------:R-:W-:Y:S02]  /*20670*/  PRMT R72, RZ, 0x7610, R72 ;  /* 0x00007610ff487816 */ /* 0x000fe40000000048 */
[----:B------:R-:W-:Y:S02]  /*20680*/  PRMT R73, RZ, 0x7610, R73 ;  /* 0x00007610ff497816 */ /* 0x000fe40000000049 */
[----:B------:R-:W-:Y:S02]  /*20690*/  PRMT R71, RZ, 0x7610, R71 ;  /* 0x00007610ff477816 */ /* 0x000fe40000000047 */
[----:B----4-:R-:W-:-:S02]  /*206a0*/  IADD3 R87, P5, PT, R12, R87, RZ ;  /* 0x000000570c577210 */ /* 0x010fc40007fbe0ff */
[----:B------:R-:W-:-:S03]  /*206b0*/  IADD3 R82, P4, PT, R12, R82, RZ ;  /* 0x000000520c527210 */ /* 0x000fc60007f9e0ff */
[----:B0-----:R-:W-:Y:S02]  /*206c0*/  @!P2 IMAD.MOV.U32 R42, RZ, RZ, R87 ;  /* 0x000000ffff2aa224 */ /* 0x001fe400078e0057 */
[----:B------:R-:W-:Y:S01]  /*206d0*/  IMAD.X R88, R14, 0x1, R88, P5 ;  /* 0x000000010e587824 */ /* 0x000fe200028e0658 */
[----:B------:R-:W-:-:S03]  /*206e0*/  IADD3 R80, P3, PT, R12, R80, RZ ;  /* 0x000000500c507210 */ /* 0x000fc60007f7e0ff */
[----:B------:R-:W-:Y:S02]  /*206f0*/  @!P2 IMAD.MOV.U32 R43, RZ, RZ, R88 ;  /* 0x000000ffff2ba224 */ /* 0x000fe400078e0058 */
[----:B------:R-:W-:-:S03]  /*20700*/  IMAD.X R86, R14, 0x1, R86, P4 ;  /* 0x000000010e567824 */ /* 0x000fc600020e0656 */
[----:B------:R0:W4:Y:S01]  /*20710*/  @!P2 LDG.E.U8 R68, desc[UR20][R42.64] ;  /* 0x000000142a44a981 */ /* 0x000122000c1e1100 */
[----:B--2---:R-:W-:Y:S02]  /*20720*/  IMAD.X R81, R14, 0x1, R81, P3 ;  /* 0x000000010e517824 */ /* 0x004fe400018e0651 */
[----:B0-----:R-:W-:Y:S02]  /*20730*/  @!P2 IMAD.MOV.U32 R42, RZ, RZ, R82 ;  /* 0x000000ffff2aa224 */ /* 0x001fe400078e0052 */
[----:B------:R-:W-:Y:S01]  /*20740*/  @!P2 IMAD.MOV.U32 R43, RZ, RZ, R86 ;  /* 0x000000ffff2ba224 */ /* 0x000fe200078e0056 */
[----:B---3--:R-:W-:-:S04]  /*20750*/  IADD3 R78, P5, PT, R12, R78, RZ ;  /* 0x0000004e0c4e7210 */ /* 0x008fc80007fbe0ff */
[----:B------:R0:W2:Y:S01]  /*20760*/  @!P2 LDG.E.U8 R69, desc[UR20][R42.64] ;  /* 0x000000142a45a981 */ /* 0x0000a2000c1e1100 */
[----:B------:R-:W-:Y:S02]  /*20770*/  IMAD.X R79, R14, 0x1, R79, P5 ;  /* 0x000000010e4f7824 */ /* 0x000fe400028e064f */
[----:B0-----:R-:W-:Y:S02]  /*20780*/  @!P2 IMAD.MOV.U32 R42, RZ, RZ, R80 ;  /* 0x000000ffff2aa224 */ /* 0x001fe400078e0050 */
[----:B------:R-:W-:Y:S01]  /*20790*/  @!P2 IMAD.MOV.U32 R43, RZ, RZ, R81 ;  /* 0x000000ffff2ba224 */ /* 0x000fe200078e0051 */
[----:B------:R-:W-:-:S04]  /*207a0*/  IADD3 R76, P4, PT, R12, R76, RZ ;  /* 0x0000004c0c4c7210 */ /* 0x000fc80007f9e0ff */
[----:B------:R0:W3:Y:S01]  /*207b0*/  @!P2 LDG.E.U8 R70, desc[UR20][R42.64] ;  /* 0x000000142a46a981 */ /* 0x0000e2000c1e1100 */
[----:B------:R-:W-:Y:S01]  /*207c0*/  IADD3 R74, P3, PT, R12, R74, RZ ;  /* 0x0000004a0c4a7210 */ /* 0x000fe20007f7e0ff */
[----:B0-----:R-:W-:Y:S02]  /*207d0*/  @!P2 IMAD.MOV.U32 R42, RZ, RZ, R78 ;  /* 0x000000ffff2aa224 */ /* 0x001fe400078e004e */
[----:B------:R-:W-:-:S05]  /*207e0*/  @!P2 IMAD.MOV.U32 R43, RZ, RZ, R79 ;  /* 0x000000ffff2ba224 */ /* 0x000fca00078e004f */
[----:B------:R0:W3:Y:S02]  /*207f0*/  @!P2 LDG.E.U8 R72, desc[UR20][R42.64] ;  /* 0x000000142a48a981 */ /* 0x0000e4000c1e1100 */
[----:B0-----:R-:W-:Y:S02]  /*20800*/  @!P2 IMAD.MOV.U32 R42, RZ, RZ, R76 ;  /* 0x000000ffff2aa224 */ /* 0x001fe400078e004c */
[----:B------:R-:W-:-:S04]  /*20810*/  IMAD.X R77, R14, 0x1, R77, P4 ;  /* 0x000000010e4d7824 */ /* 0x000fc800020e064d */
[----:B------:R-:W-:Y:S02]  /*20820*/  @!P2 IMAD.MOV.U32 R43, RZ, RZ, R77 ;  /* 0x000000ffff2ba224 */ /* 0x000fe400078e004d */
[----:B------:R-:W-:-:S03]  /*20830*/  IMAD.X R75, R14, 0x1, R75, P3 ;  /* 0x000000010e4b7824 */ /* 0x000fc600018e064b */
[----:B------:R0:W3:Y:S02]  /*20840*/  @!P2 LDG.E.U8 R73, desc[UR20][R42.64] ;  /* 0x000000142a49a981 */ /* 0x0000e4000c1e1100 */
[----:B0-----:R-:W-:Y:S02]  /*20850*/  @!P2 IMAD.MOV.U32 R42, RZ, RZ, R74 ;  /* 0x000000ffff2aa224 */ /* 0x001fe400078e004a */
[----:B------:R-:W-:-:S05]  /*20860*/  @!P2 IMAD.MOV.U32 R43, RZ, RZ, R75 ;  /* 0x000000ffff2ba224 */ /* 0x000fca00078e004b */
[----:B------:R-:W3:Y:S04]  /*20870*/  @!P2 LDG.E.U8 R71, desc[UR20][R42.64] ;  /* 0x000000142a47a981 */ /* 0x000ee8000c1e1100 */
        /* <DEDUP_REMOVED lines=61> */
[----:B----4-:R1:W-:Y:S04]  /*20c50*/  STS.U8 [R74+UR9+0x1eb00], R68 ;  /* 0x01eb00444a007988 */ /* 0x0103e80008000009 */
[----:B--2---:R1:W-:Y:S04]  /*20c60*/  STS.U8 [R74+UR9+0x1ef00], R69 ;  /* 0x01ef00454a007988 */ /* 0x0043e80008000009 */
[----:B---3--:R1:W-:Y:S04]  /*20c70*/  STS.U8 [R74+UR9+0x1f300], R70 ;  /* 0x01f300464a007988 */ /* 0x0083e80008000009 */
[----:B------:R1:W-:Y:S04]  /*20c80*/  STS.U8 [R74+UR9+0x1f700], R72 ;  /* 0x01f700484a007988 */ /* 0x0003e80008000009 */
[----:B------:R1:W-:Y:S04]  /*20c90*/  STL [R1+0x234], R76 ;  /* 0x0002344c01007387 */ /* 0x0003e80000100800 */
[----:B------:R1:W-:Y:S04]  /*20ca0*/  STL [R1+0x220], R79 ;  /* 0x0002204f01007387 */ /* 0x0003e80000100800 */
[----:B------:R1:W-:Y:S04]  /*20cb0*/  STL [R1+0x228], R77 ;  /* 0x0002284d01007387 */ /* 0x0003e80000100800 */
[----:B------:R1:W-:Y:S04]  /*20cc0*/  STL [R1+0x22c], R75 ;  /* 0x00022c4b01007387 */ /* 0x0003e80000100800 */
[----:B------:R1:W-:Y:S04]  /*20cd0*/  STS.U8 [R74+UR9+0x1fb00], R73 ;  /* 0x01fb00494a007988 */ /* 0x0003e80008000009 */
[----:B------:R1:W-:Y:S01]  /*20ce0*/  STS.U8 [R74+UR9+0x1ff00], R71 ;  /* 0x01ff00474a007988 */ /* 0x0003e20008000009 */
[----:B------:R0:W-:Y:S06]  /*20cf0*/  MEMBAR.ALL.CTA ;  /* 0x0000000000007992 */ /* 0x0001ec0000008000 */
[----:B0-----:R-:W0:Y:S01]  /*20d00*/  FENCE.VIEW.ASYNC.S ;  /* 0x00000000000073c6 */ /* 0x001e220000000000 */
[----:B------:R-:W-:Y:S01]  /*20d10*/  ULEA UR11, UR18, UR9, 0x3 ;  /* 0x00000009120b7291 */ /* 0x000fe2000f8e18ff */
[----:B------:R-:W-:-:S03]  /*20d20*/  UMOV UR4, UR5 ;  /* 0x0000000500047c82 */ /* 0x000fc60008000000 */
[----:B------:R-:W-:Y:S01]  /*20d30*/  UIADD3 UR11, UPT, UPT, UR11, 0x20000, URZ ;  /* 0x000200000b0b7890 */ /* 0x000fe2000fffe0ff */
[----:B0-----:R-:W-:Y:S06]  /*20d40*/  BAR.SYNC.DEFER_BLOCKING 0x0 ;  /* 0x0000000000007b1d */ /* 0x001fec0000010000 */
[----:B-1----:R-:W-:Y:S05]  /*20d50*/  @P0 BRA `(.L_x_9) ;  /* 0x0000000000880947 */ /* 0x002fea0003800000 */
[----:B------:R-:W-:Y:S02]  /*20d60*/  UIADD3 UR19, UPT, UPT, UR8, 0x100, URZ ;  /* 0x0000010008137890 */ /* 0x000fe4000fffe0ff */
[----:B------:R-:W-:Y:S02]  /*20d70*/  UIADD3 UR50, UPT, UPT, UR8, 0x100, URZ ;  /* 0x0000010008327890 */ /* 0x000fe4000fffe0ff */
[----:B------:R-:W-:Y:S01]  /*20d80*/  UIADD3 UR51, UPT, UPT, UR8, 0x100, URZ ;  /* 0x0000010008337890 */ /* 0x000fe2000fffe0ff */
[----:B------:R-:W-:Y:S01]  /*20d90*/  UMOV UR16, 0x0 ;  /* 0x0000000000107882 */ /* 0x000fe20000000000 */
[----:B------:R-:W-:Y:S01]  /*20da0*/  UMOV UR17, 0x8408010 ;  /* 0x0840801000117882 */ /* 0x000fe20000000000 */
[----:B------:R-:W-:Y:S01]  /*20db0*/  UMOV UR15, 0x40004040 ;  /* 0x40004040000f7882 */ /* 0x000fe20000000000 */
[----:B------:R-:W-:Y:S02]  /*20dc0*/  UIADD3 UR56, UPT, UPT, UR8, 0x100, URZ ;  /* 0x0000010008387890 */ /* 0x000fe4000fffe0ff */
[----:B------:R0:W-:Y:S01]  /*20dd0*/  UTCQMMA gdesc[UR14], gdesc[UR12], tmem[UR8], tmem[UR16], idesc[UR17], UPT ;  /* 0x00ff100c0e0075ea */ /* 0x0001e2000b800308 */
[----:B------:R-:W-:Y:S01]  /*20de0*/  UMOV UR42, 0x0 ;  /* 0x00000000002a7882 */ /* 0x000fe20000000000 */
[----:B------:R-:W-:Y:S01]  /*20df0*/  UMOV UR43, 0x8408010 ;  /* 0x08408010002b7882 */ /* 0x000fe20000000000 */
[----:B------:R-:W-:Y:S01]  /*20e00*/  UMOV UR44, 0x0 ;  /* 0x00000000002c7882 */ /* 0x000fe20000000000 */
[----:B------:R-:W-:Y:S01]  /*20e10*/  UMOV UR45, 0x8408010 ;  /* 0x08408010002d7882 */ /* 0x000fe20000000000 */
        /* <DEDUP_REMOVED lines=11> */
[----:B------:R-:W-:Y:S01]  /*20ed0*/  UMOV UR6, UR11 ;  /* 0x0000000b00067c82 */ /* 0x000fe20008000000 */
[----:B------:R-:W-:Y:S01]  /*20ee0*/  UMOV UR7, URZ ;  /* 0x000000ff00077c82 */ /* 0x000fe20008000000 */
[----:B------:R0:W-:Y:S01]  /*20ef0*/  UTCQMMA gdesc[UR34], gdesc[UR12], tmem[UR19], tmem[UR48], idesc[UR49], UPT ;  /* 0x00ff300c220075ea */ /* 0x0001e2000b800313 */
[----:B------:R-:W-:Y:S01]  /*20f00*/  UMOV UR58, 0x0 ;  /* 0x00000000003a7882 */ /* 0x000fe20000000000 */
[----:B------:R-:W-:Y:S01]  /*20f10*/  UMOV UR59, 0x8408010 ;  /* 0x08408010003b7882 */ /* 0x000fe20000000000 */
[----:B------:R0:W-:Y:S01]  /*20f20*/  UTCQMMA gdesc[UR36], gdesc[UR24], tmem[UR50], tmem[UR52], idesc[UR53], UPT ;  /* 0x00ff3418240075ea */ /* 0x0001e2000b800332 */
[----:B------:R-:W-:Y:S01]  /*20f30*/  UMOV UR5, UR6 ;  /* 0x0000000600057c82 */ /* 0x000fe20008000000 */
[----:B------:R0:W-:Y:S01]  /*20f40*/  UTCQMMA gdesc[UR38], gdesc[UR28], tmem[UR51], tmem[UR54], idesc[UR55], UPT ;  /* 0x00ff361c260075ea */ /* 0x0001e2000b800333 */
[----:B------:R0:W-:Y:S01]  /*20f50*/  UTCQMMA gdesc[UR40], gdesc[UR32], tmem[UR56], tmem[UR58], idesc[UR59], UPT ;  /* 0x00ff3a20280075ea */ /* 0x0001e2000b800338 */
[----:B------:R0:W-:Y:S01]  /*20f60*/  UTCBAR [UR5], URZ ;  /* 0x000000ff050073e9 */ /* 0x0001e200080000ff */
[----:B------:R-:W-:Y:S01]  /*20f70*/  NOP ;  /* 0x0000000000007918 */ /* 0x000fe20000000000 */
.L_x_9:
[----:B------:R-:W2:Y:S04]  /*20f80*/  LDL R16, [R1+0x870] ;  /* 0x0008700001107983 */ /* 0x000ea80000100800 */
[----:B------:R-:W2:Y:S01]  /*20f90*/  LDL.LU R15, [R1+0x858] ;  /* 0x00085800010f7983 */ /* 0x000ea20000300800 */
[----:B------:R-:W-:-:S04]  /*20fa0*/  UIADD3 UR18, UPT, UPT, UR18, 0x1, URZ ;  /* 0x0000000112127890 */ /* 0x000fc8000fffe0ff */
[----:B------:R-:W-:-:S04]  /*20fb0*/  UISETP.GT.AND UP1, UPT, UR18, 0x1, UPT ;  /* 0x000000011200788c */ /* 0x000fc8000bf24270 */
[----:B0-----:R-:W-:Y:S02]  /*20fc0*/  USEL UR5, URZ, 0x1, !UP1 ;  /* 0x00000001ff057887 */ /* 0x001fe4000c800000 */
[----:B------:R-:W-:Y:S02]  /*20fd0*/  USEL UR18, UR18, URZ, !UP1 ;  /* 0x000000ff12127287 */ /* 0x000fe4000c800000 */
[----:B------:R-:W-:Y:S01]  /*20fe0*/  ULOP3.LUT UR5, UR4, UR5, URZ, 0x3c, !UPT ;  /* 0x0000000504057292 */ /* 0x000fe2000f8e3cff */
[----:B--2---:R-:W-:Y:S02]  /*20ff0*/  ISETP.NE.U32.AND P2, PT, R15, R16, PT ;  /* 0x000000100f00720c */ /* 0x004fe40003f45070 */
[----:B------:R-:W2:Y:S01]  /*21000*/  LDL.LU R16, [R1+0x85c] ;  /* 0x00085c0001107983 */ /* 0x000ea20000300800 */
[----:B------:R-:W-:-:S03]  /*21010*/  IMAD.U32 R15, RZ, RZ, UR4 ;  /* 0x00000004ff0f7e24 */ /* 0x000fc6000f8e00ff */
[----:B--2---:R0:W-:Y:S07]  /*21020*/  STL [R1+0x858], R16 ;  /* 0x0008581001007387 */ /* 0x0041ee0000100800 */
[----:B------:R-:W-:Y:S05]  /*21030*/  @P2 BRA `(.L_x_10) ;  /* 0xffffff3c00802947 */ /* 0x000fea000383ffff */
.L_x_7:
[----:B01----:R-:W2:Y:S01]  /*21040*/  LDL.LU R16, [R1+0x88c] ;  /* 0x00088c0001107983 */ /* 0x003ea20000300800 */
[----:B------:R-:W0:Y:S01]  /*21050*/  LDCU UR5, c[0x0][0x3b8] ;  /* 0x00007700ff0577ac */ /* 0x000e220008000800 */
[----:B------:R-:W1:Y:S01]  /*21060*/  LDC R17, c[0x0][0x3a0] ;  /* 0x0000e800ff117b82 */ /* 0x000e620000000800 */
[C---:B-----5:R-:W-:Y:S01]  /*21070*/  VIADD R2, R0.reuse, 0x1 ;  /* 0x0000000100027836 */ /* 0x060fe20000000000 */
[----:B------:R-:W2:Y:S01]  /*21080*/  LDCU.128 UR12, c[0x0][0x390] ;  /* 0x00007200ff0c77ac */ /* 0x000ea20008000c00 */
[C---:B------:R-:W-:Y:S02]  /*21090*/  VIADD R10, R0.reuse, 0x2 ;  /* 0x00000002000a7836 */ /* 0x040fe40000000000 */
[C---:B------:R-:W-:Y:S01]  /*210a0*/  VIADD R9, R0.reuse, 0x3 ;  /* 0x0000000300097836 */ /* 0x040fe20000000000 */
[----:B------:R-:W3:Y:S01]  /*210b0*/  LDCU UR7, c[0x0][0x39c] ;  /* 0x00007380ff0777ac */ /* 0x000ee20008000800 */
[----:B------:R-:W4:Y:S01]  /*210c0*/  LDCU UR6, c[0x0][0x3b4] ;  /* 0x00007680ff0677ac */ /* 0x000f220008000800 */
[----:B------:R-:W1:Y:S01]  /*210d0*/  LDCU UR16, c[0x0][0x39c] ;  /* 0x00007380ff1077ac */ /* 0x000e620008000800 */
[----:B0-----:R-:W-:Y:S01]  /*210e0*/  IMAD R4, R0, UR5, RZ ;  /* 0x0000000500047c24 */ /* 0x001fe2000f8e02ff */
[----:B------:R-:W0:Y:S03]  /*210f0*/  LDCU UR17, c[0x0][0x39c] ;  /* 0x00007380ff1177ac */ /* 0x000e260008000800 */
[----:B------:R-:W-:-:S02]  /*21100*/  VIADD R5, R4, UR5 ;  /* 0x0000000504057c36 */ /* 0x000fc40008000000 */
[----:B-1----:R-:W-:Y:S02]  /*21110*/  VIADD R17, R17, 0x7f ;  /* 0x0000007f11117836 */ /* 0x002fe40000000000 */
[----:B------:R-:W-:-:S03]  /*21120*/  VIADD R6, R5, UR5 ;  /* 0x0000000505067c36 */ /* 0x000fc60008000000 */
[----:B------:R-:W-:Y:S01]  /*21130*/  ISETP.GE.AND P4, PT, R17, 0x80, PT ;  /* 0x000000801100780c */ /* 0x000fe20003f86270 */
[----:B------:R-:W-:-:S04]  /*21140*/  VIADD R7, R6, UR5 ;  /* 0x0000000506077c36 */ /* 0x000fc80008000000 */
        /* <DEDUP_REMOVED lines=11> */
[----:B------:R-:W-:Y:S01]  /*21200*/  VIADD R85, R76, UR5 ;  /* 0x000000054c557c36 */ /* 0x000fe20008000000 */
[----:B--2---:R-:W-:-:S04]  /*21210*/  ISETP.GE.AND P0, PT, R16, UR14, PT ;  /* 0x0000000e10007c0c */ /* 0x004fc8000bf06270 */
[----:B---3--:R-:W-:Y:S01]  /*21220*/  ISETP.LT.AND P6, PT, R2, UR7, !P0 ;  /* 0x0000000702007c0c */ /* 0x008fe2000c7c1270 */
[----:B----4-:R-:W-:Y:S01]  /*21230*/  IMAD R2, R16, UR6, RZ ;  /* 0x0000000610027c24 */ /* 0x010fe2000f8e02ff */
[----:B------:R-:W1:Y:S01]  /*21240*/  LDCU UR6, c[0x0][0x39c] ;  /* 0x00007380ff0677ac */ /* 0x000e620008000800 */
[----:B------:R-:W-:Y:S02]  /*21250*/  ISETP.LT.AND P3, PT, R10, UR16, !P0 ;  /* 0x000000100a007c0c */ /* 0x000fe4000c761270 */
[----:B0-----:R-:W-:Y:S01]  /*21260*/  ISETP.LT.AND P5, PT, R9, UR17, !P0 ;  /* 0x0000001109007c0c */ /* 0x001fe2000c7a1270 */
[----:B------:R-:W-:Y:S01]  /*21270*/  VIADD R9, R0, 0x4 ;  /* 0x0000000400097836 */ /* 0x000fe20000000000 */
[----:B------:R-:W-:-:S04]  /*21280*/  IADD3 R3, P2, PT, R2, UR12, RZ ;  /* 0x0000000c02037c10 */ /* 0x000fc8000ff5e0ff */
[----:B------:R-:W-:Y:S02]  /*21290*/  LEA.HI.X.SX32 R2, R2, UR13, 0x1, P2 ;  /* 0x0000000d02027c11 */ /* 0x000fe400090f0eff */
[----:B------:R-:W-:Y:S01]  /*212a0*/  IADD3 R68, P2, PT, R4, R3, RZ ;  /* 0x0000000304447210 */ /* 0x000fe20007f5e0ff */
[----:B------:R-:W-:-:S12]  /*212b0*/  @!P4 BRA `(.L_x_11) ;  /* 0x000000000010c947 */ /* 0x000fd80003800000 */
[----:B------:R-:W-:-:S06]  /*212c0*/  USHF.L.U32 UR4, UR4, 0x1f, URZ ;  /* 0x0000001f04047899 */ /* 0x000fcc00080006ff */
[----:B------:R-:W-:-:S04]  /*212d0*/  IMAD.U32 R10, RZ, RZ, UR4 ;  /* 0x00000004ff0a7e24 */ /* 0x000fc8000f8e00ff */
[----:B------:R-:W0:Y:S02]  /*212e0*/  SYNCS.PHASECHK.TRANS64.TRYWAIT P4, [UR11], R10 ;  /* 0x0000000aff0075a7 */ /* 0x000e24000808110b */
[----:B0-----:R-:W-:Y:S05]  /*212f0*/  @!P4 BRA `(.L_x_12) ;  /* 0x000000a00014c947 */ /* 0x001fea0003800000 */
.L_x_11:
[----:B------:R-:W-:Y:S01]  /*21300*/  BAR.SYNC.DEFER_BLOCKING 0x0 ;  /* 0x0000000000007b1d */ /* 0x000fe20000010000 */
[-C--:B------:R-:W-:Y:S01]  /*21310*/  IADD3 R90, P4, PT, R5, R3.reuse, RZ ;  /* 0x00000003055a7210 */ /* 0x080fe20007f9e0ff */
[----:B------:R-:W-:Y:S01]  /*21320*/  VIADD R79, R85, UR5 ;  /* 0x00000005554f7c36 */ /* 0x000fe20008000000 */
[-C--:B------:R-:W-:Y:S01]  /*21330*/  LEA.HI.X.SX32 R69, R4, R2.reuse, 0x1, P2 ;  /* 0x0000000204457211 */ /* 0x080fe200010f0eff */
[----:B------:R-:W-:Y:S01]  /*21340*/  VIADD R83, R0, 0x5 ;  /* 0x0000000500537836 */ /* 0x000fe20000000000 */
[-C--:B------:R-:W-:Y:S01]  /*21350*/  LEA.HI.X.SX32 R91, R5, R2.reuse, 0x1, P4 ;  /* 0x00000002055b7211 */ /* 0x080fe200020f0eff */
[----:B------:R-:W-:Y:S01]  /*21360*/  VIADD R70, R79, UR5 ;  /* 0x000000054f467c36 */ /* 0x000fe20008000000 */
[-C--:B------:R-:W-:Y:S01]  /*21370*/  IADD3 R92, P4, PT, R6, R3.reuse, RZ ;  /* 0x00000003065c7210 */ /* 0x080fe20007f9e0ff */
[----:B------:R-:W0:Y:S01]  /*21380*/  LDCU UR4, c[0x0][0x39c] ;  /* 0x00007380ff0477ac */ /* 0x000e220008000800 */
[----:B-1----:R-:W-:Y:S01]  /*21390*/  ISETP.LT.AND P2, PT, R9, UR6, !P0 ;  /* 0x0000000609007c0c */ /* 0x002fe2000c741270 */
[----:B------:R-:W-:Y:S01]  /*213a0*/  VIADD R84, R70, UR5 ;  /* 0x0000000546547c36 */ /* 0x000fe20008000000 */
[-C--:B------:R-:W-:Y:S01]  /*213b0*/  LEA.HI.X.SX32 R93, R6, R2.reuse, 0x1, P4 ;  /* 0x00000002065d7211 */ /* 0x080fe200020f0eff */
[----:B------:R-:W1:Y:S01]  /*213c0*/  LDCU UR6, c[0x0][0x39c] ;  /* 0x00007380ff0677ac */ /* 0x000e620008000800 */
[-C--:B------:R-:W-:Y:S01]  /*213d0*/  IADD3 R10, P4, PT, R8, R3.reuse, RZ ;  /* 0x00000003080a7210 */ /* 0x080fe20007f9e0ff */
[----:B------:R-:W-:Y:S01]  /*213e0*/  VIADD R72, R84, UR5 ;  /* 0x0000000554487c36 */ /* 0x000fe20008000000 */
[----:B------:R-:W-:Y:S01]  /*213f0*/  P2R R89, PR, RZ, 0x20 ;  /* 0x00000020ff597803 */ /* 0x000fe20000000000 */
[----:B------:R-:W2:Y:S01]  /*21400*/  LDCU UR7, c[0x0][0x39c] ;  /* 0x00007380ff0777ac */ /* 0x000ea20008000800 */
[----:B------:R-:W-:Y:S01]  /*21410*/  LEA.HI.X.SX32 R11, R8, R2, 0x1, P4 ;  /* 0x00000002080b7211 */ /* 0x000fe200020f0eff */
[----:B------:R-:W-:Y:S01]  /*21420*/  VIADD R78, R72, UR5 ;  /* 0x00000005484e7c36 */ /* 0x000fe20008000000 */
[----:B------:R-:W-:-:S03]  /*21430*/  IADD3 R96, P4, PT, R73, R3, RZ ;  /* 0x0000000349607210 */ /* 0x000fc60007f9e0ff */
[----:B------:R-:W-:Y:S01]  /*21440*/  VIADD R82, R78, UR5 ;  /* 0x000000054e527c36 */ /* 0x000fe20008000000 */
[----:B------:R-:W-:Y:S01]  /*21450*/  LEA.HI.X.SX32 R97, R73, R2, 0x1, P4 ;  /* 0x0000000249617211 */ /* 0x000fe200020f0eff */
[----:B------:R-:W3:Y:S02]  /*21460*/  @!P1 SYNCS.CCTL.IV [UR9+0x20000] ;  /* 0x02000000ff0099b1 */ /* 0x000ee40008000009 */
[----:B---3--:R-:W-:Y:S01]  /*21470*/  BAR.SYNC.DEFER_BLOCKING 0x0 ;  /* 0x0000000000007b1d */ /* 0x008fe20000010000 */
[----:B------:R-:W-:-:S04]  /*21480*/  VIADD R75, R82, UR5 ;  /* 0x00000005524b7c36 */ /* 0x000fc80008000000 */
[----:B------:R-:W-:Y:S01]  /*21490*/  VIADD R73, R75, UR5 ;  /* 0x000000054b497c36 */ /* 0x000fe20008000000 */
[----:B------:R-:W3:Y:S01]  /*214a0*/  @!P1 SYNCS.CCTL.IV [UR9+0x20008] ;  /* 0x02000800ff0099b1 */ /* 0x000ee20008000009 */
[CC--:B------:R-:W-:Y:S01]  /*214b0*/  IADD3 R12, P1, PT, R7.reuse, R3.reuse, RZ ;  /* 0x00000003070c7210 */ /* 0x0c0fe20007f3e0ff */
[----:B------:R-:W4:Y:S03]  /*214c0*/  LDCU UR9, c[0x0][0x39c] ;  /* 0x00007380ff0977ac */ /* 0x000f260008000800 */
[----:B------:R-:W-:Y:S02]  /*214d0*/  LEA.HI.X.SX32 R13, R7, R2, 0x1, P1 ;  /* 0x00000002070d7211 */ /* 0x000fe400008f0eff */
[----:B------:R-:W-:-:S03]  /*214e0*/  IADD3 R94, P1, PT, R77, R3, RZ ;  /* 0x000000034d5e7210 */ /* 0x000fc60007f3e0ff */
[----:B------:R-:W-:Y:S01]  /*214f0*/  STL.64 [R1+0x2f0], R12 ;  /* 0x0002f00c01007387 */ /* 0x000fe20000100a00 */
[----:B------:R-:W-:-:S03]  /*21500*/  LEA.HI.X.SX32 R95, R77, R2, 0x1, P1 ;  /* 0x000000024d5f7211 */ /* 0x000fc600008f0eff */
[----:B------:R5:W-:Y:S04]  /*21510*/  STL.64 [R1+0x2e8], R10 ;  /* 0x0002e80a01007387 */ /* 0x000be80000100a00 */
[----:B------:R0:W-:Y:S04]  /*21520*/  STL.64 [R1+0x2e0], R96 ;  /* 0x0002e06001007387 */ /* 0x0001e80000100a00 */
[----:B------:R1:W-:Y:S01]  /*21530*/  STL.64 [R1+0x2d8], R94 ;  /* 0x0002d85e01007387 */ /* 0x0003e20000100a00 */
[----:B-----5:R-:W5:Y:S01]  /*21540*/  LDTM.x64 R4, tmem[UR10] ;  /* 0x0000000a000479ee */ /* 0x020f620008340000 */
[----:B0-----:R-:W-:-:S02]  /*21550*/  IADD3 R96, P4, PT, R81, R3, RZ ;  /* 0x0000000351607210 */ /* 0x001fc40007f9e0ff */
[----:B-1----:R-:W-:Y:S02]  /*21560*/  IADD3 R94, P1, PT, R87, R3, RZ ;  /* 0x00000003575e7210 */ /* 0x002fe40007f3e0ff */
[-C--:B------:R-:W-:Y:S01]  /*21570*/  LEA.HI.X.SX32 R97, R81, R2.reuse, 0x1, P4 ;  /* 0x0000000251617211 */ /* 0x080fe200020f0eff */
[----:B------:R-:W-:Y:S01]  /*21580*/  VIADD R81, R73, UR5 ;  /* 0x0000000549517c36 */ /* 0x000fe20008000000 */
[----:B------:R-:W-:-:S03]  /*21590*/  LEA.HI.X.SX32 R95, R87, R2, 0x1, P1 ;  /* 0x00000002575f7211 */ /* 0x000fc600008f0eff */
[----:B------:R0:W-:Y:S01]  /*215a0*/  STL.64 [R1+0x2d0], R96 ;  /* 0x0002d06001007387 */ /* 0x0001e20000100a00 */
[----:B------:R-:W-:-:S03]  /*215b0*/  VIADD R77, R81, UR5 ;  /* 0x00000005514d7c36 */ /* 0x000fc60008000000 */
[----:B------:R1:W-:Y:S01]  /*215c0*/  STL.64 [R1+0x2c8], R94 ;  /* 0x0002c85e01007387 */ /* 0x0003e20000100a00 */
[CC--:B0-----:R-:W-:Y:S02]  /*215d0*/  IADD3 R96, P4, PT, R88.reuse, R3.reuse, RZ ;  /* 0x0000000358607210 */ /* 0x0c1fe40007f9e0ff */
[CC--:B-1----:R-:W-:Y:S02]  /*215e0*/  IADD3 R94, P1, PT, R71.reuse, R3.reuse, RZ ;  /* 0x00000003475e7210 */ /* 0x0c2fe40007f3e0ff */
[-C--:B------:R-:W-:Y:S02]  /*215f0*/  LEA.HI.X.SX32 R97, R88, R2.reuse, 0x1, P4 ;  /* 0x0000000258617211 */ /* 0x080fe400020f0eff */
[----:B------:R-:W-:Y:S01]  /*21600*/  LEA.HI.X.SX32 R95, R71, R2, 0x1, P1 ;  /* 0x00000002475f7211 */ /* 0x000fe200008f0eff */
[----:B------:R-:W-:Y:S02]  /*21610*/  VIADD R71, R77, UR5 ;  /* 0x000000054d477c36 */ /* 0x000fe40008000000 */
[----:B------:R0:W-:Y:S04]  /*21620*/  STL.64 [R1+0x2c0], R96 ;  /* 0x0002c06001007387 */ /* 0x0001e80000100a00 */
[----:B------:R1:W-:Y:S01]  /*21630*/  STL.64 [R1+0x2b8], R94 ;  /* 0x0002b85e01007387 */ /* 0x0003e20000100a00 */
[----:B0-----:R-:W-:-:S02]  /*21640*/  IADD3 R96, P4, PT, R80, R3, RZ ;  /* 0x0000000350607210 */ /* 0x001fc40007f9e0ff */
[----:B-1----:R-:W-:Y:S02]  /*21650*/  IADD3 R94, P1, PT, R86, R3, RZ ;  /* 0x00000003565e7210 */ /* 0x002fe40007f3e0ff */
[-C--:B------:R-:W-:Y:S01]  /*21660*/  LEA.HI.X.SX32 R97, R80, R2.reuse, 0x1, P4 ;  /* 0x0000000250617211 */ /* 0x080fe200020f0eff */
[----:B------:R-:W-:Y:S01]  /*21670*/  VIADD R80, R71, UR5 ;  /* 0x0000000547507c36 */ /* 0x000fe20008000000 */
[----:B------:R-:W-:-:S03]  /*21680*/  LEA.HI.X.SX32 R95, R86, R2, 0x1, P1 ;  /* 0x00000002565f7211 */ /* 0x000fc600008f0eff */
[----:B------:R0:W-:Y:S04]  /*21690*/  STL.64 [R1+0x2b0], R96 ;  /* 0x0002b06001007387 */ /* 0x0001e80000100a00 */
[----:B------:R1:W-:Y:S01]  /*216a0*/  STL.64 [R1+0x2a8], R94 ;  /* 0x0002a85e01007387 */ /* 0x0003e20000100a00 */
[-C--:B0-----:R-:W-:Y:S02]  /*216b0*/  IADD3 R96, P4, PT, R74, R3.reuse, RZ ;  /* 0x000000034a607210 */ /* 0x081fe40007f9e0ff */
[-C--:B-1----:R-:W-:Y:S02]  /*216c0*/  IADD3 R94, P1, PT, R76, R3.reuse, RZ ;  /* 0x000000034c5e7210 */ /* 0x082fe40007f3e0ff */
[----:B------:R-:W-:Y:S01]  /*216d0*/  LEA.HI.X.SX32 R97, R74, R2, 0x1, P4 ;  /* 0x000000024a617211 */ /* 0x000fe200020f0eff */
[----:B------:R-:W-:Y:S01]  /*216e0*/  VIADD R74, R80, UR5 ;  /* 0x00000005504a7c36 */ /* 0x000fe20008000000 */
[----:B------:R-:W-:-:S02]  /*216f0*/  IADD3 R86, P4, PT, R85, R3, RZ ;  /* 0x0000000355567210 */ /* 0x000fc40007f9e0ff */
[-C--:B------:R-:W-:Y:S01]  /*21700*/  LEA.HI.X.SX32 R95, R76, R2.reuse, 0x1, P1 ;  /* 0x000000024c5f7211 */ /* 0x080fe200008f0eff */
[----:B------:R-:W-:Y:S01]  /*21710*/  STL.64 [R1+0x2a0], R96 ;  /* 0x0002a06001007387 */ /* 0x000fe20000100a00 */
        /* <DEDUP_REMOVED lines=12> */
[-C--:B0-----:R-:W-:Y:S02]  /*217e0*/  IADD3 R94, P1, PT, R84, R3.reuse, RZ ;  /* 0x00000003545e7210 */ /* 0x081fe40007f3e0ff */
[-C--:B-1----:R-:W-:Y:S02]  /*217f0*/  IADD3 R86, P4, PT, R72, R3.reuse, RZ ;  /* 0x0000000348567210 */ /* 0x082fe40007f9e0ff */
[-C--:B------:R-:W-:Y:S02]  /*21800*/  LEA.HI.X.SX32 R95, R84, R2.reuse, 0x1, P1 ;  /* 0x00000002545f7211 */ /* 0x080fe400008f0eff */
[----:B------:R-:W-:Y:S01]  /*21810*/  LEA.HI.X.SX32 R87, R72, R2, 0x1, P4 ;  /* 0x0000000248577211 */ /* 0x000fe200020f0eff */
[----:B------:R-:W-:Y:S02]  /*21820*/  VIADD R72, R70, UR5 ;  /* 0x0000000546487c36 */ /* 0x000fe40008000000 */
[----:B------:R0:W-:Y:S04]  /*21830*/  STL.64 [R1+0x278], R94 ;  /* 0x0002785e01007387 */ /* 0x0001e80000100a00 */
[----:B------:R1:W-:Y:S01]  /*21840*/  STL.64 [R1+0x270], R86 ;  /* 0x0002705601007387 */ /* 0x0003e20000100a00 */
[----:B0-----:R-:W-:-:S02]  /*21850*/  IADD3 R94, P1, PT, R78, R3, RZ ;  /* 0x000000034e5e7210 */ /* 0x001fc40007f3e0ff */
[-C--:B-1----:R-:W-:Y:S02]  /*21860*/  IADD3 R86, P4, PT, R82, R3.reuse, RZ ;  /* 0x0000000352567210 */ /* 0x082fe40007f9e0ff */
[-C--:B------:R-:W-:Y:S01]  /*21870*/  LEA.HI.X.SX32 R95, R78, R2.reuse, 0x1, P1 ;  /* 0x000000024e5f7211 */ /* 0x080fe200008f0eff */
[----:B------:R-:W-:Y:S01]  /*21880*/  VIADD R78, R72, UR5 ;  /* 0x00000005484e7c36 */ /* 0x000fe20008000000 */
[CC--:B------:R-:W-:Y:S02]  /*21890*/  IADD3 R84, P1, PT, R75.reuse, R3.reuse, RZ ;  /* 0x000000034b547210 */ /* 0x0c0fe40007f3e0ff */
        /* <DEDUP_REMOVED lines=29> */
[CC--:B-1----:R-:W-:Y:S02]  /*21a70*/  IADD3 R84, P1, PT, R79.reuse, R3.reuse, RZ ;  /* 0x000000034f547210 */ /* 0x0c2fe40007f3e0ff */
        /* <DEDUP_REMOVED lines=13> */
[-C--:B------:R-:W-:Y:S02]  /*21b50*/  IADD3 R124, P1, PT, R75, R3.reuse, RZ ;  /* 0x000000034b7c7210 */ /* 0x080fe40007f3e0ff */
[-C--:B------:R-:W-:Y:S01]  /*21b60*/  LEA.HI.X.SX32 R81, R78, R2.reuse, 0x1, P4 ;  /* 0x000000024e517211 */ /* 0x080fe200020f0eff */
[----:B------:R-:W-:Y:S01]  /*21b70*/  STL.64 [R1+0x208], R84 ;  /* 0x0002085401007387 */ /* 0x000fe20000100a00 */
[-C--:B------:R-:W-:Y:S02]  /*21b80*/  IADD3 R122, P4, PT, R73, R3.reuse, RZ ;  /* 0x00000003497a7210 */ /* 0x080fe40007f9e0ff */
[-C--:B------:R-:W-:Y:S01]  /*21b90*/  LEA.HI.X.SX32 R125, R75, R2.reuse, 0x1, P1 ;  /* 0x000000024b7d7211 */ /* 0x080fe200008f0eff */
[----:B------:R-:W-:Y:S01]  /*21ba0*/  VIADD R75, R72, UR5 ;  /* 0x00000005484b7c36 */ /* 0x000fe20008000000 */
[-C--:B------:R-:W-:Y:S01]  /*21bb0*/  IADD3 R120, P1, PT, R77, R3.reuse, RZ ;  /* 0x000000034d787210 */ /* 0x080fe20007f3e0ff */
[----:B------:R-:W-:Y:S01]  /*21bc0*/  STL [R1+0x8cc], R124 ;  /* 0x0008cc7c01007387 */ /* 0x000fe20000100800 */
[-C--:B------:R-:W-:Y:S01]  /*21bd0*/  LEA.HI.X.SX32 R123, R73, R2.reuse, 0x1, P4 ;  /* 0x00000002497b7211 */ /* 0x080fe200020f0eff */
[----:B------:R-:W-:Y:S01]  /*21be0*/  VIADD R73, R75, UR5 ;  /* 0x000000054b497c36 */ /* 0x000fe20008000000 */
[----:B------:R-:W-:Y:S01]  /*21bf0*/  IADD3 R118, P4, PT, R71, R3, RZ ;  /* 0x0000000347767210 */ /* 0x000fe20007f9e0ff */
[----:B------:R-:W-:Y:S01]  /*21c00*/  STL.64 [R1+0x200], R80 ;  /* 0x0002005001007387 */ /* 0x000fe20000100a00 */
[----:B------:R-:W-:-:S02]  /*21c10*/  LEA.HI.X.SX32 R121, R77, R2, 0x1, P1 ;  /* 0x000000024d797211 */ /* 0x000fc400008f0eff */
[-C--:B------:R-:W-:Y:S01]  /*21c20*/  IADD3 R116, P1, PT, R74, R3.reuse, RZ ;  /* 0x000000034a747210 */ /* 0x080fe20007f3e0ff */
[----:B------:R-:W-:Y:S01]  /*21c30*/  STL [R1+0x8c8], R125 ;  /* 0x0008c87d01007387 */ /* 0x000fe20000100800 */
[-C--:B------:R-:W-:Y:S01]  /*21c40*/  LEA.HI.X.SX32 R119, R71, R2.reuse, 0x1, P4 ;  /* 0x0000000247777211 */ /* 0x080fe200020f0eff */
[----:B------:R-:W-:Y:S01]  /*21c50*/  VIADD R71, R73, UR5 ;  /* 0x0000000549477c36 */ /* 0x000fe20008000000 */
[-C--:B------:R-:W-:Y:S01]  /*21c60*/  IADD3 R114, P4, PT, R76, R3.reuse, RZ ;  /* 0x000000034c727210 */ /* 0x080fe20007f9e0ff */
[----:B------:R-:W-:Y:S01]  /*21c70*/  STL.64 [R1+0x8d0], R122 ;  /* 0x0008d07a01007387 */ /* 0x000fe20000100a00 */
[-C--:B------:R-:W-:Y:S01]  /*21c80*/  LEA.HI.X.SX32 R117, R74, R2.reuse, 0x1, P1 ;  /* 0x000000024a757211 */ /* 0x080fe200008f0eff */
[----:B------:R-:W-:Y:S01]  /*21c90*/  VIADD R74, R71, UR5 ;  /* 0x00000005474a7c36 */ /* 0x000fe20008000000 */
[----:B------:R-:W-:Y:S01]  /*21ca0*/  IADD3 R112, P1, PT, R70, R3, RZ ;  /* 0x0000000346707210 */ /* 0x000fe20007f3e0ff */
[----:B------:R-:W-:Y:S01]  /*21cb0*/  STL [R1+0x8e0], R120 ;  /* 0x0008e07801007387 */ /* 0x000fe20000100800 */
        /* <DEDUP_REMOVED lines=17> */
[----:B------:R-:W-:Y:S01]  /*21dd0*/  STL [R1+0x8c0], R115 ;  /* 0x0008c07301007387 */ /* 0x000fe20000100800 */
[-C--:B------:R-:W-:Y:S01]  /*21de0*/  LEA.HI.X.SX32 R105, R71, R2.reuse, 0x1, P1 ;  /* 0x0000000247697211 */ /* 0x080fe200008f0eff */
[----:B------:R-:W-:Y:S01]  /*21df0*/  VIADD R71, R73, UR5 ;  /* 0x0000000549477c36 */ /* 0x000fe20008000000 */
[----:B------:R-:W-:Y:S01]  /*21e00*/  IADD3 R100, P1, PT, R70, R3, RZ ;  /* 0x0000000346647210 */ /* 0x000fe20007f3e0ff */
[----:B------:R0:W-:Y:S01]  /*21e10*/  STL.64 [R1+0x8f0], R112 ;  /* 0x0008f07001007387 */ /* 0x0001e20000100a00 */
[----:B------:R-:W-:-:S02]  /*21e20*/  LEA.HI.X.SX32 R103, R74, R2, 0x1, P4 ;  /* 0x000000024a677211 */ /* 0x000fc400020f0eff */
[-C--:B------:R-:W-:Y:S02]  /*21e30*/  IADD3 R98, P4, PT, R72, R3.reuse, RZ ;  /* 0x0000000348627210 */ /* 0x080fe40007f9e0ff */
[-C--:B------:R-:W-:Y:S01]  /*21e40*/  LEA.HI.X.SX32 R101, R70, R2.reuse, 0x1, P1 ;  /* 0x0000000246657211 */ /* 0x080fe200008f0eff */
[----:B------:R-:W-:Y:S01]  /*21e50*/  VIADD R70, R71, UR5 ;  /* 0x0000000547467c36 */ /* 0x000fe20008000000 */
[-C--:B------:R-:W-:Y:S02]  /*21e60*/  IADD3 R96, P1, PT, R73, R3.reuse, RZ ;  /* 0x0000000349607210 */ /* 0x080fe40007f3e0ff */
[-C--:B------:R-:W-:Y:S01]  /*21e70*/  LEA.HI.X.SX32 R99, R72, R2.reuse, 0x1, P4 ;  /* 0x0000000248637211 */ /* 0x080fe200020f0eff */
[C---:B------:R-:W-:Y:S01]  /*21e80*/  VIADD R72, R70.reuse, UR5 ;  /* 0x0000000546487c36 */ /* 0x040fe20008000000 */
[-C--:B------:R-:W-:Y:S01]  /*21e90*/  IADD3 R94, P4, PT, R71, R3.reuse, RZ ;  /* 0x00000003475e7210 */ /* 0x080fe20007f9e0ff */
[----:B0-----:R-:W-:Y:S01]  /*21ea0*/  IMAD.MOV.U32 R112, RZ, RZ, R92 ;  /* 0x000000ffff707224 */ /* 0x001fe200078e005c */
[----:B------:R-:W-:Y:S01]  /*21eb0*/  LEA.HI.X.SX32 R97, R73, R2, 0x1, P1 ;  /* 0x0000000249617211 */ /* 0x000fe200008f0eff */
[----:B------:R-:W-:Y:S01]  /*21ec0*/  IMAD.MOV.U32 R113, RZ, RZ, R93 ;  /* 0x000000ffff717224 */ /* 0x000fe200078e005d */
[----:B------:R-:W-:-:S02]  /*21ed0*/  IADD3 R92, P1, PT, R70, R3, RZ ;  /* 0x00000003465c7210 */ /* 0x000fc40007f3e0ff */
[-C--:B------:R-:W-:Y:S01]  /*21ee0*/  LEA.HI.X.SX32 R95, R71, R2.reuse, 0x1, P4 ;  /* 0x00000002475f7211 */ /* 0x080fe200020f0eff */
[----:B------:R-:W-:Y:S01]  /*21ef0*/  VIADD R71, R72, UR5 ;  /* 0x0000000548477c36 */ /* 0x000fe20008000000 */
[----:B------:R0:W-:Y:S01]  /*21f00*/  STL.64 [R1+0x948], R112 ;  /* 0x0009487001007387 */ /* 0x0001e20000100a00 */
[----:B------:R-:W-:Y:S02]  /*21f10*/  LEA.HI.X.SX32 R93, R70, R2, 0x1, P1 ;  /* 0x00000002465d7211 */ /* 0x000fe400008f0eff */
[----:B------:R-:W-:Y:S01]  /*21f20*/  VIADD R70, R71, UR5 ;  /* 0x0000000547467c36 */ /* 0x000fe20008000000 */
[----:B------:R1:W-:Y:S01]  /*21f30*/  STL [R1+0x938], R110 ;  /* 0x0009386e01007387 */ /* 0x0003e20000100800 */
[----:B------:R-:W-:Y:S01]  /*21f40*/  ISETP.LT.AND P1, PT, R83, UR4, !P0 ;  /* 0x0000000453007c0c */ /* 0x000fe2000c721270 */
[----:B------:R-:W2:Y:S01]  /*21f50*/  LDCU UR4, c[0x0][0x39c] ;  /* 0x00007380ff0477ac */ /* 0x000ea20008000800 */
[----:B-----5:R-:W-:Y:S01]  /*21f60*/  F2FP.SATFINITE.E4M3.F32.PACK_AB_MERGE_C R116, R15, R14, RZ ;  /* 0x0000000e0f74723e */ /* 0x020fe200048070ff */
[----:B------:R-:W-:Y:S01]  /*21f70*/  STL [R1+0x8bc], R111 ;  /* 0x0008bc6f01007387 */ /* 0x000fe20000100800 */
[----:B------:R-:W-:-:S02]  /*21f80*/  F2FP.SATFINITE.E4M3.F32.PACK_AB_MERGE_C R117, R17, R16, RZ ;  /* 0x000000101175723e */ /* 0x000fc400048070ff */
[----:B------:R-:W-:Y:S01]  /*21f90*/  F2FP.SATFINITE.E4M3.F32.PACK_AB_MERGE_C R118, R23, R22, RZ ;  /* 0x000000161776723e */ /* 0x000fe200048070ff */
[----:B0-----:R-:W-:Y:S01]  /*21fa0*/  IMAD.MOV.U32 R112, RZ, RZ, R90 ;  /* 0x000000ffff707224 */ /* 0x001fe200078e005a */
[----:B------:R0:W-:Y:S01]  /*21fb0*/  STL.64 [R1+0x900], R108 ;  /* 0x0009006c01007387 */ /* 0x0001e20000100a00 */
[CC--:B------:R-:W-:Y:S01]  /*21fc0*/  IADD3 R90, P4, PT, R72.reuse, R3.reuse, RZ ;  /* 0x00000003485a7210 */ /* 0x0c0fe20007f9e0ff */
[----:B------:R-:W-:Y:S01]  /*21fd0*/  IMAD.MOV.U32 R113, RZ, RZ, R91 ;  /* 0x000000ffff717224 */ /* 0x000fe200078e005b */
[----:B-1----:R-:W-:Y:S01]  /*21fe0*/  F2FP.SATFINITE.E4M3.F32.PACK_AB_MERGE_C R110, R9, R8, RZ ;  /* 0x00000008096e723e */ /* 0x002fe200048070ff */
[----:B------:R-:W-:Y:S01]  /*21ff0*/  STL [R1+0x8b8], R107 ;  /* 0x0008b86b01007387 */ /* 0x000fe20000100800 */
[----:B------:R-:W-:Y:S02]  /*22000*/  LEA.HI.X.SX32 R91, R72, R2, 0x1, P4 ;  /* 0x00000002485b7211 */ /* 0x000fe400020f0eff */
[----:B------:R-:W-:Y:S01]  /*22010*/  IADD3 R88, P4, PT, R71, R3, RZ ;  /* 0x0000000347587210 */ /* 0x000fe20007f9e0ff */
[----:B------:R1:W-:Y:S01]  /*22020*/  STL.64 [R1+0x908], R104 ;  /* 0x0009086801007387 */ /* 0x0003e20000100a00 */
[----:B------:R-:W-:-:S02]  /*22030*/  F2FP.SATFINITE.E4M3.F32.PACK_AB_MERGE_C R119, R25, R24, RZ ;  /* 0x000000181977723e */ /* 0x000fc400048070ff */
[----:B------:R-:W-:Y:S01]  /*22040*/  F2FP.SATFINITE.E4M3.F32.PACK_AB_MERGE_C R114, R27, R26, RZ ;  /* 0x0000001a1b72723e */ /* 0x000fe200048070ff */
[----:B------:R-:W-:Y:S01]  /*22050*/  STL [R1+0x8b4], R103 ;  /* 0x0008b46701007387 */ /* 0x000fe20000100800 */
[----:B0-----:R-:W-:Y:S02]  /*22060*/  F2FP.SATFINITE.E4M3.F32.PACK_AB_MERGE_C R108, R19, R18, RZ ;  /* 0x00000012136c723e */ /* 0x001fe400048070ff */
[----:B------:R-:W-:Y:S01]  /*22070*/  F2FP.SATFINITE.E4M3.F32.PACK_AB_MERGE_C R109, R21, R20, RZ ;  /* 0x00000014156d723e */ /* 0x000fe200048070ff */
[----:B------:R-:W-:Y:S01]  /*22080*/  STL.64 [R1+0x910], R100 ;  /* 0x0009106401007387 */ /* 0x000fe20000100a00 */
[----:B------:R-:W-:Y:S02]  /*22090*/  F2FP.SATFINITE.E4M3.F32.PACK_AB_MERGE_C R122, R29, R28, RZ ;  /* 0x0000001c1d7a723e */ /* 0x000fe400048070ff */
[----:B------:R-:W-:Y:S01]  /*220a0*/  F2FP.SATFINITE.E4M3.F32.PACK_AB_MERGE_C R123, R31, R30, RZ ;  /* 0x0000001e1f7b723e */ /* 0x000fe200048070ff */
[----:B------:R-:W-:Y:S01]  /*220b0*/  STL [R1+0x8b0], R99 ;  /* 0x0008b06301007387 */ /* 0x000fe20000100800 */
[----:B-1----:R-:W-:Y:S01]  /*220c0*/  IMAD.MOV.U32 R105, RZ, RZ, R89 ;  /* 0x000000ffff697224 */ /* 0x002fe200078e0059 */
[----:B------:R-:W-:-:S02]  /*220d0*/  LEA.HI.X.SX32 R89, R71, R2, 0x1, P4 ;  /* 0x0000000247597211 */ /* 0x000fc400020f0eff */
[----:B------:R0:W-:Y:S01]  /*220e0*/  STL.64 [R1+0x918], R96 ;  /* 0x0009186001007387 */ /* 0x0001e20000100a00 */
[C---:B------:R-:W-:Y:S02]  /*220f0*/  IADD3 R86, P4, PT, R70.reuse, R3, RZ ;  /* 0x0000000346567210 */ /* 0x040fe40007f9e0ff */
[----:B------:R-:W-:Y:S01]  /*22100*/  F2FP.SATFINITE.E4M3.F32.PACK_AB_MERGE_C R120, R33, R32, RZ ;  /* 0x000000202178723e */ /* 0x000fe200048070ff */
[----:B------:R-:W-:Y:S01]  /*22110*/  STL [R1+0x8ac], R95 ;  /* 0x0008ac5f01007387 */ /* 0x000fe20000100800 */
[----:B------:R-:W-:Y:S02]  /*22120*/  LEA.HI.X.SX32 R87, R70, R2, 0x1, P4 ;  /* 0x0000000246577211 */ /* 0x000fe400020f0eff */
[----:B------:R-:W-:Y:S01]  /*22130*/  F2FP.SATFINITE.E4M3.F32.PACK_AB_MERGE_C R125, R35, R34, RZ ;  /* 0x00000022237d723e */ /* 0x000fe200048070ff */
[----:B------:R1:W-:Y:S01]  /*22140*/  STL.64 [R1+0x920], R92 ;  /* 0x0009205c01007387 */ /* 0x0003e20000100a00 */
[----:B------:R-:W-:Y:S02]  /*22150*/  F2FP.SATFINITE.E4M3.F32.PACK_AB_MERGE_C R124, R37, R36, RZ ;  /* 0x00000024257c723e */ /* 0x000fe400048070ff */
[----:B------:R-:W-:Y:S01]  /*22160*/  F2FP.SATFINITE.E4M3.F32.PACK_AB_MERGE_C R121, R39, R38, RZ ;  /* 0x000000262779723e */ /* 0x000fe200048070ff */
[----:B------:R5:W-:Y:S01]  /*22170*/  STL [R1+0x8a8], R91 ;  /* 0x0008a85b01007387 */ /* 0x000be20000100800 */
[----:B0-----:R-:W-:-:S02]  /*22180*/  F2FP.SATFINITE.E4M3.F32.PACK_AB_MERGE_C R96, R11, R10, RZ ;  /* 0x0000000a0b60723e */ /* 0x001fc400048070ff */
[----:B------:R-:W-:Y:S01]  /*22190*/  F2FP.SATFINITE.E4M3.F32.PACK_AB_MERGE_C R97, R13, R12, RZ ;  /* 0x0000000c0d61723e */ /* 0x000fe200048070ff */
[----:B------:R-:W-:Y:S01]  /*221a0*/  STL.64 [R1+0x928], R88 ;  /* 0x0009285801007387 */ /* 0x000fe20000100a00 */
[----:B------:R-:W-:Y:S02]  /*221b0*/  F2FP.SATFINITE.E4M3.F32.PACK_AB_MERGE_C R115, R41, R40, RZ ;  /* 0x000000282973723e */ /* 0x000fe400048070ff */
[----:B------:R-:W-:Y:S01]  /*221c0*/  F2FP.SATFINITE.E4M3.F32.PACK_AB_MERGE_C R111, R43, R42, RZ ;  /* 0x0000002a2b6f723e */ /* 0x000fe200048070ff */
[----:B------:R0:W-:Y:S01]  /*221d0*/  STL [R1+0x8a4], R87 ;  /* 0x0008a45701007387 */ /* 0x0001e20000100800 */
[----:B-1----:R-:W-:Y:S01]  /*221e0*/  F2FP.SATFINITE.E4M3.F32.PACK_AB_MERGE_C R92, R5, R4, RZ ;  /* 0x00000004055c723e */ /* 0x002fe200048070ff */
[----:B------:R-:W-:Y:S01]  /*221f0*/  VIADD R4, R70, UR5 ;  /* 0x0000000546047c36 */ /* 0x000fe20008000000 */
[----:B------:R-:W-:Y:S01]  /*22200*/  F2FP.SATFINITE.E4M3.F32.PACK_AB_MERGE_C R93, R7, R6, RZ ;  /* 0x00000006075d723e */ /* 0x000fe200048070ff */
[----:B------:R-:W-:Y:S01]  /*22210*/  STL.64 [R1+0x940], R96 ;  /* 0x0009406001007387 */ /* 0x000fe20000100a00 */
[----:B------:R-:W-:Y:S01]  /*22220*/  F2FP.SATFINITE.E4M3.F32.PACK_AB_MERGE_C R107, R45, R44, RZ ;  /* 0x0000002c2d6b723e */ /* 0x000fe200048070ff */
[C---:B------:R-:W-:Y:S01]  /*22230*/  VIADD R5, R4.reuse, UR5 ;  /* 0x0000000504057c36 */ /* 0x040fe20008000000 */
[----:B------:R-:W-:-:S02]  /*22240*/  IADD3 R84, P4, PT, R4, R3, RZ ;  /* 0x0000000304547210 */ /* 0x000fc40007f9e0ff */
[----:B------:R-:W-:Y:S02]  /*22250*/  F2FP.SATFINITE.E4M3.F32.PACK_AB_MERGE_C R103, R47, R46, RZ ;  /* 0x0000002e2f67723e */ /* 0x000fe400048070ff */
[----:B------:R-:W-:Y:S01]  /*22260*/  LEA.HI.X.SX32 R85, R4, R2, 0x1, P4 ;  /* 0x0000000204557211 */ /* 0x000fe200020f0eff */
[C---:B------:R-:W-:Y:S01]  /*22270*/  VIADD R4, R5.reuse, UR5 ;  /* 0x0000000505047c36 */ /* 0x040fe20008000000 */
[-C--:B------:R-:W-:Y:S02]  /*22280*/  IADD3 R82, P4, PT, R5, R3.reuse, RZ ;  /* 0x0000000305527210 */ /* 0x080fe40007f9e0ff */
[----:B------:R-:W-:Y:S01]  /*22290*/  F2FP.SATFINITE.E4M3.F32.PACK_AB_MERGE_C R99, R49, R48, RZ ;  /* 0x000000303163723e */ /* 0x000fe200048070ff */
[----:B------:R-:W-:Y:S01]  /*222a0*/  STL.64 [R1+0x930], R84 ;  /* 0x0009305401007387 */ /* 0x000fe20000100a00 */
[----:B------:R-:W-:Y:S01]  /*222b0*/  LEA.HI.X.SX32 R83, R5, R2, 0x1, P4 ;  /* 0x0000000205537211 */ /* 0x000fe200020f0eff */
[C---:B------:R-:W-:Y:S01]  /*222c0*/  VIADD R5, R4.reuse, UR5 ;  /* 0x0000000504057c36 */ /* 0x040fe20008000000 */
[----:B------:R-:W-:-:S02]  /*222d0*/  IADD3 R80, P4, PT, R4, R3, RZ ;  /* 0x0000000304507210 */ /* 0x000fc40007f9e0ff */
[----:B------:R-:W-:Y:S01]  /*222e0*/  F2FP.SATFINITE.E4M3.F32.PACK_AB_MERGE_C R95, R51, R50, RZ ;  /* 0x00000032335f723e */ /* 0x000fe200048070ff */
[----:B------:R1:W-:Y:S01]  /*222f0*/  STL [R1+0x8a0], R83 ;  /* 0x0008a05301007387 */ /* 0x0003e20000100800 */
[----:B------:R-:W-:Y:S01]  /*22300*/  LEA.HI.X.SX32 R81, R4, R2, 0x1, P4 ;  /* 0x0000000204517211 */ /* 0x000fe200020f0eff */
[C---:B------:R-:W-:Y:S01]  /*22310*/  VIADD R4, R5.reuse, UR5 ;  /* 0x0000000505047c36 */ /* 0x040fe20008000000 */
[-C--:B------:R-:W-:Y:S02]  /*22320*/  IADD3 R78, P4, PT, R5, R3.reuse, RZ ;  /* 0x00000003054e7210 */ /* 0x080fe40007f9e0ff */
[----:B-----5:R-:W-:Y:S02]  /*22330*/  F2FP.SATFINITE.E4M3.F32.PACK_AB_MERGE_C R91, R53, R52, RZ ;  /* 0x00000034355b723e */ /* 0x020fe400048070ff */
[----:B------:R-:W-:Y:S01]  /*22340*/  LEA.HI.X.SX32 R79, R5, R2, 0x1, P4 ;  /* 0x00000002054f7211 */ /* 0x000fe200020f0eff */
[C---:B------:R-:W-:Y:S01]  /*22350*/  VIADD R5, R4.reuse, UR5 ;  /* 0x0000000504057c36 */ /* 0x040fe20008000000 */
[----:B------:R-:W-:-:S02]  /*22360*/  IADD3 R76, P4, PT, R4, R3, RZ ;  /* 0x00000003044c7210 */ /* 0x000fc40007f9e0ff */
[----:B0-----:R-:W-:Y:S01]  /*22370*/  F2FP.SATFINITE.E4M3.F32.PACK_AB_MERGE_C R87, R55, R54, RZ ;  /* 0x000000363757723e */ /* 0x001fe200048070ff */
[----:B------:R0:W-:Y:S01]  /*22380*/  STL [R1+0x89c], R79 ;  /* 0x00089c4f01007387 */ /* 0x0001e20000100800 */
[----:B------:R-:W-:Y:S01]  /*22390*/  LEA.HI.X.SX32 R77, R4, R2, 0x1, P4 ;  /* 0x00000002044d7211 */ /* 0x000fe200020f0eff */
[C---:B------:R-:W-:Y:S01]  /*223a0*/  VIADD R4, R5.reuse, UR5 ;  /* 0x0000000505047c36 */ /* 0x040fe20008000000 */
[-C--:B------:R-:W-:Y:S02]  /*223b0*/  IADD3 R74, P4, PT, R5, R3.reuse, RZ ;  /* 0x00000003054a7210 */ /* 0x080fe40007f9e0ff */
[----:B-1----:R-:W-:Y:S01]  /*223c0*/  F2FP.SATFINITE.E4M3.F32.PACK_AB_MERGE_C R83, R57, R56, RZ ;  /* 0x000000383953723e */ /* 0x002fe200048070ff */
[C---:B------:R-:W-:Y:S01]  /*223d0*/  VIADD R104, R4.reuse, UR5 ;  /* 0x0000000504687c36 */ /* 0x040fe20008000000 */
[----:B------:R-:W-:Y:S01]  /*223e0*/  LEA.HI.X.SX32 R75, R5, R2, 0x1, P4 ;  /* 0x00000002054b7211 */ /* 0x000fe200020f0eff */
[----:B------:R1:W-:Y:S01]  /*223f0*/  STL [R1+0x898], R77 ;  /* 0x0008984d01007387 */ /* 0x0003e20000100800 */
[----:B------:R-:W-:-:S02]  /*22400*/  IADD3 R72, P4, PT, R4, R3, RZ ;  /* 0x0000000304487210 */ /* 0x000fc40007f9e0ff */
[----:B0-----:R-:W-:Y:S02]  /*22410*/  F2FP.SATFINITE.E4M3.F32.PACK_AB_MERGE_C R79, R59, R58, RZ ;  /* 0x0000003a3b4f723e */ /* 0x001fe400048070ff */
[----:B------:R-:W-:Y:S02]  /*22420*/  LEA.HI.X.SX32 R73, R4, R2, 0x1, P4 ;  /* 0x0000000204497211 */ /* 0x000fe400020f0eff */
[C---:B------:R-:W-:Y:S02]  /*22430*/  IADD3 R70, P4, PT, R104.reuse, R3, RZ ;  /* 0x0000000368467210 */ /* 0x040fe40007f9e0ff */
[----:B------:R-:W-:Y:S02]  /*22440*/  F2FP.SATFINITE.E4M3.F32.PACK_AB_MERGE_C R85, R65, R64, RZ ;  /* 0x000000404155723e */ /* 0x000fe400048070ff */
[----:B------:R-:W-:Y:S02]  /*22450*/  LEA.HI.X.SX32 R71, R104, R2, 0x1, P4 ;  /* 0x0000000268477211 */ /* 0x000fe400020f0eff */
[----:B-1----:R-:W-:-:S02]  /*22460*/  F2FP.SATFINITE.E4M3.F32.PACK_AB_MERGE_C R77, R61, R60, RZ ;  /* 0x0000003c3d4d723e */ /* 0x002fc400048070ff */
[----:B------:R-:W-:Y:S01]  /*22470*/  F2FP.SATFINITE.E4M3.F32.PACK_AB_MERGE_C R84, R67, R66, RZ ;  /* 0x000000424354723e */ /* 0x000fe200048070ff */
[----:B------:R0:W-:Y:S01]  /*22480*/  STL [R1+0x894], R71 ;  /* 0x0008944701007387 */ /* 0x0001e20000100800 */
[----:B------:R-:W-:-:S03]  /*22490*/  ISETP.LT.AND P4, PT, R0, UR15, !P0 ;  /* 0x0000000f00007c0c */ /* 0x000fc6000c781270 */
[----:B------:R-:W-:Y:S01]  /*224a0*/  STL [R1+0x388], R85 ;  /* 0x0003885501007387 */ /* 0x000fe20000100800 */
[----:B0-----:R-:W-:Y:S02]  /*224b0*/  F2FP.SATFINITE.E4M3.F32.PACK_AB_MERGE_C R71, R63, R62, RZ ;  /* 0x0000003e3f47723e */ /* 0x001fe400048070ff */
[----:B------:R-:W0:Y:S02]  /*224c0*/  LDTM.x64 R4, tmem[UR10+0x40] ;  /* 0x0000400a000479ee */ /* 0x000e240008340000 */
[----:B0-----:R-:W-:Y:S04]  /*224d0*/  STL.64 [R1+0x100], R4 ;  /* 0x0001000401007387 */ /* 0x001fe80000100a00 */
[----:B------:R-:W-:Y:S04]  /*224e0*/  STL [R1+0x38c], R84 ;  /* 0x00038c5401007387 */ /* 0x000fe80000100800 */
[----:B------:R-:W-:Y:S04]  /*224f0*/  STL.64 [R1+0x108], R6 ;  /* 0x0001080601007387 */ /* 0x000fe80000100a00 */
        /* <DEDUP_REMOVED lines=29> */
[----:B------:R0:W-:Y:S04]  /*226d0*/  STL.64 [R1+0x1f8], R66 ;  /* 0x0001f84201007387 */ /* 0x0001e80000100a00 */
[----:B------:R-:W5:Y:S04]  /*226e0*/  LDL.LU.64 R96, [R1+0x2f0] ;  /* 0x0002f00001607983 */ /* 0x000f680000300a00 */
[----:B------:R-:W3:Y:S01]  /*226f0*/  LDL.LU.64 R100, [R1+0x2e8] ;  /* 0x0002e80001647983 */ /* 0x000ee20000300a00 */
[----:B0-----:R-:W0:Y:S03]  /*22700*/  LDTM.x64 R4, tmem[UR10+0x80] ;  /* 0x0000800a000479ee */ /* 0x001e260008340000 */
[----:B0-----:R-:W-:Y:S04]  /*22710*/  STL.64 [R1], R4 ;  /* 0x0000000401007387 */ /* 0x001fe80000100a00 */
        /* <DEDUP_REMOVED lines=30> */
[----:B------:R0:W-:Y:S02]  /*22900*/  STL.64 [R1+0xf8], R66 ;  /* 0x0000f84201007387 */ /* 0x0001e40000100a00 */
[----:B0-----:R-:W0:Y:S01]  /*22910*/  LDTM.x64 R4, tmem[UR10+0xc0] ;  /* 0x0000c00a000479ee */ /* 0x001e220008340000 */
[----:B------:R-:W-:Y:S01]  /*22920*/  NOP ;  /* 0x0000000000007918 */ /* 0x000fe20000000000 */
[----:B------:R1:W-:Y:S01]  /*22930*/  @P4 STG.E.U8 desc[UR20][R68.64], R92 ;  /* 0x0000005c44004986 */ /* 0x0003e2000c101114 */
[----:B------:R-:W-:Y:S01]  /*22940*/  PRMT R84, R92, 0x9910, RZ ;  /* 0x000099105c547816 */ /* 0x000fe200000000ff */
[----:B-1----:R-:W-:-:S03]  /*22950*/  VIADD R68, R0, 0x6 ;  /* 0x0000000600447836 */ /* 0x002fc60000000000 */
[----:B------:R-:W-:Y:S02]  /*22960*/  SHF.R.S32.HI R84, RZ, 0x8, R84 ;  /* 0x00000008ff547819 */ /* 0x000fe40000011454 */
[----:B--2---:R-:W-:Y:S01]  /*22970*/  ISETP.LT.AND P4, PT, R68, UR4, !P0 ;  /* 0x0000000444007c0c */ /* 0x004fe2000c781270 */
[----:B0-----:R0:W-:Y:S01]  /*22980*/  STL [R1+0x890], R67 ;  /* 0x0008904301007387 */ /* 0x0011e20000100800 */
[----:B------:R-:W1:Y:S01]  /*22990*/  LDCU UR4, c[0x0][0x39c] ;  /* 0x00007380ff0477ac */ /* 0x000e620008000800 */
[----:B0-----:R-:W-:-:S05]  /*229a0*/  VIADD R67, R104, UR5 ;  /* 0x0000000568437c36 */ /* 0x001fca0008000000 */
[C---:B------:R-:W-:Y:S01]  /*229b0*/  IADD3 R68, P5, PT, R67.reuse, R3, RZ ;  /* 0x0000000343447210 */ /* 0x040fe20007fbe0ff */
[----:B------:R0:W-:Y:S03]  /*229c0*/  @P6 STG.E.U8 desc[UR20][R112.64], R84 ;  /* 0x0000005470006986 */ /* 0x0001e6000c101114 */
[----:B------:R-:W-:Y:S02]  /*229d0*/  LEA.HI.X.SX32 R69, R67, R2, 0x1, P5 ;  /* 0x0000000243457211 */ /* 0x000fe400028f0eff */
[----:B------:R-:W-:Y:S02]  /*229e0*/  ISETP.NE.AND P5, PT, R105, RZ, PT ;  /* 0x000000ff6900720c */ /* 0x000fe40003fa5270 */
[----:B------:R-:W2:Y:S04]  /*229f0*/  LDL.LU.64 R104, [R1+0x2e0] ;  /* 0x0002e00001687983 */ /* 0x000ea80000300a00 */
[----:B------:R-:W2:Y:S04]  /*22a00*/  LDL.LU.64 R88, [R1+0x2d8] ;  /* 0x0002d80001587983 */ /* 0x000ea80000300a00 */
[----:B0-----:R-:W2:Y:S01]  /*22a10*/  LDL.LU.64 R112, [R1+0x948] ;  /* 0x0009480001707983 */ /* 0x001ea20000300a00 */
[----:B------:R-:W-:-:S05]  /*22a20*/  VIADD R84, R0, 0x7 ;  /* 0x0000000700547836 */ /* 0x000fca0000000000 */
[----:B-1----:R-:W-:Y:S01]  /*22a30*/  ISETP.LT.AND P6, PT, R84, UR4, !P0 ;  /* 0x0000000454007c0c */ /* 0x002fe2000c7c1270 */
[----:B------:R-:W0:Y:S01]  /*22a40*/  LDCU UR4, c[0x0][0x39c] ;  /* 0x00007380ff0477ac */ /* 0x000e220008000800 */
[----:B------:R-:W-:Y:S01]  /*22a50*/  VIADD R84, R0, 0x8 ;  /* 0x0000000800547836 */ /* 0x000fe20000000000 */
[----:B--2---:R1:W-:Y:S04]  /*22a60*/  @P3 STG.E.U8 desc[UR20][R112.64], R93 ;  /* 0x0000005d70003986 */ /* 0x0043e8000c101114 */
[----:B0-----:R-:W-:Y:S01]  /*22a70*/  ISETP.LT.AND P3, PT, R84, UR4, !P0 ;  /* 0x0000000454007c0c */ /* 0x001fe2000c761270 */
[----:B------:R-:W0:Y:S01]  /*22a80*/  LDCU UR4, c[0x0][0x39c] ;  /* 0x00007380ff0477ac */ /* 0x000e220008000800 */
[----:B------:R-:W-:-:S04]  /*22a90*/  PRMT R84, R93, 0x9910, RZ ;  /* 0x000099105d547816 */ /* 0x000fc800000000ff */
[----:B------:R-:W-:Y:S01]  /*22aa0*/  SHF.R.S32.HI R84, RZ, 0x8, R84 ;  /* 0x00000008ff547819 */ /* 0x000fe20000011454 */
[----:B-1----:R-:W2:Y:S04]  /*22ab0*/  LDL.LU.64 R112, [R1+0x2d0] ;  /* 0x0002d00001707983 */ /* 0x002ea80000300a00 */
[----:B------:R-:W2:Y:S04]  /*22ac0*/  LDL.LU.64 R92, [R1+0x2c8] ;  /* 0x0002c800015c7983 */ /* 0x000ea80000300a00 */
[----:B-----5:R1:W-:Y:S04]  /*22ad0*/  @P5 STG.E.U8 desc[UR20][R96.64], R84 ;  /* 0x0000005460005986 */ /* 0x0203e8000c101114 */
[----:B-1----:R-:W5:Y:S01]  /*22ae0*/  LDL.LU.64 R96, [R1+0x940] ;  /* 0x0009400001607983 */ /* 0x002f620000300a00 */
[----:B------:R-:W-:-:S03]  /*22af0*/  VIADD R84, R0, 0x9 ;  /* 0x0000000900547836 */ /* 0x000fc60000000000 */
[----:B---3--:R1:W-:Y:S02]  /*22b00*/  @P2 STG.E.U8 desc[UR20][R100.64], R110 ;  /* 0x0000006e64002986 */ /* 0x0083e4000c101114 */
[----:B0-----:R-:W-:Y:S01]  /*22b10*/  ISETP.LT.AND P5, PT, R84, UR4, !P0 ;  /* 0x0000000454007c0c */ /* 0x001fe2000c7a1270 */
[----:B------:R-:W0:Y:S01]  /*22b20*/  LDCU UR4, c[0x0][0x39c] ;  /* 0x00007380ff0477ac */ /* 0x000e220008000800 */
[----:B-1----:R-:W3:Y:S01]  /*22b30*/  LDL.LU.64 R100, [R1+0x2c0] ;  /* 0x0002c00001647983 */ /* 0x002ee20000300a00 */
[----:B------:R-:W-:-:S05]  /*22b40*/  VIADD R84, R0, 0xa ;  /* 0x0000000a00547836 */ /* 0x000fca0000000000 */
[----:B0-----:R-:W-:Y:S01]  /*22b50*/  ISETP.LT.AND P2, PT, R84, UR4, !P0 ;  /* 0x0000000454007c0c */ /* 0x001fe2000c741270 */
[----:B------:R-:W0:Y:S01]  /*22b60*/  LDCU UR4, c[0x0][0x39c] ;  /* 0x00007380ff0477ac */ /* 0x000e220008000800 */
[----:B------:R-:W-:Y:S02]  /*22b70*/  PRMT R84, R110, 0x9910, RZ ;  /* 0x000099106e547816 */ /* 0x000fe400000000ff */
[----:B------:R-:W3:Y:S02]  /*22b80*/  LDL.LU R110, [R1+0x938] ;  /* 0x00093800016e7983 */ /* 0x000ee40000300800 */
[----:B------:R-:W-:-:S05]  /*22b90*/  SHF.R.S32.HI R84, RZ, 0x8, R84 ;  /* 0x00000008ff547819 */ /* 0x000fca0000011454 */
[----:B------:R1:W-:Y:S04]  /*22ba0*/  @P1 STG.E.U8 desc[UR20][R104.64], R84 ;  /* 0x0000005468001986 */ /* 0x0003e8000c101114 */
[----:B-1----:R-:W3:Y:S01]  /*22bb0*/  LDL.LU.64 R104, [R1+0x2b8] ;  /* 0x0002b80001687983 */ /* 0x002ee20000300a00 */
[----:B------:R-:W-:-:S05]  /*22bc0*/  VIADD R84, R0, 0xb ;  /* 0x0000000b00547836 */ /* 0x000fca0000000000 */
[----:B0-----:R-:W-:Y:S01]  /*22bd0*/  ISETP.LT.AND P1, PT, R84, UR4, !P0 ;  /* 0x0000000454007c0c */ /* 0x001fe2000c721270 */
[----:B------:R-:W0:Y:S01]  /*22be0*/  LDCU UR4, c[0x0][0x39c] ;  /* 0x00007380ff0477ac */ /* 0x000e220008000800 */
[----:B------:R-:W-:Y:S01]  /*22bf0*/  VIADD R84, R0, 0xc ;  /* 0x0000000c00547836 */ /* 0x000fe20000000000 */
[----:B-----5:R1:W-:Y:S04]  /*22c00*/  @P4 STG.E.U8 desc[UR20][R88.64], R96 ;  /* 0x0000006058004986 */ /* 0x0203e8000c101114 */
[----:B0-----:R-:W-:Y:S01]  /*22c10*/  ISETP.LT.AND P4, PT, R84, UR4, !P0 ;  /* 0x0000000454007c0c */ /* 0x001fe2000c781270 */
[----:B------:R-:W0:Y:S01]  /*22c20*/  LDCU UR4, c[0x0][0x39c] ;  /* 0x00007380ff0477ac */ /* 0x000e220008000800 */
[----:B------:R-:W5:Y:S01]  /*22c30*/  LDL.LU.64 R84, [R1+0x2b0] ;  /* 0x0002b00001547983 */ /* 0x000f620000300a00 */
[----:B-1----:R-:W-:-:S04]  /*22c40*/  PRMT R88, R96, 0x9910, RZ ;  /* 0x0000991060587816 */ /* 0x002fc800000000ff */
[----:B------:R-:W-:-:S05]  /*22c50*/  SHF.R.S32.HI R88, RZ, 0x8, R88 ;  /* 0x00000008ff587819 */ /* 0x000fca0000011458 */
[----:B--2---:R1:W-:Y:S02]  /*22c60*/  @P6 STG.E.U8 desc[UR20][R112.64], R88 ;  /* 0x0000005870006986 */ /* 0x0043e4000c101114 */
[----:B-1----:R-:W-:Y:S02]  /*22c70*/  VIADD R88, R0, 0xd ;  /* 0x0000000d00587836 */ /* 0x002fe40000000000 */
[----:B------:R-:W2:Y:S03]  /*22c80*/  LDL.LU.64 R112, [R1+0x2a8] ;  /* 0x0002a80001707983 */ /* 0x000ea60000300a00 */
[----:B0-----:R-:W-:Y:S01]  /*22c90*/  ISETP.LT.AND P6, PT, R88, UR4, !P0 ;  /* 0x0000000458007c0c */ /* 0x001fe2000c7c1270 */
[----:B------:R-:W0:Y:S01]  /*22ca0*/  LDCU UR4, c[0x0][0x39c] ;  /* 0x00007380ff0477ac */ /* 0x000e220008000800 */
[----:B------:R-:W-:Y:S01]  /*22cb0*/  VIADD R88, R0, 0xe ;  /* 0x0000000e00587836 */ /* 0x000fe20000000000 */
[----:B------:R1:W-:Y:S04]  /*22cc0*/  @P3 STG.E.U8 desc[UR20][R92.64], R97 ;  /* 0x000000615c003986 */ /* 0x0003e8000c101114 */
[----:B0-----:R-:W-:Y:S01]  /*22cd0*/  ISETP.LT.AND P3, PT, R88, UR4, !P0 ;  /* 0x0000000458007c0c */ /* 0x001fe2000c761270 */
[----:B------:R-:W0:Y:S01]  /*22ce0*/  LDCU UR4, c[0x0][0x39c] ;  /* 0x00007380ff0477ac */ /* 0x000e220008000800 */
[----:B------:R-:W-:-:S02]  /*22cf0*/  PRMT R88, R97, 0x9910, RZ ;  /* 0x0000991061587816 */ /* 0x000fc400000000ff */
[----:B-1----:R-:W4:Y:S02]  /*22d00*/  LDL.LU.64 R96, [R1+0x2a0] ;  /* 0x0002a00001607983 */ /* 0x002f240000300a00 */
[----:B------:R-:W-:-:S05]  /*22d10*/  SHF.R.S32.HI R88, RZ, 0x8, R88 ;  /* 0x00000008ff587819 */ /* 0x000fca0000011458 */
[----:B---3--:R1:W-:Y:S04]  /*22d20*/  @P5 STG.E.U8 desc[UR20][R100.64], R88 ;  /* 0x0000005864005986 */ /* 0x0083e8000c101114 */
[----:B-1----:R-:W3:Y:S01]  /*22d30*/  LDL.LU.64 R100, [R1+0x298] ;  /* 0x0002980001647983 */ /* 0x002ee20000300a00 */
[----:B------:R-:W-:-:S05]  /*22d40*/  VIADD R88, R0, 0xf ;  /* 0x0000000f00587836 */ /* 0x000fca0000000000 */
[----:B0-----:R-:W-:Y:S01]  /*22d50*/  ISETP.LT.AND P5, PT, R88, UR4, !P0 ;  /* 0x0000000458007c0c */ /* 0x001fe2000c7a1270 */
[----:B------:R-:W0:Y:S01]  /*22d60*/  LDCU UR4, c[0x0][0x39c] ;  /* 0x00007380ff0477ac */ /* 0x000e220008000800 */
[----:B------:R-:W-:Y:S01]  /*22d70*/  VIADD R88, R0, 0x10 ;  /* 0x0000001000587836 */ /* 0x000fe20000000000 */
[----:B------:R1:W-:Y:S04]  /*22d80*/  @P2 STG.E.U8 desc[UR20][R104.64], R116 ;  /* 0x0000007468002986 */ /* 0x0003e8000c101114 */
[----:B0-----:R-:W-:Y:S01]  /*22d90*/  ISETP.LT.AND P2, PT, R88, UR4, !P0 ;  /* 0x0000000458007c0c */ /* 0x001fe2000c741270 */
[----:B------:R-:W0:Y:S01]  /*22da0*/  LDCU UR4, c[0x0][0x39c] ;  /* 0x00007380ff0477ac */ /* 0x000e220008000800 */
[----:B------:R-:W3:Y:S04]  /*22db0*/  LDL.LU.64 R88, [R1+0x290] ;  /* 0x0002900001587983 */ /* 0x000ee80000300a00 */
[----:B-1----:R-:W3:Y:S01]  /*22dc0*/  LDL.LU.64 R104, [R1+0x288] ;  /* 0x0002880001687983 */ /* 0x002ee20000300a00 */
[----:B------:R-:W-:-:S04]  /*22dd0*/  PRMT R92, R116, 0x9910, RZ ;  /* 0x00009910745c7816 */ /* 0x000fc800000000ff */
[----:B------:R-:W-:Y:S01]  /*22de0*/  SHF.R.S32.HI R93, RZ, 0x8, R92 ;  /* 0x00000008ff5d7819 */ /* 0x000fe2000001145c */
[----:B------:R-:W-:-:S04]  /*22df0*/  VIADD R92, R0, 0x11 ;  /* 0x00000011005c7836 */ /* 0x000fc80000000000 */
[----:B-----5:R1:W-:Y:S01]  /*22e00*/  @P1 STG.E.U8 desc[UR20][R84.64], R93 ;  /* 0x0000005d54001986 */ /* 0x0203e2000c101114 */
[----:B0-----:R-:W-:Y:S01]  /*22e10*/  ISETP.LT.AND P1, PT, R92, UR4, !P0 ;  /* 0x000000045c007c0c */ /* 0x001fe2000c721270 */
[----:B------:R-:W0:Y:S01]  /*22e20*/  LDCU UR4, c[0x0][0x39c] ;  /* 0x00007380ff0477ac */ /* 0x000e220008000800 */
[----:B------:R-:W-:Y:S01]  /*22e30*/  VIADD R92, R0, 0x12 ;  /* 0x00000012005c7836 */ /* 0x000fe20000000000 */
[----:B-1----:R-:W5:Y:S04]  /*22e40*/  LDL.LU.64 R84, [R1+0x930] ;  /* 0x0009300001547983 */ /* 0x002f680000300a00 */
[----:B--2---:R1:W-:Y:S01]  /*22e50*/  @P4 STG.E.U8 desc[UR20][R112.64], R117 ;  /* 0x0000007570004986 */ /* 0x0043e2000c101114 */
[----:B0-----:R-:W-:Y:S01]  /*22e60*/  ISETP.LT.AND P4, PT, R92, UR4, !P0 ;  /* 0x000000045c007c0c */ /* 0x001fe2000c781270 */
[----:B------:R-:W0:Y:S01]  /*22e70*/  LDCU UR4, c[0x0][0x39c] ;  /* 0x00007380ff0477ac */ /* 0x000e220008000800 */
[----:B------:R-:W-:Y:S01]  /*22e80*/  PRMT R92, R117, 0x9910, RZ ;  /* 0x00009910755c7816 */ /* 0x000fe200000000ff */
[----:B-1----:R-:W2:Y:S03]  /*22e90*/  LDL.LU.64 R112, [R1+0x280] ;  /* 0x0002800001707983 */ /* 0x002ea60000300a00 */
[----:B------:R-:W-:Y:S01]  /*22ea0*/  SHF.R.S32.HI R93, RZ, 0x8, R92 ;  /* 0x00000008ff5d7819 */ /* 0x000fe2000001145c */
[----:B------:R-:W-:Y:S01]  /*22eb0*/  VIADD R92, R0, 0x13 ;  /* 0x00000013005c7836 */ /* 0x000fe20000000000 */
[----:B------:R-:W5:Y:S04]  /*22ec0*/  LDL.LU.64 R116, [R1+0x278] ;  /* 0x0002780001747983 */ /* 0x000f680000300a00 */
[----:B----4-:R1:W-:Y:S01]  /*22ed0*/  @P6 STG.E.U8 desc[UR20][R96.64], R93 ;  /* 0x0000005d60006986 */ /* 0x0103e2000c101114 */
[----:B0-----:R-:W-:Y:S01]  /*22ee0*/  ISETP.LT.AND P6, PT, R92, UR4, !P0 ;  /* 0x000000045c007c0c */ /* 0x001fe2000c7c1270 */
[----:B------:R-:W0:Y:S01]  /*22ef0*/  LDCU UR4, c[0x0][0x39c] ;  /* 0x00007380ff0477ac */ /* 0x000e220008000800 */
[----:B------:R-:W-:Y:S01]  /*22f00*/  VIADD R92, R0, 0x14 ;  /* 0x00000014005c7836 */ /* 0x000fe20000000000 */
[----:B---3--:R3:W-:Y:S04]  /*22f10*/  @P3 STG.E.U8 desc[UR20][R100.64], R108 ;  /* 0x0000006c64003986 */ /* 0x0087e8000c101114 */
[----:B0-----:R-:W-:Y:S01]  /*22f20*/  ISETP.LT.AND P3, PT, R92, UR4, !P0 ;  /* 0x000000045c007c0c */ /* 0x001fe2000c761270 */
[----:B------:R-:W0:Y:S01]  /*22f30*/  LDCU UR4, c[0x0][0x39c] ;  /* 0x00007380ff0477ac */ /* 0x000e220008000800 */
[----:B-1----:R-:W4:Y:S01]  /*22f40*/  LDL.LU.64 R92, [R1+0x270] ;  /* 0x00027000015c7983 */ /* 0x002f220000300a00 */
[----:B------:R-:W-:-:S03]  /*22f50*/  PRMT R96, R108, 0x9910, RZ ;  /* 0x000099106c607816 */ /* 0x000fc600000000ff */
[----:B---3--:R-:W3:Y:S01]  /*22f60*/  LDL.LU.64 R100, [R1+0x268] ;  /* 0x0002680001647983 */ /* 0x008ee20000300a00 */
[----:B------:R-:W-:Y:S01]  /*22f70*/  SHF.R.S32.HI R97, RZ, 0x8, R96 ;  /* 0x00000008ff617819 */ /* 0x000fe20000011460 */
[----:B------:R-:W-:-:S04]  /*22f80*/  VIADD R96, R0, 0x15 ;  /* 0x0000001500607836 */ /* 0x000fc80000000000 */
[----:B------:R1:W-:Y:S01]  /*22f90*/  @P5 STG.E.U8 desc[UR20][R88.64], R97 ;  /* 0x0000006158005986 */ /* 0x0003e2000c101114 */
[----:B0-----:R-:W-:Y:S01]  /*22fa0*/  ISETP.LT.AND P5, PT, R96, UR4, !P0 ;  /* 0x0000000460007c0c */ /* 0x001fe2000c7a1270 */
[----:B------:R-:W0:Y:S02]  /*22fb0*/  LDCU UR4, c[0x0][0x39c] ;  /* 0x00007380ff0477ac */ /* 0x000e240008000800 */
[----:B------:R0:W-:Y:S04]  /*22fc0*/  @P2 STG.E.U8 desc[UR20][R104.64], R109 ;  /* 0x0000006d68002986 */ /* 0x0001e8000c101114 */
[----:B-1----:R-:W3:Y:S04]  /*22fd0*/  LDL.LU.64 R88, [R1+0x928] ;  /* 0x0009280001587983 */ /* 0x002ee80000300a00 */
[----:B0-----:R-:W3:Y:S01]  /*22fe0*/  LDL.LU.64 R104, [R1+0x260] ;  /* 0x0002600001687983 */ /* 0x001ee20000300a00 */
[----:B------:R-:W-:-:S05]  /*22ff0*/  VIADD R96, R0, 0x16 ;  /* 0x0000001600607836 */ /* 0x000fca0000000000 */
[----:B------:R-:W-:Y:S01]  /*23000*/  ISETP.LT.AND P2, PT, R96, UR4, !P0 ;  /* 0x0000000460007c0c */ /* 0x000fe2000c741270 */
[----:B------:R-:W0:Y:S01]  /*23010*/  LDCU UR4, c[0x0][0x39c] ;  /* 0x00007380ff0477ac */ /* 0x000e220008000800 */
[----:B------:R-:W-:Y:S02]  /*23020*/  PRMT R96, R109, 0x9910, RZ ;  /* 0x000099106d607816 */ /* 0x000fe400000000ff */
[----:B------:R-:W3:Y:S02]  /*23030*/  LDL.LU.64 R108, [R1+0x258] ;  /* 0x00025800016c7983 */ /* 0x000ee40000300a00 */
[----:B------:R-:W-:Y:S01]  /*23040*/  SHF.R.S32.HI R97, RZ, 0x8, R96 ;  /* 0x00000008ff617819 */ /* 0x000fe20000011460 */
[----:B------:R-:W-:-:S04]  /*23050*/  VIADD R96, R0, 0x17 ;  /* 0x0000001700607836 */ /* 0x000fc80000000000 */
[----:B--2---:R1:W-:Y:S01]  /*23060*/  @P1 STG.E.U8 desc[UR20][R112.64], R97 ;  /* 0x0000006170001986 */ /* 0x0043e2000c101114 */
[----:B0-----:R-:W-:Y:S01]  /*23070*/  ISETP.LT.AND P1, PT, R96, UR4, !P0 ;  /* 0x0000000460007c0c */ /* 0x001fe2000c721270 */
[----:B------:R-:W0:Y:S02]  /*23080*/  LDCU UR4, c[0x0][0x39c] ;  /* 0x00007380ff0477ac */ /* 0x000e240008000800 */
[----:B-1----:R-:W2:Y:S01]  /*23090*/  LDL.LU.64 R112, [R1+0x250] ;  /* 0x0002500001707983 */ /* 0x002ea20000300a00 */
[----:B------:R-:W-:-:S03]  /*230a0*/  VIADD R96, R0, 0x18 ;  /* 0x0000001800607836 */ /* 0x000fc60000000000 */
[----:B-----5:R1:W-:Y:S02]  /*230b0*/  @P4 STG.E.U8 desc[UR20][R116.64], R118 ;  /* 0x0000007674004986 */ /* 0x0203e4000c101114 */
[----:B0-----:R-:W-:Y:S01]  /*230c0*/  ISETP.LT.AND P4, PT, R96, UR4, !P0 ;  /* 0x0000000460007c0c */ /* 0x001fe2000c781270 */
[----:B------:R-:W0:Y:S01]  /*230d0*/  LDCU UR4, c[0x0][0x39c] ;  /* 0x00007380ff0477ac */ /* 0x000e220008000800 */
[----:B-1----:R-:W5:Y:S01]  /*230e0*/  LDL.LU.64 R116, [R1+0x248] ;  /* 0x0002480001747983 */ /* 0x002f620000300a00 */
[----:B------:R-:W-:-:S04]  /*230f0*/  PRMT R96, R118, 0x9910, RZ ;  /* 0x0000991076607816 */ /* 0x000fc800000000ff */
[----:B------:R-:W-:Y:S01]  /*23100*/  SHF.R.S32.HI R97, RZ, 0x8, R96 ;  /* 0x00000008ff617819 */ /* 0x000fe20000011460 */
[----:B------:R-:W-:-:S04]  /*23110*/  VIADD R96, R0, 0x19 ;  /* 0x0000001900607836 */ /* 0x000fc80000000000 */
[----:B----4-:R1:W-:Y:S01]  /*23120*/  @P6 STG.E.U8 desc[UR20][R92.64], R97 ;  /* 0x000000615c006986 */ /* 0x0103e2000c101114 */
[----:B0-----:R-:W-:Y:S01]  /*23130*/  ISETP.LT.AND P6, PT, R96, UR4, !P0 ;  /* 0x0000000460007c0c */ /* 0x001fe2000c7c1270 */
[----:B------:R-:W0:Y:S01]  /*23140*/  LDCU UR4, c[0x0][0x39c] ;  /* 0x00007380ff0477ac */ /* 0x000e220008000800 */
[----:B------:R-:W-:Y:S01]  /*23150*/  VIADD R96, R0, 0x1a ;  /* 0x0000001a00607836 */ /* 0x000fe20000000000 */
[----:B---3--:R3:W-:Y:S04]  /*23160*/  @P3 STG.E.U8 desc[UR20][R100.64], R119 ;  /* 0x0000007764003986 */ /* 0x0087e8000c101114 */
[----:B-1----:R-:W4:Y:S01]  /*23170*/  LDL.LU.64 R92, [R1+0x920] ;  /* 0x00092000015c7983 */ /* 0x002f220000300a00 */
[----:B0-----:R-:W-:Y:S01]  /*23180*/  ISETP.LT.AND P3, PT, R96, UR4, !P0 ;  /* 0x0000000460007c0c */ /* 0x001fe2000c761270 */
[----:B------:R-:W0:Y:S02]  /*23190*/  LDCU UR4, c[0x0][0x39c] ;  /* 0x00007380ff0477ac */ /* 0x000e240008000800 */
[----:B------:R-:W4:Y:S01]  /*231a0*/  LDL.LU.64 R96, [R1+0x240] ;  /* 0x0002400001607983 */ /* 0x000f220000300a00 */
[----:B---3--:R-:W-:-:S03]  /*231b0*/  PRMT R100, R119, 0x9910, RZ ;  /* 0x0000991077647816 */ /* 0x008fc600000000ff */
[----:B------:R-:W3:Y:S01]  /*231c0*/  LDL.LU.64 R118, [R1+0x238] ;  /* 0x0002380001767983 */ /* 0x000ee20000300a00 */
[----:B------:R-:W-:Y:S01]  /*231d0*/  SHF.R.S32.HI R101, RZ, 0x8, R100 ;  /* 0x00000008ff657819 */ /* 0x000fe20000011464 */
[----:B------:R-:W-:-:S04]  /*231e0*/  VIADD R100, R0, 0x1b ;  /* 0x0000001b00647836 */ /* 0x000fc80000000000 */
[----:B------:R1:W-:Y:S01]  /*231f0*/  @P5 STG.E.U8 desc[UR20][R104.64], R101 ;  /* 0x0000006568005986 */ /* 0x0003e2000c101114 */
[----:B0-----:R-:W-:Y:S01]  /*23200*/  ISETP.LT.AND P5, PT, R100, UR4, !P0 ;  /* 0x0000000464007c0c */ /* 0x001fe2000c7a1270 */
[----:B------:R-:W0:Y:S01]  /*23210*/  LDCU UR4, c[0x0][0x39c] ;  /* 0x00007380ff0477ac */ /* 0x000e220008000800 */
[----:B------:R-:W-:Y:S01]  /*23220*/  VIADD R100, R0, 0x1c ;  /* 0x0000001c00647836 */ /* 0x000fe20000000000 */
[----:B------:R1:W-:Y:S04]  /*23230*/  @P2 STG.E.U8 desc[UR20][R108.64], R114 ;  /* 0x000000726c002986 */ /* 0x0003e8000c101114 */
[----:B0-----:R-:W-:Y:S01]  /*23240*/  ISETP.LT.AND P2, PT, R100, UR4, !P0 ;  /* 0x0000000464007c0c */ /* 0x001fe2000c741270 */
[----:B------:R-:W0:Y:S01]  /*23250*/  LDCU UR4, c[0x0][0x39c] ;  /* 0x00007380ff0477ac */ /* 0x000e220008000800 */
[----:B-1----:R-:W3:Y:S01]  /*23260*/  LDL.LU.64 R100, [R1+0x230] ;  /* 0x0002300001647983 */ /* 0x002ee20000300a00 */
[----:B------:R-:W-:Y:S01]  /*23270*/  PRMT R104, R114, 0x9910, RZ ;  /* 0x0000991072687816 */ /* 0x000fe200000000ff */
[----:B------:R-:W-:-:S03]  /*23280*/  VIADD R108, R0, 0x1d ;  /* 0x0000001d006c7836 */ /* 0x000fc60000000000 */
        /* <DEDUP_REMOVED lines=10> */
[----:B------:R-:W5:Y:S01]  /*23330*/  LDL.LU.64 R108, [R1+0x220] ;  /* 0x00022000016c7983 */ /* 0x000f620000300a00 */
[----:B------:R-:W-:-:S04]  /*23340*/  PRMT R112, R122, 0x9910, RZ ;  /* 0x000099107a707816 */ /* 0x000fc800000000ff */
[----:B-1----:R-:W-:Y:S02]  /*23350*/  SHF.R.S32.HI R116, RZ, 0x8, R112 ;  /* 0x00000008ff747819 */ /* 0x002fe40000011470 */
[----:B------:R-:W5:Y:S04]  /*23360*/  LDL.LU.64 R112, [R1+0x218] ;  /* 0x0002180001707983 */ /* 0x000f680000300a00 */
[----:B----4-:R1:W-:Y:S01]  /*23370*/  @P6 STG.E.U8 desc[UR20][R96.64], R116 ;  /* 0x0000007460006986 */ /* 0x0103e2000c101114 */
[----:B0-----:R-:W-:Y:S01]  /*23380*/  ISETP.LT.AND P6, PT, R114, UR4, !P0 ;  /* 0x0000000472007c0c */ /* 0x001fe2000c7c1270 */
[----:B------:R-:W0:Y:S02]  /*23390*/  LDCU UR4, c[0x0][0x39c] ;  /* 0x00007380ff0477ac */ /* 0x000e240008000800 */
[----:B-1----:R-:W4:Y:S04]  /*233a0*/  LDL.LU.64 R96, [R1+0x918] ;  /* 0x0009180001607983 */ /* 0x002f280000300a00 */
[----:B------:R-:W4:Y:S01]  /*233b0*/  LDL.LU.64 R116, [R1+0x210] ;  /* 0x0002100001747983 */ /* 0x000f220000300a00 */
[----:B------:R-:W-:-:S03]  /*233c0*/  VIADD R114, R0, 0x20 ;  /* 0x0000002000727836 */ /* 0x000fc60000000000 */
[----:B---3--:R1:W-:Y:S02]  /*233d0*/  @P3 STG.E.U8 desc[UR20][R118.64], R123 ;  /* 0x0000007b76003986 */ /* 0x0083e4000c101114 */
[----:B0-----:R-:W-:Y:S01]  /*233e0*/  ISETP.LT.AND P3, PT, R114, UR4, !P0 ;  /* 0x0000000472007c0c */ /* 0x001fe2000c761270 */
[----:B------:R-:W0:Y:S01]  /*233f0*/  LDCU UR4, c[0x0][0x39c] ;  /* 0x00007380ff0477ac */ /* 0x000e220008000800 */
[----:B------:R-:W-:Y:S01]  /*23400*/  PRMT R114, R123, 0x9910, RZ ;  /* 0x000099107b727816 */ /* 0x000fe200000000ff */
[----:B-1----:R-:W3:Y:S03]  /*23410*/  LDL.LU.64 R118, [R1+0x208] ;  /* 0x0002080001767983 */ /* 0x002ee60000300a00 */
[----:B------:R-:W-:-:S05]  /*23420*/  SHF.R.S32.HI R122, RZ, 0x8, R114 ;  /* 0x00000008ff7a7819 */ /* 0x000fca0000011472 */
[----:B------:R1:W-:Y:S04]  /*23430*/  @P5 STG.E.U8 desc[UR20][R100.64], R122 ;  /* 0x0000007a64005986 */ /* 0x0003e8000c101114 */
[----:B-1----:R-:W3:Y:S04]  /*23440*/  LDL.LU.64 R100, [R1+0x910] ;  /* 0x0009100001647983 */ /* 0x002ee80000300a00 */
[----:B------:R-:W3:Y:S01]  /*23450*/  LDL.LU.64 R122, [R1+0x200] ;  /* 0x00020000017a7983 */ /* 0x000ee20000300a00 */
[----:B------:R-:W-:-:S05]  /*23460*/  VIADD R114, R0, 0x21 ;  /* 0x0000002100727836 */ /* 0x000fca0000000000 */
[----:B0-----:R-:W-:Y:S01]  /*23470*/  ISETP.LT.AND P5, PT, R114, UR4, !P0 ;  /* 0x0000000472007c0c */ /* 0x001fe2000c7a1270 */
[----:B------:R-:W0:Y:S01]  /*23480*/  LDCU UR4, c[0x0][0x39c] ;  /* 0x00007380ff0477ac */ /* 0x000e220008000800 */
[----:B------:R-:W-:Y:S01]  /*23490*/  VIADD R114, R0, 0x22 ;  /* 0x0000002200727836 */ /* 0x000fe20000000000 */
[----:B--2---:R1:W-:Y:S04]  /*234a0*/  @P2 STG.E.U8 desc[UR20][R104.64], R120 ;  /* 0x0000007868002986 */ /* 0x0043e8000c101114 */
[----:B0-----:R-:W-:Y:S01]  /*234b0*/  ISETP.LT.AND P2, PT, R114, UR4, !P0 ;  /* 0x0000000472007c0c */ /* 0x001fe2000c741270 */
[----:B------:R-:W0:Y:S01]  /*234c0*/  LDCU UR4, c[0x0][0x39c] ;  /* 0x00007380ff0477ac */ /* 0x000e220008000800 */
[----:B------:R-:W-:-:S04]  /*234d0*/  PRMT R114, R120, 0x9910, RZ ;  /* 0x0000991078727816 */ /* 0x000fc800000000ff */
[----:B------:R-:W-:Y:S01]  /*234e0*/  SHF.R.S32.HI R114, RZ, 0x8, R114 ;  /* 0x00000008ff727819 */ /* 0x000fe20000011472 */
[----:B-1----:R-:W-:-:S04]  /*234f0*/  VIADD R120, R0, 0x23 ;  /* 0x0000002300787836 */ /* 0x002fc80000000000 */
[----:B-----5:R1:W-:Y:S04]  /*23500*/  @P1 STG.E.U8 desc[UR20][R108.64], R114 ;  /* 0x000000726c001986 */ /* 0x0203e8000c101114 */
[----:B------:R-:W2:Y:S01]  /*23510*/  LDL.LU.64 R104, [R1+0x908] ;  /* 0x0009080001687983 */ /* 0x000ea20000300a00 */
[----:B0-----:R-:W-:Y:S01]  /*23520*/  ISETP.LT.AND P1, PT, R120, UR4, !P0 ;  /* 0x0000000478007c0c */ /* 0x001fe2000c721270 */
[----:B------:R-:W0:Y:S01]  /*23530*/  LDCU UR4, c[0x0][0x39c] ;  /* 0x00007380ff0477ac */ /* 0x000e220008000800 */
[----:B------:R-:W-:Y:S01]  /*23540*/  VIADD R120, R0, 0x24 ;  /* 0x0000002400787836 */ /* 0x000fe20000000000 */
[----:B------:R5:W-:Y:S04]  /*23550*/  @P4 STG.E.U8 desc[UR20][R112.64], R125 ;  /* 0x0000007d70004986 */ /* 0x000be8000c101114 */
[----:B-1----:R-:W2:Y:S04]  /*23560*/  LDL.LU.64 R108, [R1+0x900] ;  /* 0x00090000016c7983 */ /* 0x002ea80000300a00 */
[----:B------:R-:W2:Y:S04]  /*23570*/  LDL.LU R114, [R1+0x8f8] ;  /* 0x0008f80001727983 */ /* 0x000ea80000300800 */
[----:B-----5:R-:W5:Y:S01]  /*23580*/  LDL.LU.64 R112, [R1+0x8f0] ;  /* 0x0008f00001707983 */ /* 0x020f620000300a00 */
[----:B0-----:R-:W-:Y:S01]  /*23590*/  ISETP.LT.AND P4, PT, R120, UR4, !P0 ;  /* 0x0000000478007c0c */ /* 0x001fe2000c781270 */
[----:B------:R-:W0:Y:S01]  /*235a0*/  LDCU UR4, c[0x0][0x39c] ;  /* 0x00007380ff0477ac */ /* 0x000e220008000800 */
[----:B------:R-:W-:Y:S01]  /*235b0*/  PRMT R120, R125, 0x9910, RZ ;  /* 0x000099107d787816 */ /* 0x000fe200000000ff */
[----:B------:R-:W-:-:S03]  /*235c0*/  VIADD R125, R0, 0x25 ;  /* 0x00000025007d7836 */ /* 0x000fc60000000000 */
[----:B------:R-:W-:-:S05]  /*235d0*/  SHF.R.S32.HI R120, RZ, 0x8, R120 ;  /* 0x00000008ff787819 */ /* 0x000fca0000011478 */
[----:B----4-:R1:W-:Y:S01]  /*235e0*/  @P6 STG.E.U8 desc[UR20][R116.64], R120 ;  /* 0x0000007874006986 */ /* 0x0103e2000c101114 */
[----:B0-----:R-:W-:Y:S01]  /*235f0*/  ISETP.LT.AND P6, PT, R125, UR4, !P0 ;  /* 0x000000047d007c0c */ /* 0x001fe2000c7c1270 */
[----:B------:R-:W0:Y:S01]  /*23600*/  LDCU UR4, c[0x0][0x39c] ;  /* 0x00007380ff0477ac */ /* 0x000e220008000800 */
[----:B------:R-:W-:Y:S01]  /*23610*/  VIADD R125, R0, 0x26 ;  /* 0x00000026007d7836 */ /* 0x000fe20000000000 */
[----:B-1----:R-:W4:Y:S04]  /*23620*/  LDL.LU.64 R116, [R1+0x8e8] ;  /* 0x0008e80001747983 */ /* 0x002f280000300a00 */
[----:B---3--:R1:W-:Y:S04]  /*23630*/  @P3 STG.E.U8 desc[UR20][R118.64], R124 ;  /* 0x0000007c76003986 */ /* 0x0083e8000c101114 */
[----:B------:R-:W3:Y:S01]  /*23640*/  LDL.LU R120, [R1+0x8e0] ;  /* 0x0008e00001787983 */ /* 0x000ee20000300800 */
[----:B0-----:R-:W-:Y:S01]  /*23650*/  ISETP.LT.AND P3, PT, R125, UR4, !P0 ;  /* 0x000000047d007c0c */ /* 0x001fe2000c761270 */
[----:B------:R-:W0:Y:S01]  /*23660*/  LDCU UR4, c[0x0][0x39c] ;  /* 0x00007380ff0477ac */ /* 0x000e220008000800 */
[----:B-1----:R-:W-:Y:S01]  /*23670*/  PRMT R124, R124, 0x9910, RZ ;  /* 0x000099107c7c7816 */ /* 0x002fe200000000ff */
[----:B------:R-:W-:Y:S01]  /*23680*/  VIADD R125, R0, 0x27 ;  /* 0x00000027007d7836 */ /* 0x000fe20000000000 */
[----:B------:R-:W2:Y:S02]  /*23690*/  LDL.LU.64 R118, [R1+0x8d8] ;  /* 0x0008d80001767983 */ /* 0x000ea40000300a00 */
[----:B------:R-:W-:-:S05]  /*236a0*/  SHF.R.S32.HI R124, RZ, 0x8, R124 ;  /* 0x00000008ff7c7819 */ /* 0x000fca000001147c */
[----:B------:R1:W-:Y:S01]  /*236b0*/  @P5 STG.E.U8 desc[UR20][R122.64], R124 ;  /* 0x0000007c7a005986 */ /* 0x0003e2000c101114 */
[----:B0-----:R-:W-:Y:S01]  /*236c0*/  ISETP.LT.AND P5, PT, R125, UR4, !P0 ;  /* 0x000000047d007c0c */ /* 0x001fe2000c7a1270 */
[----:B------:R-:W0:Y:S02]  /*236d0*/  LDCU UR4, c[0x0][0x39c] ;  /* 0x00007380ff0477ac */ /* 0x000e240008000800 */
[----:B-1----:R-:W2:Y:S04]  /*236e0*/  LDL.LU.64 R122, [R1+0x8d0] ;  /* 0x0008d000017a7983 */ /* 0x002ea80000300a00 */
[----:B------:R-:W2:Y:S04]  /*236f0*/  LDL.LU R124, [R1+0x8cc] ;  /* 0x0008cc00017c7983 */ /* 0x000ea80000300800 */
[----:B------:R-:W2:Y:S04]  /*23700*/  LDL.LU R125, [R1+0x8c8] ;  /* 0x0008c800017d7983 */ /* 0x000ea80000300800 */
[----:B--2---:R1:W-:Y:S02]  /*23710*/  @P2 STG.E.U8 desc[UR20][R124.64], R121 ;  /* 0x000000797c002986 */ /* 0x0043e4000c101114 */
[----:B-1----:R-:W-:-:S02]  /*23720*/  IMAD.MOV.U32 R125, RZ, RZ, R121 ;  /* 0x000000ffff7d7224 */ /* 0x002fc400078e0079 */
[----:B------:R-:W3:Y:S03]  /*23730*/  LDL.LU R121, [R1+0x8c4] ;  /* 0x0008c40001797983 */ /* 0x000ee60000300800 */
[----:B------:R-:W-:-:S04]  /*23740*/  PRMT R125, R125, 0x9910, RZ ;  /* 0x000099107d7d7816 */ /* 0x000fc800000000ff */
[----:B------:R-:W-:-:S05]  /*23750*/  SHF.R.S32.HI R125, RZ, 0x8, R125 ;  /* 0x00000008ff7d7819 */ /* 0x000fca000001147d */
[----:B------:R-:W-:Y:S01]  /*23760*/  @P1 STG.E.U8 desc[UR20][R122.64], R125 ;  /* 0x0000007d7a001986 */ /* 0x000fe2000c101114 */
[----:B------:R-:W-:-:S03]  /*23770*/  VIADD R124, R0, 0x28 ;  /* 0x00000028007c7836 */ /* 0x000fc60000000000 */
[----:B---3--:R1:W-:Y:S02]  /*23780*/  @P4 STG.E.U8 desc[UR20][R120.64], R115 ;  /* 0x0000007378004986 */ /* 0x0083e4000c101114 */
[----:B-1----:R-:W-:Y:S02]  /*23790*/  PRMT R121, R115, 0x9910, RZ ;  /* 0x0000991073797816 */ /* 0x002fe400000000ff */
[----:B------:R-:W2:Y:S02]  /*237a0*/  LDL.LU R115, [R1+0x8c0] ;  /* 0x0008c00001737983 */ /* 0x000ea40000300800 */
[----:B------:R-:W-:Y:S02]  /*237b0*/  SHF.R.S32.HI R121, RZ, 0x8, R121 ;  /* 0x00000008ff797819 */ /* 0x000fe40000011479 */
[----:B0-----:R-:W-:Y:S01]  /*237c0*/  ISETP.LT.AND P2, PT, R124, UR4, !P0 ;  /* 0x000000047c007c0c */ /* 0x001fe2000c741270 */
[----:B------:R-:W0:Y:S02]  /*237d0*/  LDCU UR4, c[0x0][0x39c] ;  /* 0x00007380ff0477ac */ /* 0x000e240008000800 */
[----:B------:R-:W-:Y:S04]  /*237e0*/  @P6 STG.E.U8 desc[UR20][R118.64], R121 ;  /* 0x0000007976006986 */ /* 0x000fe8000c101114 */
[----:B----4-:R1:W-:Y:S02]  /*237f0*/  @P3 STG.E.U8 desc[UR20][R116.64], R111 ;  /* 0x0000006f74003986 */ /* 0x0103e4000c101114 */
[----:B-1----:R-:W-:-:S02]  /*23800*/  PRMT R117, R111, 0x9910, RZ ;  /* 0x000099106f757816 */ /* 0x002fc400000000ff */
[----:B------:R-:W3:Y:S02]  /*23810*/  LDL.LU R111, [R1+0x8bc] ;  /* 0x0008bc00016f7983 */ /* 0x000ee40000300800 */
[----:B------:R-:W-:Y:S01]  /*23820*/  SHF.R.S32.HI R117, RZ, 0x8, R117 ;  /* 0x00000008ff757819 */ /* 0x000fe20000011475 */
[----:B------:R-:W-:-:S05]  /*23830*/  VIADD R124, R0, 0x29 ;  /* 0x00000029007c7836 */ /* 0x000fca0000000000 */
[----:B0-----:R-:W-:Y:S01]  /*23840*/  ISETP.LT.AND P1, PT, R124, UR4, !P0 ;  /* 0x000000047c007c0c */ /* 0x001fe2000c721270 */
[----:B------:R-:W0:Y:S01]  /*23850*/  LDCU UR4, c[0x0][0x39c] ;  /* 0x00007380ff0477ac */ /* 0x000e220008000800 */
[----:B------:R-:W-:Y:S01]  /*23860*/  VIADD R122, R0, 0x2a ;  /* 0x0000002a007a7836 */ /* 0x000fe20000000000 */
[----:B--2---:R-:W-:Y:S04]  /*23870*/  @P5 STG.E.U8 desc[UR20][R114.64], R117 ;  /* 0x0000007572005986 */ /* 0x004fe8000c101114 */
[----:B-----5:R1:W-:Y:S02]  /*23880*/  @P2 STG.E.U8 desc[UR20][R112.64], R107 ;  /* 0x0000006b70002986 */ /* 0x0203e4000c101114 */
[----:B-1----:R-:W-:Y:S02]  /*23890*/  PRMT R113, R107, 0x9910, RZ ;  /* 0x000099106b717816 */ /* 0x002fe400000000ff */
[----:B------:R-:W2:Y:S01]  /*238a0*/  LDL.LU R107, [R1+0x8b8] ;  /* 0x0008b800016b7983 */ /* 0x000ea20000300800 */
[----:B0-----:R-:W-:Y:S01]  /*238b0*/  ISETP.LT.AND P4, PT, R122, UR4, !P0 ;  /* 0x000000047a007c0c */ /* 0x001fe2000c781270 */
[----:B------:R-:W0:Y:S01]  /*238c0*/  LDCU UR4, c[0x0][0x39c] ;  /* 0x00007380ff0477ac */ /* 0x000e220008000800 */
[C---:B------:R-:W-:Y:S01]  /*238d0*/  VIADD R120, R0.reuse, 0x2b ;  /* 0x0000002b00787836 */ /* 0x040fe20000000000 */
[----:B------:R-:W-:Y:S01]  /*238e0*/  SHF.R.S32.HI R113, RZ, 0x8, R113 ;  /* 0x00000008ff717819 */ /* 0x000fe20000011471 */
[----:B------:R-:W-:-:S03]  /*238f0*/  VIADD R118, R0, 0x2c ;  /* 0x0000002c00767836 */ /* 0x000fc60000000000 */
[----:B0-----:R-:W-:Y:S01]  /*23900*/  ISETP.LT.AND P6, PT, R120, UR4, !P0 ;  /* 0x0000000478007c0c */ /* 0x001fe2000c7c1270 */
[----:B------:R-:W0:Y:S01]  /*23910*/  LDCU UR4, c[0x0][0x39c] ;  /* 0x00007380ff0477ac */ /* 0x000e220008000800 */
[----:B---3--:R-:W-:Y:S04]  /*23920*/  @P1 STG.E.U8 desc[UR20][R110.64], R113 ;  /* 0x000000716e001986 */ /* 0x008fe8000c101114 */
[----:B------:R1:W-:Y:S01]  /*23930*/  @P4 STG.E.U8 desc[UR20][R108.64], R103 ;  /* 0x000000676c004986 */ /* 0x0003e2000c101114 */
[----:B0-----:R-:W-:Y:S01]  /*23940*/  ISETP.LT.AND P3, PT, R118, UR4, !P0 ;  /* 0x0000000476007c0c */ /* 0x001fe2000c761270 */
[----:B------:R-:W0:Y:S01]  /*23950*/  LDCU UR4, c[0x0][0x39c] ;  /* 0x00007380ff0477ac */ /* 0x000e220008000800 */
[----:B-1----:R-:W-:Y:S02]  /*23960*/  PRMT R109, R103, 0x9910, RZ ;  /* 0x00009910676d7816 */ /* 0x002fe400000000ff */
[----:B------:R-:W3:Y:S02]  /*23970*/  LDL.LU R103, [R1+0x8b4] ;  /* 0x0008b40001677983 */ /* 0x000ee40000300800 */
[----:B------:R-:W-:Y:S01]  /*23980*/  SHF.R.S32.HI R109, RZ, 0x8, R109 ;  /* 0x00000008ff6d7819 */ /* 0x000fe2000001146d */
[----:B------:R-:W-:-:S05]  /*23990*/  VIADD R116, R0, 0x2d ;  /* 0x0000002d00747836 */ /* 0x000fca0000000000 */
[----:B0-----:R-:W-:Y:S01]  /*239a0*/  ISETP.LT.AND P5, PT, R116, UR4, !P0 ;  /* 0x0000000474007c0c */ /* 0x001fe2000c7a1270 */
[----:B------:R-:W0:Y:S01]  /*239b0*/  LDCU UR4, c[0x0][0x39c] ;  /* 0x00007380ff0477ac */ /* 0x000e220008000800 */
[----:B--2---:R-:W-:Y:S04]  /*239c0*/  @P6 STG.E.U8 desc[UR20][R106.64], R109 ;  /* 0x0000006d6a006986 */ /* 0x004fe8000c101114 */
[----:B------:R1:W-:Y:S02]  /*239d0*/  @P3 STG.E.U8 desc[UR20][R104.64], R99 ;  /* 0x0000006368003986 */ /* 0x0003e4000c101114 */
[----:B-1----:R-:W-:Y:S02]  /*239e0*/  PRMT R105, R99, 0x9910, RZ ;  /* 0x0000991063697816 */ /* 0x002fe400000000ff */
[----:B------:R-:W2:Y:S01]  /*239f0*/  LDL.LU R99, [R1+0x8b0] ;  /* 0x0008b00001637983 */ /* 0x000ea20000300800 */
[----:B------:R-:W-:-:S05]  /*23a00*/  VIADD R114, R0, 0x2e ;  /* 0x0000002e00727836 */ /* 0x000fca0000000000 */
        /* <DEDUP_REMOVED lines=43> */
[----:B------:R-:W-:-:S02]  /*23cc0*/  VIADD R98, R0, 0x36 ;  /* 0x0000003600627836 */ /* 0x000fc40000000000 */
[C---:B------:R-:W-:Y:S01]  /*23cd0*/  VIADD R96, R0.reuse, 0x37 ;  /* 0x0000003700607836 */ /* 0x040fe20000000000 */
[----:B------:R-:W-:Y:S01]  /*23ce0*/  SHF.R.S32.HI R89, RZ, 0x8, R89 ;  /* 0x00000008ff597819 */ /* 0x000fe20000011459 */
[----:B------:R-:W-:Y:S01]  /*23cf0*/  VIADD R94, R0, 0x38 ;  /* 0x00000038005e7836 */ /* 0x000fe20000000000 */
[----:B0-----:R-:W-:Y:S01]  /*23d00*/  ISETP.LT.AND P4, PT, R98, UR4, !P0 ;  /* 0x0000000462007c0c */ /* 0x001fe2000c781270 */
[----:B------:R-:W0:Y:S01]  /*23d10*/  LDCU UR4, c[0x0][0x39c] ;  /* 0x00007380ff0477ac */ /* 0x000e220008000800 */
[----:B------:R-:W4:Y:S01]  /*23d20*/  LDL.LU R122, [R1+0x388] ;  /* 0x00038800017a7983 */ /* 0x000f220000300800 */
[----:B0-----:R-:W-:Y:S01]  /*23d30*/  ISETP.LT.AND P6, PT, R96, UR4, !P0 ;  /* 0x0000000460007c0c */ /* 0x001fe2000c7c1270 */
[----:B------:R-:W0:Y:S02]  /*23d40*/  LDCU UR4, c[0x0][0x39c] ;  /* 0x00007380ff0477ac */ /* 0x000e240008000800 */
[----:B---3--:R-:W-:Y:S07]  /*23d50*/  @P1 STG.E.U8 desc[UR20][R86.64], R89 ;  /* 0x0000005956001986 */ /* 0x008fee000c101114 */
[----:B------:R1:W-:Y:S01]  /*23d60*/  @P4 STG.E.U8 desc[UR20][R84.64], R79 ;  /* 0x0000004f54004986 */ /* 0x0003e2000c101114 */
[----:B0-----:R-:W-:Y:S01]  /*23d70*/  ISETP.LT.AND P3, PT, R94, UR4, !P0 ;  /* 0x000000045e007c0c */ /* 0x001fe2000c761270 */
[----:B------:R-:W0:Y:S01]  /*23d80*/  LDCU UR4, c[0x0][0x39c] ;  /* 0x00007380ff0477ac */ /* 0x000e220008000800 */
[----:B-1----:R-:W-:-:S02]  /*23d90*/  PRMT R85, R79, 0x9910, RZ ;  /* 0x000099104f557816 */ /* 0x002fc400000000ff */
[----:B------:R-:W3:Y:S02]  /*23da0*/  LDL.LU R79, [R1+0x89c] ;  /* 0x00089c00014f7983 */ /* 0x000ee40000300800 */
[----:B------:R-:W-:Y:S02]  /*23db0*/  SHF.R.S32.HI R85, RZ, 0x8, R85 ;  /* 0x00000008ff557819 */ /* 0x000fe40000011455 */
[----:B------:R-:W5:Y:S04]  /*23dc0*/  LDL.LU R124, [R1+0x100] ;  /* 0x00010000017c7983 */ /* 0x000f680000300800 */
[----:B------:R-:W5:Y:S04]  /*23dd0*/  LDL.LU R125, [R1+0x104] ;  /* 0x00010400017d7983 */ /* 0x000f680000300800 */
[----:B--2---:R-:W-:Y:S04]  /*23de0*/  @P6 STG.E.U8 desc[UR20][R82.64], R85 ;  /* 0x0000005552006986 */ /* 0x004fe8000c101114 */
[----:B------:R1:W-:Y:S02]  /*23df0*/  @P3 STG.E.U8 desc[UR20][R80.64], R77 ;  /* 0x0000004d50003986 */ /* 0x0003e4000c101114 */
[----:B-1----:R-:W-:-:S02]  /*23e00*/  PRMT R81, R77, 0x9910, RZ ;  /* 0x000099104d517816 */ /* 0x002fc400000000ff */
[----:B------:R-:W2:Y:S01]  /*23e10*/  LDL.LU R77, [R1+0x898] ;  /* 0x00089800014d7983 */ /* 0x000ea20000300800 */
[C---:B------:R-:W-:Y:S02]  /*23e20*/  VIADD R92, R0.reuse, 0x39 ;  /* 0x00000039005c7836 */ /* 0x040fe40000000000 */
[----:B------:R-:W-:Y:S01]  /*23e30*/  VIADD R90, R0, 0x3a ;  /* 0x0000003a005a7836 */ /* 0x000fe20000000000 */
[----:B------:R-:W-:Y:S01]  /*23e40*/  SHF.R.S32.HI R81, RZ, 0x8, R81 ;  /* 0x00000008ff517819 */ /* 0x000fe20000011451 */
[----:B------:R-:W4:Y:S01]  /*23e50*/  LDL.LU R123, [R1+0x38c] ;  /* 0x00038c00017b7983 */ /* 0x000f220000300800 */
[----:B0-----:R-:W-:Y:S01]  /*23e60*/  ISETP.LT.AND P5, PT, R92, UR4, !P0 ;  /* 0x000000045c007c0c */ /* 0x001fe2000c7a1270 */
[----:B------:R-:W0:Y:S02]  /*23e70*/  LDCU UR4, c[0x0][0x39c] ;  /* 0x00007380ff0477ac */ /* 0x000e240008000800 */
[----:B0-----:R-:W-:Y:S01]  /*23e80*/  ISETP.LT.AND P2, PT, R90, UR4, !P0 ;  /* 0x000000045a007c0c */ /* 0x001fe2000c741270 */
[----:B------:R-:W0:Y:S09]  /*23e90*/  LDCU UR4, c[0x0][0x39c] ;  /* 0x00007380ff0477ac */ /* 0x000e320008000800 */
[----:B---3--:R1:W-:Y:S02]  /*23ea0*/  @P5 STG.E.U8 desc[UR20][R78.64], R81 ;  /* 0x000000514e005986 */ /* 0x0083e4000c101114 */
[----:B-1----:R-:W-:Y:S01]  /*23eb0*/  PRMT R79, R71, 0x9910, RZ ;  /* 0x00009910474f7816 */ /* 0x002fe200000000ff */
[----:B------:R-:W-:-:S05]  /*23ec0*/  VIADD R88, R0, 0x3b ;  /* 0x0000003b00587836 */ /* 0x000fca0000000000 */
[----:B0-----:R-:W-:Y:S01]  /*23ed0*/  ISETP.LT.AND P1, PT, R88, UR4, !P0 ;  /* 0x0000000458007c0c */ /* 0x001fe2000c721270 */
[----:B------:R-:W0:Y:S01]  /*23ee0*/  LDCU UR4, c[0x0][0x39c] ;  /* 0x00007380ff0477ac */ /* 0x000e220008000800 */
[C---:B------:R-:W-:Y:S02]  /*23ef0*/  VIADD R86, R0.reuse, 0x3c ;  /* 0x0000003c00567836 */ /* 0x040fe40000000000 */
[----:B------:R-:W-:-:S03]  /*23f00*/  VIADD R84, R0, 0x3d ;  /* 0x0000003d00547836 */ /* 0x000fc60000000000 */
[----:B0-----:R-:W-:Y:S01]  /*23f10*/  ISETP.LT.AND P4, PT, R86, UR4, !P0 ;  /* 0x0000000456007c0c */ /* 0x001fe2000c781270 */
[----:B------:R-:W0:Y:S01]  /*23f20*/  LDCU UR4, c[0x0][0x39c] ;  /* 0x00007380ff0477ac */ /* 0x000e220008000800 */
[----:B--2---:R1:W-:Y:S04]  /*23f30*/  @P2 STG.E.U8 desc[UR20][R76.64], R71 ;  /* 0x000000474c002986 */ /* 0x0043e8000c101114 */
[----:B-1----:R-:W2:Y:S01]  /*23f40*/  LDL.LU R71, [R1+0x894] ;  /* 0x0008940001477983 */ /* 0x002ea20000300800 */
[----:B0-----:R-:W-:Y:S01]  /*23f50*/  ISETP.LT.AND P6, PT, R84, UR4, !P0 ;  /* 0x0000000454007c0c */ /* 0x001fe2000c7c1270 */
[----:B------:R-:W0:Y:S01]  /*23f60*/  LDCU UR4, c[0x0][0x39c] ;  /* 0x00007380ff0477ac */ /* 0x000e220008000800 */
[C---:B------:R-:W-:Y:S02]  /*23f70*/  VIADD R82, R0.reuse, 0x3e ;  /* 0x0000003e00527836 */ /* 0x040fe40000000000 */
[----:B------:R-:W-:-:S03]  /*23f80*/  VIADD R80, R0, 0x3f ;  /* 0x0000003f00507836 */ /* 0x000fc60000000000 */
[----:B0-----:R-:W-:Y:S01]  /*23f90*/  ISETP.LT.AND P3, PT, R82, UR4, !P0 ;  /* 0x0000000452007c0c */ /* 0x001fe2000c761270 */
[----:B------:R-:W0:Y:S01]  /*23fa0*/  LDCU UR4, c[0x0][0x39c] ;  /* 0x00007380ff0477ac */ /* 0x000e220008000800 */
[----:B------:R-:W-:Y:S01]  /*23fb0*/  VIADD R78, R0, 0x40 ;  /* 0x00000040004e7836 */ /* 0x000fe20000000000 */
[----:B------:R-:W-:-:S04]  /*23fc0*/  SHF.R.S32.HI R77, RZ, 0x8, R79 ;  /* 0x00000008ff4d7819 */ /* 0x000fc8000001144f */
[----:B------:R-:W-:Y:S01]  /*23fd0*/  ISETP.LT.AND P2, PT, R78, UR6, !P0 ;  /* 0x000000064e007c0c */ /* 0x000fe2000c741270 */
[----:B------:R1:W-:Y:S01]  /*23fe0*/  @P1 STG.E.U8 desc[UR20][R74.64], R77 ;  /* 0x0000004d4a001986 */ /* 0x0003e2000c101114 */
[----:B------:R-:W-:Y:S01]  /*23ff0*/  VIADD R76, R0, 0x41 ;  /* 0x00000041004c7836 */ /* 0x000fe20000000000 */
[----:B------:R-:W3:Y:S01]  /*24000*/  LDCU UR6, c[0x0][0x39c] ;  /* 0x00007380ff0677ac */ /* 0x000ee20008000800 */
[----:B0-----:R-:W-:Y:S01]  /*24010*/  ISETP.LT.AND P5, PT, R80, UR4, !P0 ;  /* 0x0000000450007c0c */ /* 0x001fe2000c7a1270 */
[----:B----4-:R0:W-:Y:S01]  /*24020*/  @P4 STG.E.U8 desc[UR20][R72.64], R122 ;  /* 0x0000007a48004986 */ /* 0x0101e2000c101114 */
[----:B------:R-:W-:Y:S01]  /*24030*/  PRMT R80, R122, 0x9910, RZ ;  /* 0x000099107a507816 */ /* 0x000fe200000000ff */
[----:B------:R-:W4:Y:S04]  /*24040*/  LDCU UR4, c[0x0][0x39c] ;  /* 0x00007380ff0477ac */ /* 0x000f280008000800 */
[----:B------:R-:W-:-:S05]  /*24050*/  IMAD.MOV.U32 R78, RZ, RZ, R80 ;  /* 0x000000ffff4e7224 */ /* 0x000fca00078e0050 */
[----:B-1----:R-:W-:Y:S02]  /*24060*/  SHF.R.S32.HI R75, RZ, 0x8, R78 ;  /* 0x00000008ff4b7819 */ /* 0x002fe4000001144e */
[----:B------:R-:W-:Y:S01]  /*24070*/  ISETP.LT.AND P1, PT, R76, UR7, !P0 ;  /* 0x000000074c007c0c */ /* 0x000fe2000c721270 */
[C---:B0-----:R-:W-:Y:S01]  /*24080*/  VIADD R72, R0.reuse, 0x43 ;  /* 0x0000004300487836 */ /* 0x041fe20000000000 */
[----:B------:R-:W0:Y:S01]  /*24090*/  LDCU UR7, c[0x0][0x39c] ;  /* 0x00007380ff0777ac */ /* 0x000e220008000800 */
[C---:B------:R-:W-:Y:S02]  /*240a0*/  VIADD R74, R0.reuse, 0x42 ;  /* 0x00000042004a7836 */ /* 0x040fe40000000000 */
[----:B------:R-:W-:-:S03]  /*240b0*/  VIADD R73, R0, 0x44 ;  /* 0x0000004400497836 */ /* 0x000fc60000000000 */
[----:B------:R-:W-:Y:S02]  /*240c0*/  ISETP.LT.AND P4, PT, R74, UR9, !P0 ;  /* 0x000000094a007c0c */ /* 0x000fe4000c781270 */
[----:B-----5:R-:W-:Y:S01]  /*240d0*/  F2FP.SATFINITE.E4M3.F32.PACK_AB_MERGE_C R74, R125, R124, RZ ;  /* 0x0000007c7d4a723e */ /* 0x020fe200048070ff */
[----:B--2---:R1:W-:Y:S02]  /*240e0*/  @P6 STG.E.U8 desc[UR20][R70.64], R75 ;  /* 0x0000004b46006986 */ /* 0x0043e4000c101114 */
[----:B-1----:R-:W-:Y:S02]  /*240f0*/  VIADD R71, R67, UR5 ;  /* 0x0000000543477c36 */ /* 0x002fe40008000000 */
[----:B------:R-:W2:Y:S04]  /*24100*/  LDL.LU R67, [R1+0x890] ;  /* 0x0008900001437983 */ /* 0x000ea80000300800 */
[----:B------:R-:W5:Y:S04]  /*24110*/  LDL.LU R75, [R1+0x10c] ;  /* 0x00010c00014b7983 */ /* 0x000f680000300800 */
        /* <DEDUP_REMOVED lines=15> */
[----:B----4-:R-:W-:Y:S01]  /*24210*/  ISETP.LT.AND P6, PT, R72, UR4, !P0 ;  /* 0x0000000448007c0c */ /* 0x010fe2000c7c1270 */
[----:B------:R-:W1:Y:S02]  /*24220*/  LDCU UR4, c[0x0][0x39c] ;  /* 0x00007380ff0477ac */ /* 0x000e640008000800 */
[----:B------:R-:W4:Y:S01]  /*24230*/  LDL.LU R92, [R1+0x164] ;  /* 0x00016400015c7983 */ /* 0x000f220000300800 */
[----:B------:R-:W-:-:S03]  /*24240*/  PRMT R72, R123, 0x9910, RZ ;  /* 0x000099107b487816 */ /* 0x000fc600000000ff */
[----:B------:R-:W2:Y:S04]  /*24250*/  LDL.LU R93, [R1+0x168] ;  /* 0x00016800015d7983 */ /* 0x000ea80000300800 */
[----:B------:R-:W2:Y:S04]  /*24260*/  LDL.LU R91, [R1+0x16c] ;  /* 0x00016c00015b7983 */ /* 0x000ea80000300800 */
[----:B------:R-:W2:Y:S04]  /*24270*/  LDL.LU R94, [R1+0x170] ;  /* 0x00017000015e7983 */ /* 0x000ea80000300800 */
[----:B------:R-:W2:Y:S04]  /*24280*/  LDL.LU R96, [R1+0x174] ;  /* 0x0001740001607983 */ /* 0x000ea80000300800 */
[----:B------:R-:W2:Y:S04]  /*24290*/  LDL.LU R97, [R1+0x178] ;  /* 0x0001780001617983 */ /* 0x000ea80000300800 */
[----:B------:R-:W2:Y:S04]  /*242a0*/  LDL.LU R95, [R1+0x17c] ;  /* 0x00017c00015f7983 */ /* 0x000ea80000300800 */
[----:B------:R-:W2:Y:S04]  /*242b0*/  LDL.LU R98, [R1+0x180] ;  /* 0x0001800001627983 */ /* 0x000ea80000300800 */
[----:B------:R0:W-:Y:S01]  /*242c0*/  @P3 STG.E.U8 desc[UR20][R68.64], R123 ;  /* 0x0000007b44003986 */ /* 0x0001e2000c101114 */
[----:B------:R-:W-:-:S03]  /*242d0*/  IADD3 R70, P3, PT, R71, R3, RZ ;  /* 0x0000000347467210 */ /* 0x000fc60007f7e0ff */
[----:B------:R-:W2:Y:S04]  /*242e0*/  LDL.LU R100, [R1+0x184] ;  /* 0x0001840001647983 */ /* 0x000ea80000300800 */
[----:B------:R-:W2:Y:S01]  /*242f0*/  LDL.LU R101, [R1+0x188] ;  /* 0x0001880001657983 */ /* 0x000ea20000300800 */
[----:B0-----:R-:W-:-:S03]  /*24300*/  IMAD.MOV.U32 R69, RZ, RZ, R72 ;  /* 0x000000ffff457224 */ /* 0x001fc600078e0048 */
[----:B------:R-:W2:Y:S01]  /*24310*/  LDL.LU R99, [R1+0x18c] ;  /* 0x00018c0001637983 */ /* 0x000ea20000300800 */
[----:B------:R-:W-:-:S03]  /*24320*/  VIADD R72, R71, UR5 ;  /* 0x0000000547487c36 */ /* 0x000fc60008000000 */
[----:B------:R-:W2:Y:S01]  /*24330*/  LDL.LU R102, [R1+0x190] ;  /* 0x0001900001667983 */ /* 0x000ea20000300800 */
[----:B------:R-:W-:-:S03]  /*24340*/  LEA.HI.X.SX32 R71, R71, R2, 0x1, P3 ;  /* 0x0000000247477211 */ /* 0x000fc600018f0eff */
[----:B------:R-:W2:Y:S01]  /*24350*/  LDL.LU R104, [R1+0x194] ;  /* 0x0001940001687983 */ /* 0x000ea20000300800 */
[----:B------:R-:W-:-:S03]  /*24360*/  SHF.R.S32.HI R69, RZ, 0x8, R69 ;  /* 0x00000008ff457819 */ /* 0x000fc60000011445 */
[----:B------:R-:W2:Y:S01]  /*24370*/  LDL.LU R105, [R1+0x1a0] ;  /* 0x0001a00001697983 */ /* 0x000ea20000300800 */
[----:B------:R-:W-:-:S03]  /*24380*/  IADD3 R68, P3, PT, R72, R3, RZ ;  /* 0x0000000348447210 */ /* 0x000fc60007f7e0ff */
[----:B------:R-:W2:Y:S04]  /*24390*/  LDL.LU R103, [R1+0x1a4] ;  /* 0x0001a40001677983 */ /* 0x000ea80000300800 */
[----:B------:R-:W2:Y:S04]  /*243a0*/  LDL.LU R106, [R1+0x1a8] ;  /* 0x0001a800016a7983 */ /* 0x000ea80000300800 */
[----:B------:R-:W2:Y:S04]  /*243b0*/  LDL.LU R108, [R1+0x1ac] ;  /* 0x0001ac00016c7983 */ /* 0x000ea80000300800 */
[----:B------:R-:W2:Y:S04]  /*243c0*/  LDL.LU R109, [R1+0x1b0] ;  /* 0x0001b000016d7983 */ /* 0x000ea80000300800 */
[----:B------:R-:W2:Y:S04]  /*243d0*/  LDL.LU R107, [R1+0x1b4] ;  /* 0x0001b400016b7983 */ /* 0x000ea80000300800 */
[----:B------:R-:W2:Y:S04]  /*243e0*/  LDL.LU R110, [R1+0x1b8] ;  /* 0x0001b800016e7983 */ /* 0x000ea80000300800 */
[----:B------:R0:W-:Y:S04]  /*243f0*/  @P5 STG.E.U8 desc[UR20][R70.64], R69 ;  /* 0x0000004546005986 */ /* 0x0001e8000c101114 */
[----:B------:R-:W2:Y:S04]  /*24400*/  LDL.LU R112, [R1+0x1bc] ;  /* 0x0001bc0001707983 */ /* 0x000ea80000300800 */
[----:B------:R-:W2:Y:S01]  /*24410*/  LDL.LU R113, [R1+0x1c0] ;  /* 0x0001c00001717983 */ /* 0x000ea20000300800 */
[C---:B0-----:R-:W-:Y:S01]  /*24420*/  LEA.HI.X.SX32 R69, R72.reuse, R2, 0x1, P3 ;  /* 0x0000000248457211 */ /* 0x041fe200018f0eff */
[----:B------:R-:W-:-:S02]  /*24430*/  VIADD R71, R72, UR5 ;  /* 0x0000000548477c36 */ /* 0x000fc40008000000 */
[----:B------:R-:W2:Y:S01]  /*24440*/  LDL.LU R111, [R1+0x1c4] ;  /* 0x0001c400016f7983 */ /* 0x000ea20000300800 */
[----:B-1----:R-:W-:Y:S01]  /*24450*/  ISETP.LT.AND P3, PT, R73, UR4, !P0 ;  /* 0x0000000449007c0c */ /* 0x002fe2000c761270 */
[----:B------:R-:W0:Y:S02]  /*24460*/  LDCU UR4, c[0x0][0x39c] ;  /* 0x00007380ff0477ac */ /* 0x000e240008000800 */
[----:B------:R-:W2:Y:S01]  /*24470*/  LDL.LU R114, [R1+0x1c8] ;  /* 0x0001c80001727983 */ /* 0x000ea20000300800 */
[----:B------:R-:W-:-:S03]  /*24480*/  PRMT R73, R74, 0x9910, RZ ;  /* 0x000099104a497816 */ /* 0x000fc600000000ff */
[----:B------:R-:W2:Y:S04]  /*24490*/  LDL.LU R116, [R1+0x1cc] ;  /* 0x0001cc0001747983 */ /* 0x000ea80000300800 */
[----:B------:R-:W2:Y:S04]  /*244a0*/  LDL.LU R117, [R1+0x1d0] ;  /* 0x0001d00001757983 */ /* 0x000ea80000300800 */
[----:B------:R1:W-:Y:S01]  /*244b0*/  @P2 STG.E.U8 desc[UR20][R68.64], R74 ;  /* 0x0000004a44002986 */ /* 0x0003e2000c101114 */
[----:B------:R-:W-:-:S03]  /*244c0*/  IADD3 R70, P2, PT, R71, R3, RZ ;  /* 0x0000000347467210 */ /* 0x000fc60007f5e0ff */
[----:B------:R-:W2:Y:S01]  /*244d0*/  LDL.LU R115, [R1+0x1d4] ;  /* 0x0001d40001737983 */ /* 0x000ea20000300800 */
[----:B------:R-:W-:-:S03]  /*244e0*/  VIADD R72, R71, UR5 ;  /* 0x0000000547487c36 */ /* 0x000fc60008000000 */
[----:B------:R-:W2:Y:S01]  /*244f0*/  LDL.LU R118, [R1+0x1d8] ;  /* 0x0001d80001767983 */ /* 0x000ea20000300800 */
[----:B------:R-:W-:-:S03]  /*24500*/  LEA.HI.X.SX32 R71, R71, R2, 0x1, P2 ;  /* 0x0000000247477211 */ /* 0x000fc600010f0eff */
[----:B------:R-:W2:Y:S01]  /*24510*/  LDL.LU R120, [R1+0x1dc] ;  /* 0x0001dc0001787983 */ /* 0x000ea20000300800 */
[----:B------:R-:W-:-:S03]  /*24520*/  SHF.R.S32.HI R73, RZ, 0x8, R73 ;  /* 0x00000008ff497819 */ /* 0x000fc60000011449 */
[----:B------:R-:W2:Y:S04]  /*24530*/  LDL.LU R121, [R1+0x1e8] ;  /* 0x0001e80001797983 */ /* 0x000ea80000300800 */
[----:B------:R-:W2:Y:S04]  /*24540*/  LDL.LU R119, [R1+0x1ec] ;  /* 0x0001ec0001777983 */ /* 0x000ea80000300800 */
[----:B------:R-:W2:Y:S04]  /*24550*/  LDL.LU R122, [R1+0x1f0] ;  /* 0x0001f000017a7983 */ /* 0x000ea80000300800 */
[----:B------:R-:W2:Y:S04]  /*24560*/  LDL.LU R124, [R1+0x1f4] ;  /* 0x0001f400017c7983 */ /* 0x000ea80000300800 */
[----:B------:R-:W2:Y:S04]  /*24570*/  LDL.LU R125, [R1+0x1f8] ;  /* 0x0001f800017d7983 */ /* 0x000ea80000300800 */
[----:B------:R-:W2:Y:S04]  /*24580*/  LDL.LU R123, [R1+0x1fc] ;  /* 0x0001fc00017b7983 */ /* 0x000ea80000300800 */
[----:B-1----:R-:W2:Y:S04]  /*24590*/  LDL.LU R74, [R1+0x114] ;  /* 0x00011400014a7983 */ /* 0x002ea80000300800 */
[----:B------:R1:W-:Y:S04]  /*245a0*/  @P1 STG.E.U8 desc[UR20][R70.64], R73 ;  /* 0x0000004946001986 */ /* 0x0003e8000c101114 */
[----:B-1----:R-:W5:Y:S01]  /*245b0*/  LDL.LU R71, [R1+0x108] ;  /* 0x0001080001477983 */ /* 0x002f620000300800 */
[----:B------:R-:W-:-:S02]  /*245c0*/  VIADD R68, R0, 0x45 ;  /* 0x0000004500447836 */ /* 0x000fc40000000000 */
[----:B------:R-:W-:-:S03]  /*245d0*/  VIADD R69, R0, 0x46 ;  /* 0x0000004600457836 */ /* 0x000fc60000000000 */
[----:B---3--:R-:W-:Y:S01]  /*245e0*/  ISETP.LT.AND P2, PT, R68, UR6, !P0 ;  /* 0x0000000644007c0c */ /* 0x008fe2000c741270 */
[----:B------:R-:W-:Y:S01]  /*245f0*/  VIADD R70, R0, 0x47 ;  /* 0x0000004700467836 */ /* 0x000fe20000000000 */
[C---:B------:R-:W-:Y:S01]  /*24600*/  IADD3 R68, P5, PT, R72.reuse, R3, RZ ;  /* 0x0000000348447210 */ /* 0x040fe20007fbe0ff */
[----:B------:R-:W1:Y:S01]  /*24610*/  LDCU UR6, c[0x0][0x39c] ;  /* 0x00007380ff0677ac */ /* 0x000e620008000800 */
[----:B------:R-:W-:Y:S02]  /*24620*/  ISETP.LT.AND P1, PT, R69, UR7, !P0 ;  /* 0x0000000745007c0c */ /* 0x000fe4000c721270 */
[----:B------:R-:W-:Y:S01]  /*24630*/  LEA.HI.X.SX32 R69, R72, R2, 0x1, P5 ;  /* 0x0000000248457211 */ /* 0x000fe200028f0eff */
[----:B------:R-:W3:Y:S01]  /*24640*/  LDCU UR7, c[0x0][0x39c] ;  /* 0x00007380ff0777ac */ /* 0x000ee20008000800 */
[----:B-----5:R-:W-:-:S04]  /*24650*/  F2FP.SATFINITE.E4M3.F32.PACK_AB_MERGE_C R73, R75, R71, RZ ;  /* 0x000000474b49723e */ /* 0x020fc800048070ff */
[----:B------:R-:W-:Y:S01]  /*24660*/  PRMT R75, R73, 0x9910, RZ ;  /* 0x00009910494b7816 */ /* 0x000fe200000000ff */
[----:B------:R5:W-:Y:S04]  /*24670*/  @P4 STG.E.U8 desc[UR20][R68.64], R73 ;  /* 0x0000004944004986 */ /* 0x000be8000c101114 */
[----:B-----5:R-:W2:Y:S01]  /*24680*/  LDL.LU R73, [R1+0x110] ;  /* 0x0001100001497983 */ /* 0x020ea20000300800 */
[----:B0-----:R-:W-:Y:S01]  /*24690*/  ISETP.LT.AND P5, PT, R70, UR4, !P0 ;  /* 0x0000000446007c0c */ /* 0x001fe2000c7a1270 */
[----:B------:R-:W0:Y:S01]  /*246a0*/  LDCU UR4, c[0x0][0x39c] ;  /* 0x00007380ff0477ac */ /* 0x000e220008000800 */
[----:B------:R-:W-:-:S04]  /*246b0*/  VIADD R71, R72, UR5 ;  /* 0x0000000548477c36 */ /* 0x000fc80008000000 */
[C---:B------:R-:W-:Y:S01]  /*246c0*/  VIADD R72, R71.reuse, UR5 ;  /* 0x0000000547487c36 */ /* 0x040fe20008000000 */
[CC--:B------:R-:W-:Y:S02]  /*246d0*/  IADD3 R70, P4, PT, R71.reuse, R3.reuse, RZ ;  /* 0x0000000347467210 */ /* 0x0c0fe40007f9e0ff */
[----:B------:R-:W-:Y:S02]  /*246e0*/  SHF.R.S32.HI R75, RZ, 0x8, R75 ;  /* 0x00000008ff4b7819 */ /* 0x000fe4000001144b */
[----:B------:R-:W-:Y:S02]  /*246f0*/  LEA.HI.X.SX32 R71, R71, R2, 0x1, P4 ;  /* 0x0000000247477211 */ /* 0x000fe400020f0eff */
[----:B------:R-:W-:-:S03]  /*24700*/  IADD3 R68, P4, PT, R72, R3, RZ ;  /* 0x0000000348447210 */ /* 0x000fc60007f9e0ff */
[----:B------:R5:W-:Y:S01]  /*24710*/  @P6 STG.E.U8 desc[UR20][R70.64], R75 ;  /* 0x0000004b46006986 */ /* 0x000be2000c101114 */
[----:B------:R-:W-:-:S03]  /*24720*/  LEA.HI.X.SX32 R69, R72, R2, 0x1, P4 ;  /* 0x0000000248457211 */ /* 0x000fc600020f0eff */
[----:B-----5:R-:W5:Y:S01]  /*24730*/  LDL.LU R75, [R1+0x11c] ;  /* 0x00011c00014b7983 */ /* 0x020f620000300800 */
[----:B--2---:R-:W-:Y:S01]  /*24740*/  F2FP.SATFINITE.E4M3.F32.PACK_AB_MERGE_C R74, R74, R73, RZ ;  /* 0x000000494a4a723e */ /* 0x004fe200048070ff */
[----:B------:R-:W-:-:S05]  /*24750*/  VIADD R73, R0, 0x48 ;  /* 0x0000004800497836 */ /* 0x000fca0000000000 */
[----:B0-----:R-:W-:Y:S01]  /*24760*/  ISETP.LT.AND P4, PT, R73, UR4, !P0 ;  /* 0x0000000449007c0c */ /* 0x001fe2000c781270 */
[----:B------:R-:W-:Y:S01]  /*24770*/  VIADD R70, R72, UR5 ;  /* 0x0000000548467c36 */ /* 0x000fe20008000000 */
[----:B------:R-:W5:Y:S01]  /*24780*/  LDL.LU R73, [R1+0x118] ;  /* 0x0001180001497983 */ /* 0x000f620000300800 */
[----:B------:R-:W-:-:S03]  /*24790*/  VIADD R71, R0, 0x4a ;  /* 0x0000004a00477836 */ /* 0x000fc60000000000 */
[----:B------:R0:W-:Y:S01]  /*247a0*/  @P3 STG.E.U8 desc[UR20][R68.64], R74 ;  /* 0x0000004a44003986 */ /* 0x0001e2000c101114 */
[----:B------:R-:W-:Y:S01]  /*247b0*/  PRMT R72, R74, 0x9910, RZ ;  /* 0x000099104a487816 */ /* 0x000fe200000000ff */
[----:B------:R-:W2:Y:S03]  /*247c0*/  LDCU UR4, c[0x0][0x39c] ;  /* 0x00007380ff0477ac */ /* 0x000ea60008000800 */
[----:B------:R-:W-:Y:S01]  /*247d0*/  SHF.R.S32.HI R72, RZ, 0x8, R72 ;  /* 0x00000008ff487819 */ /* 0x000fe20000011448 */
[----:B0-----:R-:W-:Y:S01]  /*247e0*/  VIADD R69, R0, 0x49 ;  /* 0x0000004900457836 */ /* 0x001fe20000000000 */
[----:B------:R-:W-:-:S04]  /*247f0*/  IADD3 R68, P6, PT, R70, R3, RZ ;  /* 0x0000000346447210 */ /* 0x000fc80007fde0ff */
[----:B-1----:R-:W-:Y:S01]  /*24800*/  ISETP.LT.AND P3, PT, R69, UR6, !P0 ;  /* 0x0000000645007c0c */ /* 0x002fe2000c761270 */
[----:B------:R-:W0:Y:S01]  /*24810*/  LDCU UR6, c[0x0][0x39c] ;  /* 0x00007380ff0677ac */ /* 0x000e220008000800 */
[C---:B------:R-:W-:Y:S02]  /*24820*/  LEA.HI.X.SX32 R69, R70.reuse, R2, 0x1, P6 ;  /* 0x0000000246457211 */ /* 0x040fe400030f0eff */
[----:B---3--:R-:W-:Y:S01]  /*24830*/  ISETP.LT.AND P6, PT, R71, UR7, !P0 ;  /* 0x0000000747007c0c */ /* 0x008fe2000c7c1270 */
[----:B------:R-:W-:Y:S01]  /*24840*/  VIADD R71, R70, UR5 ;  /* 0x0000000546477c36 */ /* 0x000fe20008000000 */
[----:B------:R-:W1:Y:S01]  /*24850*/  LDCU UR7, c[0x0][0x39c] ;  /* 0x00007380ff0777ac */ /* 0x000e620008000800 */
[----:B------:R3:W-:Y:S03]  /*24860*/  @P2 STG.E.U8 desc[UR20][R68.64], R72 ;  /* 0x0000004844002986 */ /* 0x0007e6000c101114 */
[C---:B------:R-:W-:Y:S01]  /*24870*/  IADD3 R70, P2, PT, R71.reuse, R3, RZ ;  /* 0x0000000347467210 */ /* 0x040fe20007f5e0ff */
[----:B---3--:R-:W-:-:S03]  /*24880*/  VIADD R72, R71, UR5 ;  /* 0x0000000547487c36 */ /* 0x008fc60008000000 */
[----:B------:R-:W-:Y:S02]  /*24890*/  LEA.HI.X.SX32 R71, R71, R2, 0x1, P2 ;  /* 0x0000000247477211 */ /* 0x000fe400010f0eff */
[----:B------:R-:W-:-:S04]  /*248a0*/  IADD3 R68, P2, PT, R72, R3, RZ ;  /* 0x0000000348447210 */ /* 0x000fc80007f5e0ff */
[----:B------:R-:W-:Y:S02]  /*248b0*/  LEA.HI.X.SX32 R69, R72, R2, 0x1, P2 ;  /* 0x0000000248457211 */ /* 0x000fe400010f0eff */
[----:B-----5:R-:W-:-:S04]  /*248c0*/  F2FP.SATFINITE.E4M3.F32.PACK_AB_MERGE_C R74, R75, R73, RZ ;  /* 0x000000494b4a723e */ /* 0x020fc800048070ff */
[----:B------:R-:W-:Y:S01]  /*248d0*/  PRMT R75, R74, 0x9910, RZ ;  /* 0x000099104a4b7816 */ /* 0x000fe200000000ff */
[----:B------:R3:W-:Y:S01]  /*248e0*/  @P1 STG.E.U8 desc[UR20][R70.64], R74 ;  /* 0x0000004a46001986 */ /* 0x0007e2000c101114 */
[----:B------:R-:W-:Y:S02]  /*248f0*/  VIADD R73, R0, 0x4b ;  /* 0x0000004b00497836 */ /* 0x000fe40000000000 */
[----:B---3--:R-:W-:Y:S01]  /*24900*/  SHF.R.S32.HI R74, RZ, 0x8, R75 ;  /* 0x00000008ff4a7819 */ /* 0x008fe2000001144b */
[----:B------:R-:W-:Y:S02]  /*24910*/  VIADD R71, R72, UR5 ;  /* 0x0000000548477c36 */ /* 0x000fe40008000000 */
[----:B------:R-:W-:Y:S02]  /*24920*/  VIADD R70, R0, 0x4c ;  /* 0x0000004c00467836 */ /* 0x000fe40000000000 */
[----:B------:R3:W-:Y:S01]  /*24930*/  @P5 STG.E.U8 desc[UR20][R68.64], R74 ;  /* 0x0000004a44005986 */ /* 0x0007e2000c101114 */
[----:B--2---:R-:W-:Y:S01]  /*24940*/  ISETP.LT.AND P1, PT, R73, UR4, !P0 ;  /* 0x0000000449007c0c */ /* 0x004fe2000c721270 */
[----:B------:R-:W2:Y:S01]  /*24950*/  LDCU UR4, c[0x0][0x39c] ;  /* 0x00007380ff0477ac */ /* 0x000ea20008000800 */
[----:B0-----:R-:W-:Y:S01]  /*24960*/  ISETP.LT.AND P2, PT, R70, UR6, !P0 ;  /* 0x0000000646007c0c */ /* 0x001fe2000c741270 */
[----:B------:R-:W-:Y:S01]  /*24970*/  VIADD R70, R0, 0x4d ;  /* 0x0000004d00467836 */ /* 0x000fe20000000000 */
[----:B------:R-:W-:Y:S01]  /*24980*/  F2FP.SATFINITE.E4M3.F32.PACK_AB_MERGE_C R72, R76, R78, RZ ;  /* 0x0000004e4c48723e */ /* 0x000fe200048070ff */
[----:B------:R-:W0:Y:S01]  /*24990*/  LDCU UR6, c[0x0][0x39c] ;  /* 0x00007380ff0677ac */ /* 0x000e220008000800 */
[----:B---3--:R-:W-:-:S04]  /*249a0*/  IADD3 R68, P5, PT, R71, R3, RZ ;  /* 0x0000000347447210 */ /* 0x008fc80007fbe0ff */
[CC--:B------:R-:W-:Y:S01]  /*249b0*/  LEA.HI.X.SX32 R69, R71.reuse, R2.reuse, 0x1, P5 ;  /* 0x0000000247457211 */ /* 0x0c0fe200028f0eff */
[----:B------:R-:W-:Y:S01]  /*249c0*/  VIADD R71, R71, UR5 ;  /* 0x0000000547477c36 */ /* 0x000fe20008000000 */
[----:B-1----:R-:W-:Y:S02]  /*249d0*/  ISETP.LT.AND P5, PT, R70, UR7, !P0 ;  /* 0x0000000746007c0c */ /* 0x002fe4000c7a1270 */
[----:B------:R-:W-:Y:S01]  /*249e0*/  F2FP.SATFINITE.E4M3.F32.PACK_AB_MERGE_C R74, R80, R77, RZ ;  /* 0x0000004d504a723e */ /* 0x000fe200048070ff */
[----:B------:R1:W-:Y:S01]  /*249f0*/  @P4 STG.E.U8 desc[UR20][R68.64], R72 ;  /* 0x0000004844004986 */ /* 0x0003e2000c101114 */
[----:B------:R-:W-:Y:S01]  /*24a00*/  PRMT R75, R72, 0x9910, RZ ;  /* 0x00009910484b7816 */ /* 0x000fe200000000ff */
[----:B------:R-:W-:Y:S01]  /*24a10*/  VIADD R73, R0, 0x4e ;  /* 0x0000004e00497836 */ /* 0x000fe20000000000 */
[C---:B------:R-:W-:Y:S01]  /*24a20*/  IADD3 R70, P4, PT, R71.reuse, R3, RZ ;  /* 0x0000000347467210 */ /* 0x040fe20007f9e0ff */
[----:B------:R-:W3:Y:S01]  /*24a30*/  LDCU UR7, c[0x0][0x39c] ;  /* 0x00007380ff0777ac */ /* 0x000ee20008000800 */
[----:B------:R-:W-:Y:S01]  /*24a40*/  SHF.R.S32.HI R75, RZ, 0x8, R75 ;  /* 0x00000008ff4b7819 */ /* 0x000fe2000001144b */
[C---:B-1----:R-:W-:Y:S01]  /*24a50*/  VIADD R72, R71.reuse, UR5 ;  /* 0x0000000547487c36 */ /* 0x042fe20008000000 */
[----:B------:R-:W-:-:S04]  /*24a60*/  LEA.HI.X.SX32 R71, R71, R2, 0x1, P4 ;  /* 0x0000000247477211 */ /* 0x000fc800020f0eff */
[C---:B------:R-:W-:Y:S01]  /*24a70*/  IADD3 R68, P4, PT, R72.reuse, R3, RZ ;  /* 0x0000000348447210 */ /* 0x040fe20007f9e0ff */
[----:B------:R1:W-:Y:S03]  /*24a80*/  @P3 STG.E.U8 desc[UR20][R70.64], R75 ;  /* 0x0000004b46003986 */ /* 0x0003e6000c101114 */
[----:B------:R-:W-:Y:S02]  /*24a90*/  LEA.HI.X.SX32 R69, R72, R2, 0x1, P4 ;  /* 0x0000000248457211 */ /* 0x000fe400020f0eff */
[----:B--2---:R-:W-:Y:S01]  /*24aa0*/  ISETP.LT.AND P3, PT, R73, UR4, !P0 ;  /* 0x0000000449007c0c */ /* 0x004fe2000c761270 */
[----:B------:R-:W2:Y:S01]  /*24ab0*/  LDCU UR4, c[0x0][0x39c] ;  /* 0x00007380ff0477ac */ /* 0x000ea20008000800 */
[----:B-1----:R-:W-:Y:S01]  /*24ac0*/  PRMT R70, R74, 0x9910, RZ ;  /* 0x000099104a467816 */ /* 0x002fe200000000ff */
[----:B------:R-:W-:Y:S01]  /*24ad0*/  VIADD R71, R72, UR5 ;  /* 0x0000000548477c36 */ /* 0x000fe20008000000 */
[----:B------:R1:W-:Y:S03]  /*24ae0*/  @P6 STG.E.U8 desc[UR20][R68.64], R74 ;  /* 0x0000004a44006986 */ /* 0x0003e6000c101114 */
[----:B------:R-:W-:-:S02]  /*24af0*/  IMAD.MOV.U32 R72, RZ, RZ, R70 ;  /* 0x000000ffff487224 */ /* 0x000fc400078e0046 */
[----:B------:R-:W-:-:S03]  /*24b00*/  VIADD R70, R0, 0x4f ;  /* 0x0000004f00467836 */ /* 0x000fc60000000000 */
[----:B------:R-:W-:Y:S02]  /*24b10*/  SHF.R.S32.HI R72, RZ, 0x8, R72 ;  /* 0x00000008ff487819 */ /* 0x000fe40000011448 */
[----:B-1----:R-:W-:-:S04]  /*24b20*/  IADD3 R68, P4, PT, R71, R3, RZ ;  /* 0x0000000347447210 */ /* 0x002fc80007f9e0ff */
[CC--:B------:R-:W-:Y:S01]  /*24b30*/  LEA.HI.X.SX32 R69, R71.reuse, R2.reuse, 0x1, P4 ;  /* 0x0000000247457211 */ /* 0x0c0fe200020f0eff */
[----:B------:R-:W-:Y:S01]  /*24b40*/  VIADD R71, R71, UR5 ;  /* 0x0000000547477c36 */ /* 0x000fe20008000000 */
[----:B0-----:R-:W-:Y:S01]  /*24b50*/  ISETP.LT.AND P4, PT, R70, UR6, !P0 ;  /* 0x0000000646007c0c */ /* 0x001fe2000c781270 */
[----:B------:R-:W0:Y:S02]  /*24b60*/  LDCU UR6, c[0x0][0x39c] ;  /* 0x00007380ff0677ac */ /* 0x000e240008000800 */
[----:B------:R1:W-:Y:S01]  /*24b70*/  @P1 STG.E.U8 desc[UR20][R68.64], R72 ;  /* 0x0000004844001986 */ /* 0x0003e2000c101114 */
[----:B------:R-:W-:Y:S02]  /*24b80*/  IADD3 R70, P1, PT, R71, R3, RZ ;  /* 0x0000000347467210 */ /* 0x000fe40007f3e0ff */
[----:B------:R-:W-:Y:S01]  /*24b90*/  F2FP.SATFINITE.E4M3.F32.PACK_AB_MERGE_C R73, R81, R79, RZ ;  /* 0x0000004f5149723e */ /* 0x000fe200048070ff */
[C---:B-1----:R-:W-:Y:S02]  /*24ba0*/  VIADD R68, R0.reuse, 0x50 ;  /* 0x0000005000447836 */ /* 0x042fe40000000000 */
[C---:B------:R-:W-:Y:S01]  /*24bb0*/  VIADD R72, R71.reuse, UR5 ;  /* 0x0000000547487c36 */ /* 0x040fe20008000000 */
[----:B------:R-:W-:Y:S01]  /*24bc0*/  LEA.HI.X.SX32 R71, R71, R2, 0x1, P1 ;  /* 0x0000000247477211 */ /* 0x000fe200008f0eff */
[----:B------:R-:W-:Y:S01]  /*24bd0*/  VIADD R69, R0, 0x51 ;  /* 0x0000005100457836 */ /* 0x000fe20000000000 */
[----:B--2---:R-:W-:Y:S01]  /*24be0*/  ISETP.LT.AND P1, PT, R68, UR4, !P0 ;  /* 0x0000000444007c0c */ /* 0x004fe2000c721270 */
[----:B------:R-:W1:Y:S01]  /*24bf0*/  LDCU UR4, c[0x0][0x39c] ;  /* 0x00007380ff0477ac */ /* 0x000e620008000800 */
[----:B------:R-:W-:-:S02]  /*24c00*/  PRMT R74, R73, 0x9910, RZ ;  /* 0x00009910494a7816 */ /* 0x000fc400000000ff */
[CC--:B------:R-:W-:Y:S01]  /*24c10*/  IADD3 R68, P6, PT, R72.reuse, R3.reuse, RZ ;  /* 0x0000000348447210 */ /* 0x0c0fe20007fde0ff */
[----:B------:R2:W-:Y:S01]  /*24c20*/  @P2 STG.E.U8 desc[UR20][R70.64], R73 ;  /* 0x0000004946002986 */ /* 0x0005e2000c101114 */
[----:B---3--:R-:W-:Y:S01]  /*24c30*/  ISETP.LT.AND P2, PT, R69, UR7, !P0 ;  /* 0x0000000745007c0c */ /* 0x008fe2000c741270 */
[----:B------:R-:W3:Y:S01]  /*24c40*/  LDCU UR7, c[0x0][0x39c] ;  /* 0x00007380ff0777ac */ /* 0x000ee20008000800 */
[C---:B------:R-:W-:Y:S02]  /*24c50*/  LEA.HI.X.SX32 R69, R72.reuse, R2, 0x1, P6 ;  /* 0x0000000248457211 */ /* 0x040fe400030f0eff */
[----:B--2---:R-:W-:Y:S01]  /*24c60*/  SHF.R.S32.HI R73, RZ, 0x8, R74 ;  /* 0x00000008ff497819 */ /* 0x004fe2000001144a */
[----:B------:R-:W-:Y:S02]  /*24c70*/  VIADD R71, R72, UR5 ;  /* 0x0000000548477c36 */ /* 0x000fe40008000000 */
[----:B------:R-:W-:Y:S02]  /*24c80*/  VIADD R70, R0, 0x52 ;  /* 0x0000005200467836 */ /* 0x000fe40000000000 */
[----:B------:R2:W-:Y:S03]  /*24c90*/  @P5 STG.E.U8 desc[UR20][R68.64], R73 ;  /* 0x0000004944005986 */ /* 0x0005e6000c101114 */
[----:B0-----:R-:W-:Y:S01]  /*24ca0*/  ISETP.LT.AND P5, PT, R70, UR6, !P0 ;  /* 0x0000000646007c0c */ /* 0x001fe2000c7a1270 */
[----:B------:R-:W-:Y:S01]  /*24cb0*/  VIADD R72, R0, 0x53 ;  /* 0x0000005300487836 */ /* 0x000fe20000000000 */
[----:B------:R-:W-:Y:S01]  /*24cc0*/  F2FP.SATFINITE.E4M3.F32.PACK_AB_MERGE_C R70, R84, R82, RZ ;  /* 0x000000525446723e */ /* 0x000fe200048070ff */
[----:B------:R-:W0:Y:S01]  /*24cd0*/  LDCU UR6, c[0x0][0x39c] ;  /* 0x00007380ff0677ac */ /* 0x000e220008000800 */
[----:B--2---:R-:W-:-:S04]  /*24ce0*/  IADD3 R68, P6, PT, R71, R3, RZ ;  /* 0x0000000347447210 */ /* 0x004fc80007fde0ff */
[C---:B------:R-:W-:Y:S01]  /*24cf0*/  LEA.HI.X.SX32 R69, R71.reuse, R2, 0x1, P6 ;  /* 0x0000000247457211 */ /* 0x040fe200030f0eff */
[----:B------:R-:W-:Y:S01]  /*24d00*/  VIADD R71, R71, UR5 ;  /* 0x0000000547477c36 */ /* 0x000fe20008000000 */
[----:B------:R-:W-:-:S03]  /*24d10*/  PRMT R74, R70, 0x9910, RZ ;  /* 0x00009910464a7816 */ /* 0x000fc600000000ff */
[----:B------:R2:W-:Y:S01]  /*24d20*/  @P3 STG.E.U8 desc[UR20][R68.64], R70 ;  /* 0x0000004644003986 */ /* 0x0005e2000c101114 */
[----:B-1----:R-:W-:Y:S01]  /*24d30*/  ISETP.LT.AND P3, PT, R72, UR4, !P0 ;  /* 0x0000000448007c0c */ /* 0x002fe2000c761270 */
[C---:B------:R-:W-:Y:S01]  /*24d40*/  VIADD R72, R71.reuse, UR5 ;  /* 0x0000000547487c36 */ /* 0x040fe20008000000 */
[----:B------:R-:W-:Y:S01]  /*24d50*/  SHF.R.S32.HI R74, RZ, 0x8, R74 ;  /* 0x00000008ff4a7819 */ /* 0x000fe2000001144a */
[----:B------:R-:W1:Y:S01]  /*24d60*/  LDCU UR4, c[0x0][0x39c] ;  /* 0x00007380ff0477ac */ /* 0x000e620008000800 */
[----:B--2---:R-:W-:-:S04]  /*24d70*/  IADD3 R70, P6, PT, R71, R3, RZ ;  /* 0x0000000347467210 */ /* 0x004fc80007fde0ff */
[----:B------:R-:W-:-:S05]  /*24d80*/  LEA.HI.X.SX32 R71, R71, R2, 0x1, P6 ;  /* 0x0000000247477211 */ /* 0x000fca00030f0eff */
[----:B------:R2:W-:Y:S02]  /*24d90*/  @P4 STG.E.U8 desc[UR20][R70.64], R74 ;  /* 0x0000004a46004986 */ /* 0x0005e4000c101114 */
[----:B--2---:R-:W-:Y:S02]  /*24da0*/  F2FP.SATFINITE.E4M3.F32.PACK_AB_MERGE_C R74, R88, R86, RZ ;  /* 0x00000056584a723e */ /* 0x004fe400048070ff */
[----:B------:R-:W2:Y:S04]  /*24db0*/  LDL.LU R86, [R1+0x150] ;  /* 0x0001500001567983 */ /* 0x000ea80000300800 */
[----:B------:R-:W2:Y:S01]  /*24dc0*/  LDL.LU R88, [R1+0x154] ;  /* 0x0001540001587983 */ /* 0x000ea20000300800 */
[----:B------:R-:W-:Y:S01]  /*24dd0*/  VIADD R69, R0, 0x54 ;  /* 0x0000005400457836 */ /* 0x000fe20000000000 */
[----:B------:R-:W-:-:S02]  /*24de0*/  IADD3 R68, P6, PT, R72, R3, RZ ;  /* 0x0000000348447210 */ /* 0x000fc40007fde0ff */
[----:B------:R-:W-:Y:S01]  /*24df0*/  F2FP.SATFINITE.E4M3.F32.PACK_AB_MERGE_C R70, R83, R85, RZ ;  /* 0x000000555346723e */ /* 0x000fe200048070ff */
[----:B------:R-:W-:Y:S01]  /*24e00*/  VIADD R71, R72, UR5 ;  /* 0x0000000548477c36 */ /* 0x000fe20008000000 */
[----:B---3--:R-:W-:Y:S01]  /*24e10*/  ISETP.LT.AND P4, PT, R69, UR7, !P0 ;  /* 0x0000000745007c0c */ /* 0x008fe2000c781270 */
[----:B------:R-:W-:Y:S01]  /*24e20*/  VIADD R73, R0, 0x55 ;  /* 0x0000005500497836 */ /* 0x000fe20000000000 */
[----:B------:R-:W-:Y:S01]  /*24e30*/  LEA.HI.X.SX32 R69, R72, R2, 0x1, P6 ;  /* 0x0000000248457211 */ /* 0x000fe200030f0eff */
[----:B------:R-:W3:Y:S01]  /*24e40*/  LDCU UR7, c[0x0][0x39c] ;  /* 0x00007380ff0777ac */ /* 0x000ee20008000800 */
[----:B------:R-:W-:-:S03]  /*24e50*/  PRMT R72, R70, 0x9910, RZ ;  /* 0x0000991046487816 */ /* 0x000fc600000000ff */
[----:B------:R5:W-:Y:S01]  /*24e60*/  @P1 STG.E.U8 desc[UR20][R68.64], R70 ;  /* 0x0000004644001986 */ /* 0x000be2000c101114 */
[----:B0-----:R-:W-:Y:S01]  /*24e70*/  ISETP.LT.AND P6, PT, R73, UR6, !P0 ;  /* 0x0000000649007c0c */ /* 0x001fe2000c7c1270 */
[----:B------:R-:W0:Y:S01]  /*24e80*/  LDCU UR6, c[0x0][0x39c] ;  /* 0x00007380ff0677ac */ /* 0x000e220008000800 */
[----:B------:R-:W-:Y:S02]  /*24e90*/  VIADD R73, R0, 0x56 ;  /* 0x0000005600497836 */ /* 0x000fe40000000000 */
[----:B-----5:R-:W-:Y:S01]  /*24ea0*/  IMAD.MOV.U32 R69, RZ, RZ, R72 ;  /* 0x000000ffff457224 */ /* 0x020fe200078e0048 */
[C---:B------:R-:W-:Y:S01]  /*24eb0*/  IADD3 R70, P1, PT, R71.reuse, R3, RZ ;  /* 0x0000000347467210 */ /* 0x040fe20007f3e0ff */
[----:B------:R-:W-:-:S03]  /*24ec0*/  VIADD R72, R71, UR5 ;  /* 0x0000000547487c36 */ /* 0x000fc60008000000 */
[----:B------:R-:W-:Y:S02]  /*24ed0*/  LEA.HI.X.SX32 R71, R71, R2, 0x1, P1 ;  /* 0x0000000247477211 */ /* 0x000fe400008f0eff */
[----:B------:R-:W-:Y:S02]  /*24ee0*/  SHF.R.S32.HI R69, RZ, 0x8, R69 ;  /* 0x00000008ff457819 */ /* 0x000fe40000011445 */
[----:B------:R-:W-:-:S03]  /*24ef0*/  IADD3 R68, P1, PT, R72, R3, RZ ;  /* 0x0000000348447210 */ /* 0x000fc60007f3e0ff */
[----:B------:R5:W-:Y:S02]  /*24f00*/  @P2 STG.E.U8 desc[UR20][R70.64], R69 ;  /* 0x0000004546002986 */ /* 0x000be4000c101114 */
[C---:B-----5:R-:W-:Y:S01]  /*24f10*/  LEA.HI.X.SX32 R69, R72.reuse, R2, 0x1, P1 ;  /* 0x0000000248457211 */ /* 0x060fe200008f0eff */
[----:B------:R-:W-:Y:S01]  /*24f20*/  VIADD R71, R72, UR5 ;  /* 0x0000000548477c36 */ /* 0x000fe20008000000 */
[----:B-1----:R-:W-:Y:S01]  /*24f30*/  ISETP.LT.AND P1, PT, R73, UR4, !P0 ;  /* 0x0000000449007c0c */ /* 0x002fe2000c721270 */
[----:B------:R-:W1:Y:S01]  /*24f40*/  LDCU UR4, c[0x0][0x39c] ;  /* 0x00007380ff0477ac */ /* 0x000e620008000800 */
[----:B------:R-:W-:Y:S01]  /*24f50*/  PRMT R73, R74, 0x9910, RZ ;  /* 0x000099104a497816 */ /* 0x000fe200000000ff */
[----:B------:R5:W-:Y:S01]  /*24f60*/  @P5 STG.E.U8 desc[UR20][R68.64], R74 ;  /* 0x0000004a44005986 */ /* 0x000be2000c101114 */
[C---:B------:R-:W-:Y:S01]  /*24f70*/  IADD3 R70, P2, PT, R71.reuse, R3, RZ ;  /* 0x0000000347467210 */ /* 0x040fe20007f5e0ff */
[----:B------:R-:W-:Y:S01]  /*24f80*/  VIADD R72, R71, UR5 ;  /* 0x0000000547487c36 */ /* 0x000fe20008000000 */
[----:B------:R-:W-:-:S02]  /*24f90*/  SHF.R.S32.HI R73, RZ, 0x8, R73 ;  /* 0x00000008ff497819 */ /* 0x000fc40000011449 */
[----:B------:R-:W-:Y:S01]  /*24fa0*/  LEA.HI.X.SX32 R71, R71, R2, 0x1, P2 ;  /* 0x0000000247477211 */ /* 0x000fe200010f0eff */
[C---:B-----5:R-:W-:Y:S02]  /*24fb0*/  VIADD R68, R0.reuse, 0x57 ;  /* 0x0000005700447836 */ /* 0x060fe40000000000 */
[----:B------:R-:W-:-:S03]  /*24fc0*/  VIADD R69, R0, 0x58 ;  /* 0x0000005800457836 */ /* 0x000fc60000000000 */
[----:B0-----:R-:W-:Y:S01]  /*24fd0*/  ISETP.LT.AND P2, PT, R68, UR6, !P0 ;  /* 0x0000000644007c0c */ /* 0x001fe2000c741270 */
[----:B------:R0:W-:Y:S01]  /*24fe0*/  @P3 STG.E.U8 desc[UR20][R70.64], R73 ;  /* 0x0000004946003986 */ /* 0x0001e2000c101114 */
[C---:B------:R-:W-:Y:S01]  /*24ff0*/  IADD3 R68, P5, PT, R72.reuse, R3, RZ ;  /* 0x0000000348447210 */ /* 0x040fe20007fbe0ff */
[----:B------:R-:W5:Y:S01]  /*25000*/  LDCU UR6, c[0x0][0x39c] ;  /* 0x00007380ff0677ac */ /* 0x000f620008000800 */
[----:B---3--:R-:W-:Y:S02]  /*25010*/  ISETP.LT.AND P3, PT, R69, UR7, !P0 ;  /* 0x0000000745007c0c */ /* 0x008fe4000c761270 */
[----:B------:R-:W-:Y:S01]  /*25020*/  LEA.HI.X.SX32 R69, R72, R2, 0x1, P5 ;  /* 0x0000000248457211 */ /* 0x000fe200028f0eff */
[----:B------:R-:W3:Y:S01]  /*25030*/  LDCU UR7, c[0x0][0x39c] ;  /* 0x00007380ff0777ac */ /* 0x000ee20008000800 */
[----:B0-----:R-:W-:Y:S02]  /*25040*/  VIADD R70, R0, 0x59 ;  /* 0x0000005900467836 */ /* 0x001fe40000000000 */
[----:B------:R-:W-:-:S03]  /*25050*/  VIADD R71, R72, UR5 ;  /* 0x0000000548477c36 */ /* 0x000fc60008000000 */
[----:B-1----:R-:W-:Y:S01]  /*25060*/  ISETP.LT.AND P5, PT, R70, UR4, !P0 ;  /* 0x0000000446007c0c */ /* 0x002fe2000c7a1270 */
[----:B------:R-:W-:Y:S01]  /*25070*/  VIADD R72, R71, UR5 ;  /* 0x0000000547487c36 */ /* 0x000fe20008000000 */
[----:B------:R-:W-:Y:S01]  /*25080*/  F2FP.SATFINITE.E4M3.F32.PACK_AB_MERGE_C R74, R87, R89, RZ ;  /* 0x00000059574a723e */ /* 0x000fe200048070ff */
[----:B------:R-:W0:Y:S01]  /*25090*/  LDCU UR4, c[0x0][0x39c] ;  /* 0x00007380ff0477ac */ /* 0x000e220008000800 */
[----:B--2---:R-:W-:-:S05]  /*250a0*/  F2FP.SATFINITE.E4M3.F32.PACK_AB_MERGE_C R73, R88, R86, RZ ;  /* 0x000000565849723e */ /* 0x004fca00048070ff */
[----:B------:R1:W-:Y:S01]  /*250b0*/  @P4 STG.E.U8 desc[UR20][R68.64], R73 ;  /* 0x0000004944004986 */ /* 0x0003e2000c101114 */
[-C--:B------:R-:W-:Y:S02]  /*250c0*/  IADD3 R70, P4, PT, R71, R3.reuse, RZ ;  /* 0x0000000347467210 */ /* 0x080fe40007f9e0ff */
[----:B------:R-:W-:Y:S02]  /*250d0*/  PRMT R75, R73, 0x9910, RZ ;  /* 0x00009910494b7816 */ /* 0x000fe400000000ff */
[----:B------:R-:W-:Y:S02]  /*250e0*/  LEA.HI.X.SX32 R71, R71, R2, 0x1, P4 ;  /* 0x0000000247477211 */ /* 0x000fe400020f0eff */
[----:B------:R-:W-:Y:S02]  /*250f0*/  SHF.R.S32.HI R75, RZ, 0x8, R75 ;  /* 0x00000008ff4b7819 */ /* 0x000fe4000001144b */
[----:B-1----:R-:W-:-:S03]  /*25100*/  IADD3 R68, P4, PT, R72, R3, RZ ;  /* 0x0000000348447210 */ /* 0x002fc60007f9e0ff */
[----:B------:R1:W-:Y:S01]  /*25110*/  @P6 STG.E.U8 desc[UR20][R70.64], R75 ;  /* 0x0000004b46006986 */ /* 0x0003e2000c101114 */
[----:B------:R-:W-:-:S05]  /*25120*/  LEA.HI.X.SX32 R69, R72, R2, 0x1, P4 ;  /* 0x0000000248457211 */ /* 0x000fca00020f0eff */
[----:B------:R2:W-:Y:S01]  /*25130*/  @P1 STG.E.U8 desc[UR20][R68.64], R74 ;  /* 0x0000004a44001986 */ /* 0x0005e2000c101114 */
[----:B-1----:R-:W-:Y:S01]  /*25140*/  VIADD R70, R72, UR5 ;  /* 0x0000000548467c36 */ /* 0x002fe20008000000 */
[----:B------:R-:W-:Y:S01]  /*25150*/  PRMT R72, R74, 0x9910, RZ ;  /* 0x000099104a487816 */ /* 0x000fe200000000ff */
[C---:B------:R-:W-:Y:S02]  /*25160*/  VIADD R71, R0.reuse, 0x5c ;  /* 0x0000005c00477836 */ /* 0x040fe40000000000 */
[----:B--2---:R-:W-:Y:S01]  /*25170*/  VIADD R69, R0, 0x5b ;  /* 0x0000005b00457836 */ /* 0x004fe20000000000 */
[----:B------:R-:W-:Y:S02]  /*25180*/  IADD3 R68, P6, PT, R70, R3, RZ ;  /* 0x0000000346447210 */ /* 0x000fe40007fde0ff */
[----:B------:R-:W-:Y:S02]  /*25190*/  SHF.R.S32.HI R72, RZ, 0x8, R72 ;  /* 0x00000008ff487819 */ /* 0x000fe40000011448 */
[----:B-----5:R-:W-:Y:S01]  /*251a0*/  ISETP.LT.AND P1, PT, R69, UR6, !P0 ;  /* 0x0000000645007c0c */ /* 0x020fe2000c721270 */
[----:B------:R-:W-:Y:S01]  /*251b0*/  VIADD R73, R0, 0x5a ;  /* 0x0000005a00497836 */ /* 0x000fe20000000000 */
[C---:B------:R-:W-:Y:S01]  /*251c0*/  LEA.HI.X.SX32 R69, R70.reuse, R2, 0x1, P6 ;  /* 0x0000000246457211 */ /* 0x040fe200030f0eff */
[----:B------:R-:W1:Y:S01]  /*251d0*/  LDCU UR6, c[0x0][0x39c] ;  /* 0x00007380ff0677ac */ /* 0x000e620008000800 */
[----:B---3--:R-:W-:Y:S01]  /*251e0*/  ISETP.LT.AND P6, PT, R71, UR7, !P0 ;  /* 0x0000000747007c0c */ /* 0x008fe2000c7c1270 */
[----:B------:R-:W-:-:S02]  /*251f0*/  VIADD R71, R70, UR5 ;  /* 0x0000000546477c36 */ /* 0x000fc40008000000 */
[----:B------:R2:W-:Y:S01]  /*25200*/  @P2 STG.E.U8 desc[UR20][R68.64], R72 ;  /* 0x0000004844002986 */ /* 0x0005e2000c101114 */
[----:B0-----:R-:W-:Y:S01]  /*25210*/  ISETP.LT.AND P4, PT, R73, UR4, !P0 ;  /* 0x0000000449007c0c */ /* 0x001fe2000c781270 */
[----:B------:R-:W0:Y:S01]  /*25220*/  LDCU UR4, c[0x0][0x39c] ;  /* 0x00007380ff0477ac */ /* 0x000e220008000800 */
[C---:B------:R-:W-:Y:S02]  /*25230*/  IADD3 R70, P2, PT, R71.reuse, R3, RZ ;  /* 0x0000000347467210 */ /* 0x040fe40007f5e0ff */
[----:B----4-:R-:W-:Y:S01]  /*25240*/  F2FP.SATFINITE.E4M3.F32.PACK_AB_MERGE_C R74, R92, R90, RZ ;  /* 0x0000005a5c4a723e */ /* 0x010fe200048070ff */
[----:B------:R-:W3:Y:S01]  /*25250*/  LDCU UR7, c[0x0][0x39c] ;  /* 0x00007380ff0777ac */ /* 0x000ee20008000800 */
[C---:B--2---:R-:W-:Y:S01]  /*25260*/  VIADD R72, R71.reuse, UR5 ;  /* 0x0000000547487c36 */ /* 0x044fe20008000000 */
[----:B------:R-:W-:Y:S02]  /*25270*/  LEA.HI.X.SX32 R71, R71, R2, 0x1, P2 ;  /* 0x0000000247477211 */ /* 0x000fe400010f0eff */
[----:B------:R-:W-:-:S02]  /*25280*/  PRMT R75, R74, 0x9910, RZ ;  /* 0x000099104a4b7816 */ /* 0x000fc400000000ff */
[C---:B------:R-:W-:Y:S01]  /*25290*/  IADD3 R68, P2, PT, R72.reuse, R3, RZ ;  /* 0x0000000348447210 */ /* 0x040fe20007f5e0ff */
[----:B------:R2:W-:Y:S03]  /*252a0*/  @P3 STG.E.U8 desc[UR20][R70.64], R74 ;  /* 0x0000004a46003986 */ /* 0x0005e6000c101114 */
[----:B------:R-:W-:Y:S01]  /*252b0*/  LEA.HI.X.SX32 R69, R72, R2, 0x1, P2 ;  /* 0x0000000248457211 */ /* 0x000fe200010f0eff */
[----:B------:R-:W-:Y:S01]  /*252c0*/  VIADD R73, R0, 0x5d ;  /* 0x0000005d00497836 */ /* 0x000fe20000000000 */
[----:B--2---:R-:W-:Y:S01]  /*252d0*/  SHF.R.S32.HI R74, RZ, 0x8, R75 ;  /* 0x00000008ff4a7819 */ /* 0x004fe2000001144b */
[----:B------:R-:W-:Y:S02]  /*252e0*/  VIADD R71, R72, UR5 ;  /* 0x0000000548477c36 */ /* 0x000fe40008000000 */
[----:B------:R-:W-:Y:S02]  /*252f0*/  VIADD R70, R0, 0x5e ;  /* 0x0000005e00467836 */ /* 0x000fe40000000000 */
[----:B------:R2:W-:Y:S01]  /*25300*/  @P5 STG.E.U8 desc[UR20][R68.64], R74 ;  /* 0x0000004a44005986 */ /* 0x0005e2000c101114 */
[----:B0-----:R-:W-:Y:S01]  /*25310*/  ISETP.LT.AND P2, PT, R73, UR4, !P0 ;  /* 0x0000000449007c0c */ /* 0x001fe2000c741270 */
[----:B------:R-:W0:Y:S01]  /*25320*/  LDCU UR4, c[0x0][0x39c] ;  /* 0x00007380ff0477ac */ /* 0x000e220008000800 */
[----:B-1----:R-:W-:Y:S01]  /*25330*/  ISETP.LT.AND P3, PT, R70, UR6, !P0 ;  /* 0x0000000646007c0c */ /* 0x002fe2000c761270 */
[----:B------:R-:W-:Y:S01]  /*25340*/  VIADD R70, R0, 0x5f ;  /* 0x0000005f00467836 */ /* 0x000fe20000000000 */
[----:B------:R-:W-:Y:S01]  /*25350*/  F2FP.SATFINITE.E4M3.F32.PACK_AB_MERGE_C R72, R91, R93, RZ ;  /* 0x0000005d5b48723e */ /* 0x000fe200048070ff */
[----:B------:R-:W1:Y:S01]  /*25360*/  LDCU UR6, c[0x0][0x39c] ;  /* 0x00007380ff0677ac */ /* 0x000e620008000800 */
[----:B--2---:R-:W-:-:S04]  /*25370*/  IADD3 R68, P5, PT, R71, R3, RZ ;  /* 0x0000000347447210 */ /* 0x004fc80007fbe0ff */
[C---:B------:R-:W-:Y:S01]  /*25380*/  LEA.HI.X.SX32 R69, R71.reuse, R2, 0x1, P5 ;  /* 0x0000000247457211 */ /* 0x040fe200028f0eff */
[----:B------:R-:W-:Y:S01]  /*25390*/  VIADD R71, R71, UR5 ;  /* 0x0000000547477c36 */ /* 0x000fe20008000000 */
[----:B---3--:R-:W-:Y:S02]  /*253a0*/  ISETP.LT.AND P5, PT, R70, UR7, !P0 ;  /* 0x0000000746007c0c */ /* 0x008fe4000c7a1270 */
[----:B------:R-:W-:Y:S01]  /*253b0*/  F2FP.SATFINITE.E4M3.F32.PACK_AB_MERGE_C R74, R96, R94, RZ ;  /* 0x0000005e604a723e */ /* 0x000fe200048070ff */
[----:B------:R2:W-:Y:S01]  /*253c0*/  @P4 STG.E.U8 desc[UR20][R68.64], R72 ;  /* 0x0000004844004986 */ /* 0x0005e2000c101114 */
[----:B------:R-:W-:Y:S01]  /*253d0*/  PRMT R75, R72, 0x9910, RZ ;  /* 0x00009910484b7816 */ /* 0x000fe200000000ff */
[----:B------:R-:W-:Y:S01]  /*253e0*/  VIADD R73, R0, 0x60 ;  /* 0x0000006000497836 */ /* 0x000fe20000000000 */
[C---:B------:R-:W-:Y:S01]  /*253f0*/  IADD3 R70, P4, PT, R71.reuse, R3, RZ ;  /* 0x0000000347467210 */ /* 0x040fe20007f9e0ff */
[----:B------:R-:W3:Y:S01]  /*25400*/  LDCU UR7, c[0x0][0x39c] ;  /* 0x00007380ff0777ac */ /* 0x000ee20008000800 */
[----:B------:R-:W-:Y:S01]  /*25410*/  SHF.R.S32.HI R75, RZ, 0x8, R75 ;  /* 0x00000008ff4b7819 */ /* 0x000fe2000001144b */
[C---:B--2---:R-:W-:Y:S01]  /*25420*/  VIADD R72, R71.reuse, UR5 ;  /* 0x0000000547487c36 */ /* 0x044fe20008000000 */
[----:B------:R-:W-:-:S04]  /*25430*/  LEA.HI.X.SX32 R71, R71, R2, 0x1, P4 ;  /* 0x0000000247477211 */ /* 0x000fc800020f0eff */
[C---:B------:R-:W-:Y:S01]  /*25440*/  IADD3 R68, P4, PT, R72.reuse, R3, RZ ;  /* 0x0000000348447210 */ /* 0x040fe20007f9e0ff */
[----:B------:R2:W-:Y:S03]  /*25450*/  @P1 STG.E.U8 desc[UR20][R70.64], R75 ;  /* 0x0000004b46001986 */ /* 0x0005e6000c101114 */
[----:B------:R-:W-:Y:S02]  /*25460*/  LEA.HI.X.SX32 R69, R72, R2, 0x1, P4 ;  /* 0x0000000248457211 */ /* 0x000fe400020f0eff */
[----:B0-----:R-:W-:Y:S01]  /*25470*/  ISETP.LT.AND P1, PT, R73, UR4, !P0 ;  /* 0x0000000449007c0c */ /* 0x001fe2000c721270 */
[----:B------:R-:W0:Y:S01]  /*25480*/  LDCU UR4, c[0x0][0x39c] ;  /* 0x00007380ff0477ac */ /* 0x000e220008000800 */
[----:B--2---:R-:W-:Y:S01]  /*25490*/  PRMT R70, R74, 0x9910, RZ ;  /* 0x000099104a467816 */ /* 0x004fe200000000ff */
[----:B------:R-:W-:Y:S01]  /*254a0*/  VIADD R71, R72, UR5 ;  /* 0x0000000548477c36 */ /* 0x000fe20008000000 */
[----:B------:R2:W-:Y:S03]  /*254b0*/  @P6 STG.E.U8 desc[UR20][R68.64], R74 ;  /* 0x0000004a44006986 */ /* 0x0005e6000c101114 */
[----:B------:R-:W-:-:S02]  /*254c0*/  IMAD.MOV.U32 R72, RZ, RZ, R70 ;  /* 0x000000ffff487224 */ /* 0x000fc400078e0046 */
[----:B------:R-:W-:-:S03]  /*254d0*/  VIADD R70, R0, 0x61 ;  /* 0x0000006100467836 */ /* 0x000fc60000000000 */
[----:B------:R-:W-:Y:S02]  /*254e0*/  SHF.R.S32.HI R72, RZ, 0x8, R72 ;  /* 0x00000008ff487819 */ /* 0x000fe40000011448 */
[----:B--2---:R-:W-:-:S04]  /*254f0*/  IADD3 R68, P4, PT, R71, R3, RZ ;  /* 0x0000000347447210 */ /* 0x004fc80007f9e0ff */
[CC--:B------:R-:W-:Y:S01]  /*25500*/  LEA.HI.X.SX32 R69, R71.reuse, R2.reuse, 0x1, P4 ;  /* 0x0000000247457211 */ /* 0x0c0fe200020f0eff */
[----:B------:R-:W-:Y:S01]  /*25510*/  VIADD R71, R71, UR5 ;  /* 0x0000000547477c36 */ /* 0x000fe20008000000 */
[----:B-1----:R-:W-:Y:S01]  /*25520*/  ISETP.LT.AND P4, PT, R70, UR6, !P0 ;  /* 0x0000000646007c0c */ /* 0x002fe2000c781270 */
[----:B------:R-:W1:Y:S02]  /*25530*/  LDCU UR6, c[0x0][0x39c] ;  /* 0x00007380ff0677ac */ /* 0x000e640008000800 */
[----:B------:R2:W-:Y:S01]  /*25540*/  @P2 STG.E.U8 desc[UR20][R68.64], R72 ;  /* 0x0000004844002986 */ /* 0x0005e2000c101114 */
[----:B------:R-:W-:Y:S02]  /*25550*/  IADD3 R70, P2, PT, R71, R3, RZ ;  /* 0x0000000347467210 */ /* 0x000fe40007f5e0ff */
[----:B------:R-:W-:Y:S01]  /*25560*/  F2FP.SATFINITE.E4M3.F32.PACK_AB_MERGE_C R73, R95, R97, RZ ;  /* 0x000000615f49723e */ /* 0x000fe200048070ff */
[C---:B--2---:R-:W-:Y:S02]  /*25570*/  VIADD R68, R0.reuse, 0x62 ;  /* 0x0000006200447836 */ /* 0x044fe40000000000 */
[C---:B------:R-:W-:Y:S01]  /*25580*/  VIADD R72, R71.reuse, UR5 ;  /* 0x0000000547487c36 */ /* 0x040fe20008000000 */
[----:B------:R-:W-:Y:S01]  /*25590*/  LEA.HI.X.SX32 R71, R71, R2, 0x1, P2 ;  /* 0x0000000247477211 */ /* 0x000fe200010f0eff */
[----:B------:R-:W-:Y:S01]  /*255a0*/  VIADD R69, R0, 0x63 ;  /* 0x0000006300457836 */ /* 0x000fe20000000000 */
[----:B0-----:R-:W-:Y:S01]  /*255b0*/  ISETP.LT.AND P2, PT, R68, UR4, !P0 ;  /* 0x0000000444007c0c */ /* 0x001fe2000c741270 */
[----:B------:R-:W0:Y:S01]  /*255c0*/  LDCU UR4, c[0x0][0x39c] ;  /* 0x00007380ff0477ac */ /* 0x000e220008000800 */
        /* <DEDUP_REMOVED lines=10> */
[----:B-1----:R-:W-:Y:S01]  /*25670*/  ISETP.LT.AND P5, PT, R70, UR6, !P0 ;  /* 0x0000000646007c0c */ /* 0x002fe2000c7a1270 */
[----:B------:R-:W-:Y:S01]  /*25680*/  VIADD R72, R0, 0x65 ;  /* 0x0000006500487836 */ /* 0x000fe20000000000 */
[----:B------:R-:W-:Y:S01]  /*25690*/  F2FP.SATFINITE.E4M3.F32.PACK_AB_MERGE_C R70, R100, R98, RZ ;  /* 0x000000626446723e */ /* 0x000fe200048070ff */
[----:B------:R-:W1:Y:S01]  /*256a0*/  LDCU UR6, c[0x0][0x39c] ;  /* 0x00007380ff0677ac */ /* 0x000e620008000800 */
[----:B--2---:R-:W-:-:S04]  /*256b0*/  IADD3 R68, P6, PT, R71, R3, RZ ;  /* 0x0000000347447210 */ /* 0x004fc80007fde0ff */
[C---:B------:R-:W-:Y:S01]  /*256c0*/  LEA.HI.X.SX32 R69, R71.reuse, R2, 0x1, P6 ;  /* 0x0000000247457211 */ /* 0x040fe200030f0eff */
[----:B------:R-:W-:Y:S01]  /*256d0*/  VIADD R71, R71, UR5 ;  /* 0x0000000547477c36 */ /* 0x000fe20008000000 */
[----:B------:R-:W-:-:S03]  /*256e0*/  PRMT R74, R70, 0x9910, RZ ;  /* 0x00009910464a7816 */ /* 0x000fc600000000ff */
[----:B------:R2:W-:Y:S01]  /*256f0*/  @P1 STG.E.U8 desc[UR20][R68.64], R70 ;  /* 0x0000004644001986 */ /* 0x0005e2000c101114 */
[----:B0-----:R-:W-:Y:S01]  /*25700*/  ISETP.LT.AND P1, PT, R72, UR4, !P0 ;  /* 0x0000000448007c0c */ /* 0x001fe2000c721270 */
[C---:B------:R-:W-:Y:S01]  /*25710*/  VIADD R72, R71.reuse, UR5 ;  /* 0x0000000547487c36 */ /* 0x040fe20008000000 */
[----:B------:R-:W-:Y:S01]  /*25720*/  SHF.R.S32.HI R74, RZ, 0x8, R74 ;  /* 0x00000008ff4a7819 */ /* 0x000fe2000001144a */
[----:B------:R-:W0:Y:S01]  /*25730*/  LDCU UR4, c[0x0][0x39c] ;  /* 0x00007380ff0477ac */ /* 0x000e220008000800 */
        /* <DEDUP_REMOVED lines=16> */
[----:B-1----:R-:W-:Y:S01]  /*25840*/  ISETP.LT.AND P6, PT, R73, UR6, !P0 ;  /* 0x0000000649007c0c */ /* 0x002fe2000c7c1270 */
[----:B------:R-:W1:Y:S01]  /*25850*/  LDCU UR6, c[0x0][0x39c] ;  /* 0x00007380ff0677ac */ /* 0x000e620008000800 */
[----:B------:R-:W-:Y:S02]  /*25860*/  VIADD R73, R0, 0x68 ;  /* 0x0000006800497836 */ /* 0x000fe40000000000 */
[----:B----4-:R-:W-:Y:S01]  /*25870*/  IMAD.MOV.U32 R69, RZ, RZ, R72 ;  /* 0x000000ffff457224 */ /* 0x010fe200078e0048 */
[C---:B------:R-:W-:Y:S01]  /*25880*/  IADD3 R70, P2, PT, R71.reuse, R3, RZ ;  /* 0x0000000347467210 */ /* 0x040fe20007f5e0ff */
[----:B------:R-:W-:-:S03]  /*25890*/  VIADD R72, R71, UR5 ;  /* 0x0000000547487c36 */ /* 0x000fc60008000000 */
[----:B------:R-:W-:Y:S02]  /*258a0*/  LEA.HI.X.SX32 R71, R71, R2, 0x1, P2 ;  /* 0x0000000247477211 */ /* 0x000fe400010f0eff */
[----:B------:R-:W-:Y:S02]  /*258b0*/  SHF.R.S32.HI R69, RZ, 0x8, R69 ;  /* 0x00000008ff457819 */ /* 0x000fe40000011445 */
[----:B------:R-:W-:-:S03]  /*258c0*/  IADD3 R68, P2, PT, R72, R3, RZ ;  /* 0x0000000348447210 */ /* 0x000fc60007f5e0ff */
[----:B------:R4:W-:Y:S02]  /*258d0*/  @P3 STG.E.U8 desc[UR20][R70.64], R69 ;  /* 0x0000004546003986 */ /* 0x0009e4000c101114 */
[C---:B----4-:R-:W-:Y:S01]  /*258e0*/  LEA.HI.X.SX32 R69, R72.reuse, R2, 0x1, P2 ;  /* 0x0000000248457211 */ /* 0x050fe200010f0eff */
[----:B------:R-:W-:Y:S01]  /*258f0*/  VIADD R71, R72, UR5 ;  /* 0x0000000548477c36 */ /* 0x000fe20008000000 */
[----:B0-----:R-:W-:Y:S01]  /*25900*/  ISETP.LT.AND P2, PT, R73, UR4, !P0 ;  /* 0x0000000449007c0c */ /* 0x001fe2000c741270 */
[----:B------:R-:W0:Y:S01]  /*25910*/  LDCU UR4, c[0x0][0x39c] ;  /* 0x00007380ff0477ac */ /* 0x000e220008000800 */
[----:B------:R-:W-:Y:S01]  /*25920*/  PRMT R73, R74, 0x9910, RZ ;  /* 0x000099104a497816 */ /* 0x000fe200000000ff */
[----:B------:R4:W-:Y:S01]  /*25930*/  @P5 STG.E.U8 desc[UR20][R68.64], R74 ;  /* 0x0000004a44005986 */ /* 0x0009e2000c101114 */
[C---:B------:R-:W-:Y:S01]  /*25940*/  IADD3 R70, P3, PT, R71.reuse, R3, RZ ;  /* 0x0000000347467210 */ /* 0x040fe20007f7e0ff */
[----:B------:R-:W-:Y:S01]  /*25950*/  VIADD R72, R71, UR5 ;  /* 0x0000000547487c36 */ /* 0x000fe20008000000 */
[----:B------:R-:W-:-:S02]  /*25960*/  SHF.R.S32.HI R73, RZ, 0x8, R73 ;  /* 0x00000008ff497819 */ /* 0x000fc40000011449 */
[----:B------:R-:W-:Y:S01]  /*25970*/  LEA.HI.X.SX32 R71, R71, R2, 0x1, P3 ;  /* 0x0000000247477211 */ /* 0x000fe200018f0eff */
[C---:B----4-:R-:W-:Y:S02]  /*25980*/  VIADD R68, R0.reuse, 0x69 ;  /* 0x0000006900447836 */ /* 0x050fe40000000000 */
[----:B------:R-:W-:-:S03]  /*25990*/  VIADD R69, R0, 0x6a ;  /* 0x0000006a00457836 */ /* 0x000fc60000000000 */
[----:B-1----:R-:W-:Y:S01]  /*259a0*/  ISETP.LT.AND P3, PT, R68, UR6, !P0 ;  /* 0x0000000644007c0c */ /* 0x002fe2000c761270 */
[----:B------:R1:W-:Y:S01]  /*259b0*/  @P1 STG.E.U8 desc[UR20][R70.64], R73 ;  /* 0x0000004946001986 */ /* 0x0003e2000c101114 */
[C---:B------:R-:W-:Y:S01]  /*259c0*/  IADD3 R68, P5, PT, R72.reuse, R3, RZ ;  /* 0x0000000348447210 */ /* 0x040fe20007fbe0ff */
[----:B------:R-:W4:Y:S01]  /*259d0*/  LDCU UR6, c[0x0][0x39c] ;  /* 0x00007380ff0677ac */ /* 0x000f220008000800 */
[----:B---3--:R-:W-:Y:S02]  /*259e0*/  ISETP.LT.AND P1, PT, R69, UR7, !P0 ;  /* 0x0000000745007c0c */ /* 0x008fe4000c721270 */
[----:B------:R-:W-:Y:S01]  /*259f0*/  LEA.HI.X.SX32 R69, R72, R2, 0x1, P5 ;  /* 0x0000000248457211 */ /* 0x000fe200028f0eff */
[----:B------:R-:W3:Y:S01]  /*25a00*/  LDCU UR7, c[0x0][0x39c] ;  /* 0x00007380ff0777ac */ /* 0x000ee20008000800 */
[----:B-1----:R-:W-:Y:S02]  /*25a10*/  VIADD R70, R0, 0x6b ;  /* 0x0000006b00467836 */ /* 0x002fe40000000000 */
[----:B------:R-:W-:-:S03]  /*25a20*/  VIADD R71, R72, UR5 ;  /* 0x0000000548477c36 */ /* 0x000fc60008000000 */
[----:B0-----:R-:W-:Y:S01]  /*25a30*/  ISETP.LT.AND P5, PT, R70, UR4, !P0 ;  /* 0x0000000446007c0c */ /* 0x001fe2000c7a1270 */
        /* <DEDUP_REMOVED lines=19> */
[----:B----4-:R-:W-:Y:S01]  /*25b70*/  ISETP.LT.AND P2, PT, R69, UR6, !P0 ;  /* 0x0000000645007c0c */ /* 0x010fe2000c741270 */
        /* <DEDUP_REMOVED lines=9> */
[----:B------:R-:W-:Y:S01]  /*25c10*/  F2FP.SATFINITE.E4M3.F32.PACK_AB_MERGE_C R74, R108, R106, RZ ;  /* 0x0000006a6c4a723e */ /* 0x000fe200048070ff */
        /* <DEDUP_REMOVED lines=128> */
[----:B------:R-:W0:Y:S01]  /*26420*/  LDCU UR4, c[0x0][0x39c] ;  /* 0x00007380ff0477ac */ /* 0x000e220008000800 */
[----:B------:R-:W-:Y:S02]  /*26430*/  F2FP.SATFINITE.E4M3.F32.PACK_AB_MERGE_C R74, R119, R121, RZ ;  /* 0x00000079774a723e */ /* 0x000fe400048070ff */
        /* <DEDUP_REMOVED lines=14> */
[----:B------:R-:W-:Y:S01]  /*26520*/  IADD3 R68, P6, PT, R70, R3, RZ ;  /* 0x0000000346447210 */ /* 0x000fe20007fde0ff */
[----:B------:R-:W-:Y:S01]  /*26530*/  VIADD R73, R0, 0x7e ;  /* 0x0000007e00497836 */ /* 0x000fe20000000000 */
[----:B------:R-:W-:Y:S02]  /*26540*/  SHF.R.S32.HI R72, RZ, 0x8, R72 ;  /* 0x00000008ff487819 */ /* 0x000fe40000011448 */
[----:B----4-:R-:W-:Y:S01]  /*26550*/  ISETP.LT.AND P1, PT, R69, UR6, !P0 ;  /* 0x0000000645007c0c */ /* 0x010fe2000c721270 */
[----:B------:R-:W1:Y:S01]  /*26560*/  LDCU UR6, c[0x0][0x39c] ;  /* 0x00007380ff0677ac */ /* 0x000e620008000800 */
[----:B------:R-:W-:-:S02]  /*26570*/  LEA.HI.X.SX32 R69, R70, R2, 0x1, P6 ;  /* 0x0000000246457211 */ /* 0x000fc400030f0eff */
[----:B---3--:R-:W-:Y:S01]  /*26580*/  ISETP.LT.AND P6, PT, R71, UR7, !P0 ;  /* 0x0000000747007c0c */ /* 0x008fe2000c7c1270 */
[----:B------:R-:W-:Y:S01]  /*26590*/  VIADD R71, R70, UR5 ;  /* 0x0000000546477c36 */ /* 0x000fe20008000000 */
[----:B0-----:R-:W-:Y:S01]  /*265a0*/  ISETP.LT.AND P4, PT, R73, UR4, !P0 ;  /* 0x0000000449007c0c */ /* 0x001fe2000c781270 */
[----:B------:R-:W0:Y:S01]  /*265b0*/  LDCU UR4, c[0x0][0x39c] ;  /* 0x00007380ff0477ac */ /* 0x000e220008000800 */
[----:B------:R2:W-:Y:S02]  /*265c0*/  @P3 STG.E.U8 desc[UR20][R68.64], R72 ;  /* 0x0000004844003986 */ /* 0x0005e4000c101114 */
[C---:B------:R-:W-:Y:S01]  /*265d0*/  IADD3 R70, P3, PT, R71.reuse, R3, RZ ;  /* 0x0000000347467210 */ /* 0x040fe20007f7e0ff */
[----:B------:R-:W3:Y:S01]  /*265e0*/  LDCU UR7, c[0x0][0x39c] ;  /* 0x00007380ff0777ac */ /* 0x000ee20008000800 */
[----:B------:R-:W-:Y:S01]  /*265f0*/  F2FP.SATFINITE.E4M3.F32.PACK_AB_MERGE_C R74, R124, R122, RZ ;  /* 0x0000007a7c4a723e */ /* 0x000fe200048070ff */
[C---:B--2---:R-:W-:Y:S01]  /*26600*/  VIADD R72, R71.reuse, UR5 ;  /* 0x0000000547487c36 */ /* 0x044fe20008000000 */
[----:B------:R-:W-:-:S02]  /*26610*/  LEA.HI.X.SX32 R71, R71, R2, 0x1, P3 ;  /* 0x0000000247477211 */ /* 0x000fc400018f0eff */
[----:B------:R-:W-:Y:S02]  /*26620*/  PRMT R75, R74, 0x9910, RZ ;  /* 0x000099104a4b7816 */ /* 0x000fe400000000ff */
[----:B------:R-:W-:Y:S01]  /*26630*/  IADD3 R68, P3, PT, R72, R3, RZ ;  /* 0x0000000348447210 */ /* 0x000fe20007f7e0ff */
[----:B------:R2:W-:Y:S01]  /*26640*/  @P2 STG.E.U8 desc[UR20][R70.64], R74 ;  /* 0x0000004a46002986 */ /* 0x0005e2000c101114 */
[----:B------:R-:W-:Y:S02]  /*26650*/  VIADD R73, R0, 0x81 ;  /* 0x0000008100497836 */ /* 0x000fe40000000000 */
[----:B------:R-:W-:-:S03]  /*26660*/  LEA.HI.X.SX32 R69, R72, R2, 0x1, P3 ;  /* 0x0000000248457211 */ /* 0x000fc600018f0eff */
[----:B0-----:R-:W-:Y:S01]  /*26670*/  ISETP.LT.AND P2, PT, R73, UR4, !P0 ;  /* 0x0000000449007c0c */ /* 0x001fe2000c741270 */
[----:B------:R-:W0:Y:S01]  /*26680*/  LDCU UR4, c[0x0][0x39c] ;  /* 0x00007380ff0477ac */ /* 0x000e220008000800 */
[----:B--2---:R-:W-:-:S05]  /*26690*/  SHF.R.S32.HI R74, RZ, 0x8, R75 ;  /* 0x00000008ff4a7819 */ /* 0x004fca000001144b */
[----:B------:R2:W-:Y:S04]  /*266a0*/  @P5 STG.E.U8 desc[UR20][R68.64], R74 ;  /* 0x0000004a44005986 */ /* 0x0005e8000c101114 */
[----:B--2---:R-:W2:Y:S04]  /*266b0*/  LDL.LU R74, [R1] ;  /* 0x00000000014a7983 */ /* 0x004ea80000300800 */
[----:B------:R-:W2:Y:S04]  /*266c0*/  LDL.LU R73, [R1+0x4] ;  /* 0x0000040001497983 */ /* 0x000ea80000300800 */
[----:B------:R-:W4:Y:S04]  /*266d0*/  LDL.LU R78, [R1+0x20] ;  /* 0x00002000014e7983 */ /* 0x000f280000300800 */
[----:B------:R-:W4:Y:S04]  /*266e0*/  LDL.LU R79, [R1+0x24] ;  /* 0x00002400014f7983 */ /* 0x000f280000300800 */
[----:B------:R-:W5:Y:S04]  /*266f0*/  LDL.LU R76, [R1+0x30] ;  /* 0x00003000014c7983 */ /* 0x000f680000300800 */
[----:B------:R-:W5:Y:S04]  /*26700*/  LDL.LU R77, [R1+0x34] ;  /* 0x00003400014d7983 */ /* 0x000f680000300800 */
        /* <DEDUP_REMOVED lines=14> */
[----:B------:R-:W4:Y:S01]  /*267f0*/  LDL.LU R94, [R1+0x78] ;  /* 0x00007800015e7983 */ /* 0x000f220000300800 */
[----:B------:R-:W-:-:S03]  /*26800*/  VIADD R71, R72, UR5 ;  /* 0x0000000548477c36 */ /* 0x000fc60008000000 */
[----:B------:R-:W4:Y:S04]  /*26810*/  LDL.LU R96, [R1+0x7c] ;  /* 0x00007c0001607983 */ /* 0x000f280000300800 */
[----:B------:R-:W4:Y:S04]  /*26820*/  LDL.LU R97, [R1+0x80] ;  /* 0x0000800001617983 */ /* 0x000f280000300800 */
[----:B------:R-:W4:Y:S01]  /*26830*/  LDL.LU R95, [R1+0x84] ;  /* 0x00008400015f7983 */ /* 0x000f220000300800 */
[----:B------:R-:W-:-:S03]  /*26840*/  VIADD R70, R0, 0x82 ;  /* 0x0000008200467836 */ /* 0x000fc60000000000 */
[----:B------:R-:W4:Y:S04]  /*26850*/  LDL.LU R98, [R1+0x88] ;  /* 0x0000880001627983 */ /* 0x000f280000300800 */
[----:B------:R-:W4:Y:S01]  /*26860*/  LDL.LU R100, [R1+0x8c] ;  /* 0x00008c0001647983 */ /* 0x000f220000300800 */
[----:B------:R-:W-:-:S03]  /*26870*/  IADD3 R68, P5, PT, R71, R3, RZ ;  /* 0x0000000347447210 */ /* 0x000fc60007fbe0ff */
[----:B------:R-:W4:Y:S04]  /*26880*/  LDL.LU R101, [R1+0x90] ;  /* 0x0000900001657983 */ /* 0x000f280000300800 */
[----:B------:R-:W4:Y:S04]  /*26890*/  LDL.LU R99, [R1+0x94] ;  /* 0x0000940001637983 */ /* 0x000f280000300800 */
[----:B------:R-:W4:Y:S01]  /*268a0*/  LDL.LU R102, [R1+0x98] ;  /* 0x0000980001667983 */ /* 0x000f220000300800 */
[----:B-1----:R-:W-:-:S03]  /*268b0*/  ISETP.LT.AND P3, PT, R70, UR6, !P0 ;  /* 0x0000000646007c0c */ /* 0x002fc6000c761270 */
[----:B------:R-:W4:Y:S01]  /*268c0*/  LDL.LU R104, [R1+0x9c] ;  /* 0x00009c0001687983 */ /* 0x000f220000300800 */
[----:B------:R-:W-:Y:S01]  /*268d0*/  VIADD R70, R0, 0x83 ;  /* 0x0000008300467836 */ /* 0x000fe20000000000 */
[----:B------:R-:W-:Y:S01]  /*268e0*/  F2FP.SATFINITE.E4M3.F32.PACK_AB_MERGE_C R72, R123, R125, RZ ;  /* 0x0000007d7b48723e */ /* 0x000fe200048070ff */
[----:B------:R-:W1:Y:S01]  /*268f0*/  LDCU UR6, c[0x0][0x39c] ;  /* 0x00007380ff0677ac */ /* 0x000e620008000800 */
[----:B------:R-:W4:Y:S01]  /*26900*/  LDL.LU R105, [R1+0xa0] ;  /* 0x0000a00001697983 */ /* 0x000f220000300800 */
[----:B------:R-:W-:-:S03]  /*26910*/  LEA.HI.X.SX32 R69, R71, R2, 0x1, P5 ;  /* 0x0000000247457211 */ /* 0x000fc600028f0eff */
[----:B------:R-:W4:Y:S01]  /*26920*/  LDL.LU R103, [R1+0xa4] ;  /* 0x0000a40001677983 */ /* 0x000f220000300800 */
[----:B------:R-:W-:-:S03]  /*26930*/  VIADD R71, R71, UR5 ;  /* 0x0000000547477c36 */ /* 0x000fc60008000000 */
[----:B------:R-:W4:Y:S04]  /*26940*/  LDL.LU R106, [R1+0xa8] ;  /* 0x0000a800016a7983 */ /* 0x000f280000300800 */
[----:B------:R-:W4:Y:S04]  /*26950*/  LDL.LU R108, [R1+0xac] ;  /* 0x0000ac00016c7983 */ /* 0x000f280000300800 */
[----:B------:R-:W4:Y:S01]  /*26960*/  LDL.LU R109, [R1+0xb0] ;  /* 0x0000b000016d7983 */ /* 0x000f220000300800 */
[----:B---3--:R-:W-:Y:S01]  /*26970*/  ISETP.LT.AND P5, PT, R70, UR7, !P0 ;  /* 0x0000000746007c0c */ /* 0x008fe2000c7a1270 */
[----:B------:R-:W3:Y:S02]  /*26980*/  LDCU UR7, c[0x0][0x39c] ;  /* 0x00007380ff0777ac */ /* 0x000ee40008000800 */
[----:B------:R-:W3:Y:S01]  /*26990*/  LDL.LU R107, [R1+0xb4] ;  /* 0x0000b400016b7983 */ /* 0x000ee20000300800 */
[----:B------:R-:W-:-:S03]  /*269a0*/  PRMT R75, R72, 0x9910, RZ ;  /* 0x00009910484b7816 */ /* 0x000fc600000000ff */
[----:B------:R-:W3:Y:S04]  /*269b0*/  LDL.LU R110, [R1+0xc0] ;  /* 0x0000c000016e7983 */ /* 0x000ee80000300800 */
[----:B------:R-:W3:Y:S04]  /*269c0*/  LDL.LU R112, [R1+0xc4] ;  /* 0x0000c40001707983 */ /* 0x000ee80000300800 */
[----:B------:R-:W3:Y:S04]  /*269d0*/  LDL.LU R113, [R1+0xc8] ;  /* 0x0000c80001717983 */ /* 0x000ee80000300800 */
[----:B------:R0:W-:Y:S01]  /*269e0*/  @P4 STG.E.U8 desc[UR20][R68.64], R72 ;  /* 0x0000004844004986 */ /* 0x0001e2000c101114 */
[----:B------:R-:W-:-:S03]  /*269f0*/  IADD3 R70, P4, PT, R71, R3, RZ ;  /* 0x0000000347467210 */ /* 0x000fc60007f9e0ff */
[----:B------:R-:W3:Y:S04]  /*26a00*/  LDL.LU R111, [R1+0xcc] ;  /* 0x0000cc00016f7983 */ /* 0x000ee80000300800 */
[----:B------:R-:W3:Y:S01]  /*26a10*/  LDL.LU R114, [R1+0xd0] ;  /* 0x0000d00001727983 */ /* 0x000ee20000300800 */
[----:B0-----:R-:W-:-:S03]  /*26a20*/  VIADD R72, R71, UR5 ;  /* 0x0000000547487c36 */ /* 0x001fc60008000000 */
[----:B------:R-:W3:Y:S01]  /*26a30*/  LDL.LU R116, [R1+0xd4] ;  /* 0x0000d40001747983 */ /* 0x000ee20000300800 */
[----:B------:R-:W-:-:S03]  /*26a40*/  LEA.HI.X.SX32 R71, R71, R2, 0x1, P4 ;  /* 0x0000000247477211 */ /* 0x000fc600020f0eff */
[----:B------:R-:W3:Y:S01]  /*26a50*/  LDL.LU R117, [R1+0xd8] ;  /* 0x0000d80001757983 */ /* 0x000ee20000300800 */
[----:B------:R-:W-:-:S03]  /*26a60*/  IADD3 R68, P4, PT, R72, R3, RZ ;  /* 0x0000000348447210 */ /* 0x000fc60007f9e0ff */
[----:B------:R-:W3:Y:S01]  /*26a70*/  LDL.LU R115, [R1+0xdc] ;  /* 0x0000dc0001737983 */ /* 0x000ee20000300800 */
[----:B------:R-:W-:-:S03]  /*26a80*/  SHF.R.S32.HI R75, RZ, 0x8, R75 ;  /* 0x00000008ff4b7819 */ /* 0x000fc6000001144b */
[----:B------:R-:W3:Y:S01]  /*26a90*/  LDL.LU R118, [R1+0xe0] ;  /* 0x0000e00001767983 */ /* 0x000ee20000300800 */
[----:B------:R-:W-:-:S03]  /*26aa0*/  LEA.HI.X.SX32 R69, R72, R2, 0x1, P4 ;  /* 0x0000000248457211 */ /* 0x000fc600020f0eff */
[----:B------:R-:W3:Y:S04]  /*26ab0*/  LDL.LU R120, [R1+0xe4] ;  /* 0x0000e40001787983 */ /* 0x000ee80000300800 */
[----:B------:R-:W3:Y:S04]  /*26ac0*/  LDL.LU R121, [R1+0xe8] ;  /* 0x0000e80001797983 */ /* 0x000ee80000300800 */
[----:B------:R-:W3:Y:S04]  /*26ad0*/  LDL.LU R119, [R1+0xec] ;  /* 0x0000ec0001777983 */ /* 0x000ee80000300800 */
[----:B------:R-:W3:Y:S04]  /*26ae0*/  LDL.LU R122, [R1+0xf0] ;  /* 0x0000f000017a7983 */ /* 0x000ee80000300800 */
[----:B------:R-:W3:Y:S04]  /*26af0*/  LDL.LU R124, [R1+0xf4] ;  /* 0x0000f400017c7983 */ /* 0x000ee80000300800 */
[----:B------:R-:W3:Y:S04]  /*26b00*/  LDL.LU R125, [R1+0xf8] ;  /* 0x0000f800017d7983 */ /* 0x000ee80000300800 */
[----:B------:R-:W3:Y:S04]  /*26b10*/  LDL.LU R123, [R1+0xfc] ;  /* 0x0000fc00017b7983 */ /* 0x000ee80000300800 */
[----:B------:R0:W-:Y:S04]  /*26b20*/  @P1 STG.E.U8 desc[UR20][R70.64], R75 ;  /* 0x0000004b46001986 */ /* 0x0001e8000c101114 */
[----:B0-----:R-:W3:Y:S01]  /*26b30*/  LDL.LU R75, [R1+0x1c] ;  /* 0x00001c00014b7983 */ /* 0x001ee20000300800 */
[----:B--2---:R-:W-:Y:S01]  /*26b40*/  F2FP.SATFINITE.E4M3.F32.PACK_AB_MERGE_C R74, R73, R74, RZ ;  /* 0x0000004a494a723e */ /* 0x004fe200048070ff */
[----:B------:R-:W-:-:S03]  /*26b50*/  VIADD R73, R0, 0x84 ;  /* 0x0000008400497836 */ /* 0x000fc60000000000 */
[----:B------:R-:W-:Y:S01]  /*26b60*/  PRMT R70, R74, 0x9910, RZ ;  /* 0x000099104a467816 */ /* 0x000fe200000000ff */
[----:B------:R0:W-:Y:S01]  /*26b70*/  @P6 STG.E.U8 desc[UR20][R68.64], R74 ;  /* 0x0000004a44006986 */ /* 0x0001e2000c101114 */
[----:B------:R-:W-:Y:S01]  /*26b80*/  ISETP.LT.AND P1, PT, R73, UR4, !P0 ;  /* 0x0000000449007c0c */ /* 0x000fe2000c721270 */
[----:B------:R-:W-:Y:S01]  /*26b90*/  VIADD R71, R72, UR5 ;  /* 0x0000000548477c36 */ /* 0x000fe20008000000 */
[----:B------:R-:W2:Y:S01]  /*26ba0*/  LDCU UR4, c[0x0][0x39c] ;  /* 0x00007380ff0477ac */ /* 0x000ea20008000800 */
[----:B------:R-:W3:Y:S04]  /*26bb0*/  LDL.LU R73, [R1+0xc] ;  /* 0x00000c0001497983 */ /* 0x000ee80000300800 */
[----:B0-----:R-:W3:Y:S01]  /*26bc0*/  LDL.LU R74, [R1+0x8] ;  /* 0x00000800014a7983 */ /* 0x001ee20000300800 */
[----:B------:R-:W-:Y:S01]  /*26bd0*/  IMAD.MOV.U32 R72, RZ, RZ, R70 ;  /* 0x000000ffff487224 */ /* 0x000fe200078e0046 */
[----:B------:R-:W-:Y:S01]  /*26be0*/  IADD3 R68, P4, PT, R71, R3, RZ ;  /* 0x0000000347447210 */ /* 0x000fe20007f9e0ff */
[----:B------:R-:W-:-:S03]  /*26bf0*/  VIADD R70, R0, 0x85 ;  /* 0x0000008500467836 */ /* 0x000fc60000000000 */
[CC--:B------:R-:W-:Y:S01]  /*26c00*/  LEA.HI.X.SX32 R69, R71.reuse, R2.reuse, 0x1, P4 ;  /* 0x0000000247457211 */ /* 0x0c0fe200020f0eff */
[----:B------:R-:W-:Y:S01]  /*26c10*/  VIADD R71, R71, UR5 ;  /* 0x0000000547477c36 */ /* 0x000fe20008000000 */
[----:B------:R-:W-:Y:S02]  /*26c20*/  SHF.R.S32.HI R72, RZ, 0x8, R72 ;  /* 0x00000008ff487819 */ /* 0x000fe40000011448 */
[----:B-1----:R-:W-:Y:S01]  /*26c30*/  ISETP.LT.AND P4, PT, R70, UR6, !P0 ;  /* 0x0000000646007c0c */ /* 0x002fe2000c781270 */
[----:B------:R-:W0:Y:S02]  /*26c40*/  LDCU UR6, c[0x0][0x39c] ;  /* 0x00007380ff0677ac */ /* 0x000e240008000800 */
[----:B------:R1:W-:Y:S01]  /*26c50*/  @P2 STG.E.U8 desc[UR20][R68.64], R72 ;  /* 0x0000004844002986 */ /* 0x0003e2000c101114 */
[CC--:B------:R-:W-:Y:S01]  /*26c60*/  IADD3 R70, P2, PT, R71.reuse, R3.reuse, RZ ;  /* 0x0000000347467210 */ /* 0x0c0fe20007f5e0ff */
[C---:B-1----:R-:W-:Y:S02]  /*26c70*/  VIADD R68, R0.reuse, 0x86 ;  /* 0x0000008600447836 */ /* 0x042fe40000000000 */
[C---:B------:R-:W-:Y:S01]  /*26c80*/  VIADD R72, R71.reuse, UR5 ;  /* 0x0000000547487c36 */ /* 0x040fe20008000000 */
[----:B------:R-:W-:Y:S01]  /*26c90*/  LEA.HI.X.SX32 R71, R71, R2, 0x1, P2 ;  /* 0x0000000247477211 */ /* 0x000fe200010f0eff */
[----:B------:R-:W-:Y:S01]  /*26ca0*/  VIADD R69, R0, 0x87 ;  /* 0x0000008700457836 */ /* 0x000fe20000000000 */
[----:B--2---:R-:W-:Y:S01]  /*26cb0*/  ISETP.LT.AND P2, PT, R68, UR4, !P0 ;  /* 0x0000000444007c0c */ /* 0x004fe2000c741270 */
[----:B------:R-:W1:Y:S01]  /*26cc0*/  LDCU UR4, c[0x0][0x39c] ;  /* 0x00007380ff0477ac */ /* 0x000e620008000800 */
[----:B------:R-:W-:-:S02]  /*26cd0*/  IADD3 R68, P6, PT, R72, R3, RZ ;  /* 0x0000000348447210 */ /* 0x000fc40007fde0ff */
[----:B---3--:R-:W-:-:S04]  /*26ce0*/  F2FP.SATFINITE.E4M3.F32.PACK_AB_MERGE_C R73, R73, R74, RZ ;  /* 0x0000004a4949723e */ /* 0x008fc800048070ff */
[----:B------:R-:W-:Y:S01]  /*26cf0*/  PRMT R74, R73, 0x9910, RZ ;  /* 0x00009910494a7816 */ /* 0x000fe200000000ff */
[----:B------:R2:W-:Y:S01]  /*26d00*/  @P3 STG.E.U8 desc[UR20][R70.64], R73 ;  /* 0x0000004946003986 */ /* 0x0005e2000c101114 */
[----:B------:R-:W-:Y:S01]  /*26d10*/  ISETP.LT.AND P3, PT, R69, UR7, !P0 ;  /* 0x0000000745007c0c */ /* 0x000fe2000c761270 */
[----:B------:R-:W3:Y:S01]  /*26d20*/  LDCU UR7, c[0x0][0x39c] ;  /* 0x00007380ff0777ac */ /* 0x000ee20008000800 */
[C---:B------:R-:W-:Y:S02]  /*26d30*/  LEA.HI.X.SX32 R69, R72.reuse, R2, 0x1, P6 ;  /* 0x0000000248457211 */ /* 0x040fe400030f0eff */
[----:B--2---:R-:W-:Y:S01]  /*26d40*/  SHF.R.S32.HI R73, RZ, 0x8, R74 ;  /* 0x00000008ff497819 */ /* 0x004fe2000001144a */
[----:B------:R-:W-:Y:S01]  /*26d50*/  VIADD R71, R72, UR5 ;  /* 0x0000000548477c36 */ /* 0x000fe20008000000 */
[----:B------:R-:W2:Y:S04]  /*26d60*/  LDL.LU R74, [R1+0x14] ;  /* 0x00001400014a7983 */ /* 0x000ea80000300800 */
[----:B------:R-:W2:Y:S01]  /*26d70*/  LDL.LU R72, [R1+0x10] ;  /* 0x0000100001487983 */ /* 0x000ea20000300800 */
[----:B------:R-:W-:-:S03]  /*26d80*/  VIADD R70, R0, 0x88 ;  /* 0x0000008800467836 */ /* 0x000fc60000000000 */
[----:B------:R1:W-:Y:S02]  /*26d90*/  @P5 STG.E.U8 desc[UR20][R68.64], R73 ;  /* 0x0000004944005986 */ /* 0x0003e4000c101114 */
[----:B0-----:R-:W-:Y:S01]  /*26da0*/  ISETP.LT.AND P5, PT, R70, UR6, !P0 ;  /* 0x0000000646007c0c */ /* 0x001fe2000c7a1270 */
[----:B------:R-:W0:Y:S01]  /*26db0*/  LDCU UR6, c[0x0][0x39c] ;  /* 0x00007380ff0677ac */ /* 0x000e220008000800 */
[----:B-1----:R-:W-:-:S04]  /*26dc0*/  IADD3 R68, P6, PT, R71, R3, RZ ;  /* 0x0000000347447210 */ /* 0x002fc80007fde0ff */
[C---:B------:R-:W-:Y:S01]  /*26dd0*/  LEA.HI.X.SX32 R69, R71.reuse, R2, 0x1, P6 ;  /* 0x0000000247457211 */ /* 0x040fe200030f0eff */
[----:B------:R-:W-:Y:S01]  /*26de0*/  VIADD R71, R71, UR5 ;  /* 0x0000000547477c36 */ /* 0x000fe20008000000 */
[----:B--2---:R-:W-:Y:S01]  /*26df0*/  F2FP.SATFINITE.E4M3.F32.PACK_AB_MERGE_C R70, R74, R72, RZ ;  /* 0x000000484a46723e */ /* 0x004fe200048070ff */
[----:B------:R-:W-:-:S03]  /*26e00*/  VIADD R72, R0, 0x89 ;  /* 0x0000008900487836 */ /* 0x000fc60000000000 */
[----:B------:R-:W-:Y:S01]  /*26e10*/  PRMT R74, R70, 0x9910, RZ ;  /* 0x00009910464a7816 */ /* 0x000fe200000000ff */
[----:B------:R1:W-:Y:S01]  /*26e20*/  @P1 STG.E.U8 desc[UR20][R68.64], R70 ;  /* 0x0000004644001986 */ /* 0x0003e2000c101114 */
[----:B------:R-:W-:Y:S01]  /*26e30*/  ISETP.LT.AND P1, PT, R72, UR4, !P0 ;  /* 0x0000000448007c0c */ /* 0x000fe2000c721270 */
[C---:B------:R-:W-:Y:S01]  /*26e40*/  VIADD R72, R71.reuse, UR5 ;  /* 0x0000000547487c36 */ /* 0x040fe20008000000 */
[----:B------:R-:W-:Y:S01]  /*26e50*/  SHF.R.S32.HI R74, RZ, 0x8, R74 ;  /* 0x00000008ff4a7819 */ /* 0x000fe2000001144a */
[----:B------:R-:W2:Y:S01]  /*26e60*/  LDCU UR4, c[0x0][0x39c] ;  /* 0x00007380ff0477ac */ /* 0x000ea20008000800 */
[----:B-1----:R-:W-:-:S04]  /*26e70*/  IADD3 R70, P6, PT, R71, R3, RZ ;  /* 0x0000000347467210 */ /* 0x002fc80007fde0ff */
[----:B------:R-:W-:-:S05]  /*26e80*/  LEA.HI.X.SX32 R71, R71, R2, 0x1, P6 ;  /* 0x0000000247477211 */ /* 0x000fca00030f0eff */
[----:B------:R1:W-:Y:S04]  /*26e90*/  @P4 STG.E.U8 desc[UR20][R70.64], R74 ;  /* 0x0000004a46004986 */ /* 0x0003e8000c101114 */
[----:B-1----:R-:W2:Y:S01]  /*26ea0*/  LDL.LU R71, [R1+0x18] ;  /* 0x0000180001477983 */ /* 0x002ea20000300800 */
[----:B----4-:R-:W-:-:S03]  /*26eb0*/  F2FP.SATFINITE.E4M3.F32.PACK_AB_MERGE_C R74, R79, R78, RZ ;  /* 0x0000004e4f4a723e */ /* 0x010fc600048070ff */
[----:B------:R-:W4:Y:S04]  /*26ec0*/  LDL.LU R78, [R1+0x28] ;  /* 0x00002800014e7983 */ /* 0x000f280000300800 */
[----:B------:R-:W4:Y:S01]  /*26ed0*/  LDL.LU R79, [R1+0x2c] ;  /* 0x00002c00014f7983 */ /* 0x000f220000300800 */
[----:B------:R-:W-:Y:S01]  /*26ee0*/  VIADD R69, R0, 0x8a ;  /* 0x0000008a00457836 */ /* 0x000fe20000000000 */
[----:B------:R-:W-:-:S04]  /*26ef0*/  IADD3 R68, P6, PT, R72, R3, RZ ;  /* 0x0000000348447210 */ /* 0x000fc80007fde0ff */
[----:B---3--:R-:W-:Y:S01]  /*26f00*/  ISETP.LT.AND P4, PT, R69, UR7, !P0 ;  /* 0x0000000745007c0c */ /* 0x008fe2000c781270 */
[----:B------:R-:W-:Y:S01]  /*26f10*/  VIADD R73, R0, 0x8b ;  /* 0x0000008b00497836 */ /* 0x000fe20000000000 */
[----:B------:R-:W-:Y:S01]  /*26f20*/  LEA.HI.X.SX32 R69, R72, R2, 0x1, P6 ;  /* 0x0000000248457211 */ /* 0x000fe200030f0eff */
[----:B------:R-:W1:Y:S03]  /*26f30*/  LDCU UR7, c[0x0][0x39c] ;  /* 0x00007380ff0777ac */ /* 0x000e660008000800 */
[----:B0-----:R-:W-:Y:S01]  /*26f40*/  ISETP.LT.AND P6, PT, R73, UR6, !P0 ;  /* 0x0000000649007c0c */ /* 0x001fe2000c7c1270 */
[----:B------:R-:W0:Y:S01]  /*26f50*/  LDCU UR6, c[0x0][0x39c] ;  /* 0x00007380ff0677ac */ /* 0x000e220008000800 */
[C---:B------:R-:W-:Y:S01]  /*26f60*/  VIADD R73, R0.reuse, 0x8c ;  /* 0x0000008c00497836 */ /* 0x040fe20000000000 */
[----:B-----5:R-:W-:Y:S01]  /*26f70*/  F2FP.SATFINITE.E4M3.F32.PACK_AB_MERGE_C R77, R77, R76, RZ ;  /* 0x0000004c4d4d723e */ /* 0x020fe200048070ff */
[----:B------:R-:W-:Y:S01]  /*26f80*/  VIADD R76, R0, 0x92 ;  /* 0x00000092004c7836 */ /* 0x000fe20000000000 */
[----:B--2---:R-:W-:Y:S01]  /*26f90*/  F2FP.SATFINITE.E4M3.F32.PACK_AB_MERGE_C R70, R75, R71, RZ ;  /* 0x000000474b46723e */ /* 0x004fe200048070ff */
[----:B------:R-:W-:-:S03]  /*26fa0*/  VIADD R71, R72, UR5 ;  /* 0x0000000548477c36 */ /* 0x000fc60008000000 */
[----:B------:R-:W-:Y:S01]  /*26fb0*/  PRMT R72, R70, 0x9910, RZ ;  /* 0x0000991046487816 */ /* 0x000fe200000000ff */
[----:B------:R2:W-:Y:S04]  /*26fc0*/  @P2 STG.E.U8 desc[UR20][R68.64], R70 ;  /* 0x0000004644002986 */ /* 0x0005e8000c101114 */
[----:B--2---:R-:W-:Y:S01]  /*26fd0*/  IMAD.MOV.U32 R69, RZ, RZ, R72 ;  /* 0x000000ffff457224 */ /* 0x004fe200078e0048 */
[C---:B------:R-:W-:Y:S01]  /*26fe0*/  IADD3 R70, P2, PT, R71.reuse, R3, RZ ;  /* 0x0000000347467210 */ /* 0x040fe20007f5e0ff */
[----:B------:R-:W-:-:S03]  /*26ff0*/  VIADD R72, R71, UR5 ;  /* 0x0000000547487c36 */ /* 0x000fc60008000000 */
[----:B------:R-:W-:Y:S02]  /*27000*/  LEA.HI.X.SX32 R71, R71, R2, 0x1, P2 ;  /* 0x0000000247477211 */ /* 0x000fe400010f0eff */
[----:B------:R-:W-:Y:S02]  /*27010*/  SHF.R.S32.HI R69, RZ, 0x8, R69 ;  /* 0x00000008ff457819 */ /* 0x000fe40000011445 */
[----:B------:R-:W-:-:S03]  /*27020*/  IADD3 R68, P2, PT, R72, R3, RZ ;  /* 0x0000000348447210 */ /* 0x000fc60007f5e0ff */
[----:B------:R2:W-:Y:S02]  /*27030*/  @P3 STG.E.U8 desc[UR20][R70.64], R69 ;  /* 0x0000004546003986 */ /* 0x0005e4000c101114 */
[C---:B--2---:R-:W-:Y:S01]  /*27040*/  LEA.HI.X.SX32 R69, R72.reuse, R2, 0x1, P2 ;  /* 0x0000000248457211 */ /* 0x044fe200010f0eff */
[----:B------:R-:W-:Y:S01]  /*27050*/  VIADD R71, R72, UR5 ;  /* 0x0000000548477c36 */ /* 0x000fe20008000000 */
[----:B------:R-:W-:Y:S01]  /*27060*/  ISETP.LT.AND P2, PT, R73, UR4, !P0 ;  /* 0x0000000449007c0c */ /* 0x000fe2000c741270 */
[----:B------:R-:W2:Y:S01]  /*27070*/  LDCU UR4, c[0x0][0x39c] ;  /* 0x00007380ff0477ac */ /* 0x000ea20008000800 */
[----:B------:R-:W-:Y:S02]  /*27080*/  PRMT R73, R74, 0x9910, RZ ;  /* 0x000099104a497816 */ /* 0x000fe400000000ff */
[C---:B------:R-:W-:Y:S01]  /*27090*/  IADD3 R70, P3, PT, R71.reuse, R3, RZ ;  /* 0x0000000347467210 */ /* 0x040fe20007f7e0ff */
[----:B------:R3:W-:Y:S01]  /*270a0*/  @P5 STG.E.U8 desc[UR20][R68.64], R74 ;  /* 0x0000004a44005986 */ /* 0x0007e2000c101114 */
[----:B------:R-:W-:Y:S01]  /*270b0*/  VIADD R72, R71, UR5 ;  /* 0x0000000547487c36 */ /* 0x000fe20008000000 */
[----:B------:R-:W-:-:S02]  /*270c0*/  SHF.R.S32.HI R73, RZ, 0x8, R73 ;  /* 0x00000008ff497819 */ /* 0x000fc40000011449 */
[----:B------:R-:W-:Y:S01]  /*270d0*/  LEA.HI.X.SX32 R71, R71, R2, 0x1, P3 ;  /* 0x0000000247477211 */ /* 0x000fe200018f0eff */
[----:B---3--:R-:W-:-:S04]  /*270e0*/  VIADD R68, R0, 0x8d ;  /* 0x0000008d00447836 */ /* 0x008fc80000000000 */
[----:B------:R3:W-:Y:S01]  /*270f0*/  @P1 STG.E.U8 desc[UR20][R70.64], R73 ;  /* 0x0000004946001986 */ /* 0x0007e2000c101114 */
[----:B------:R-:W-:Y:S01]  /*27100*/  VIADD R69, R0, 0x8e ;  /* 0x0000008e00457836 */ /* 0x000fe20000000000 */
[----:B0-----:R-:W-:Y:S01]  /*27110*/  ISETP.LT.AND P3, PT, R68, UR6, !P0 ;  /* 0x0000000644007c0c */ /* 0x001fe2000c761270 */
[----:B------:R-:W0:Y:S01]  /*27120*/  LDCU UR6, c[0x0][0x39c] ;  /* 0x00007380ff0677ac */ /* 0x000e220008000800 */
[----:B------:R-:W-:Y:S02]  /*27130*/  IADD3 R68, P5, PT, R72, R3, RZ ;  /* 0x0000000348447210 */ /* 0x000fe40007fbe0ff */
[----:B-1----:R-:W-:Y:S01]  /*27140*/  ISETP.LT.AND P1, PT, R69, UR7, !P0 ;  /* 0x0000000745007c0c */ /* 0x002fe2000c721270 */
[----:B------:R-:W1:Y:S01]  /*27150*/  LDCU UR7, c[0x0][0x39c] ;  /* 0x00007380ff0777ac */ /* 0x000e620008000800 */
[----:B---3--:R-:W-:Y:S01]  /*27160*/  VIADD R70, R0, 0x8f ;  /* 0x0000008f00467836 */ /* 0x008fe20000000000 */
[----:B------:R-:W-:Y:S02]  /*27170*/  LEA.HI.X.SX32 R69, R72, R2, 0x1, P5 ;  /* 0x0000000248457211 */ /* 0x000fe400028f0eff */
[----:B----4-:R-:W-:-:S02]  /*27180*/  F2FP.SATFINITE.E4M3.F32.PACK_AB_MERGE_C R79, R79, R78, RZ ;  /* 0x0000004e4f4f723e */ /* 0x010fc400048070ff */
[----:B--2---:R-:W-:Y:S01]  /*27190*/  ISETP.LT.AND P5, PT, R70, UR4, !P0 ;  /* 0x0000000446007c0c */ /* 0x004fe2000c7a1270 */
[----:B------:R-:W2:Y:S01]  /*271a0*/  LDCU UR4, c[0x0][0x39c] ;  /* 0x00007380ff0477ac */ /* 0x000ea20008000800 */
[----:B------:R-:W-:Y:S01]  /*271b0*/  VIADD R71, R72, UR5 ;  /* 0x0000000548477c36 */ /* 0x000fe20008000000 */
[----:B------:R-:W-:Y:S01]  /*271c0*/  PRMT R74, R79, 0x9910, RZ ;  /* 0x000099104f4a7816 */ /* 0x000fe200000000ff */
[----:B------:R3:W-:Y:S02]  /*271d0*/  @P4 STG.E.U8 desc[UR20][R68.64], R79 ;  /* 0x0000004f44004986 */ /* 0x0007e4000c101114 */
[C---:B------:R-:W-:Y:S01]  /*271e0*/  VIADD R72, R71.reuse, UR5 ;  /* 0x0000000547487c36 */ /* 0x040fe20008000000 */
[----:B------:R-:W-:Y:S01]  /*271f0*/  IADD3 R70, P4, PT, R71, R3, RZ ;  /* 0x0000000347467210 */ /* 0x000fe20007f9e0ff */
[----:B------:R-:W-:-:S03]  /*27200*/  VIADD R73, R0, 0x90 ;  /* 0x0000009000497836 */ /* 0x000fc60000000000 */
[----:B------:R-:W-:Y:S01]  /*27210*/  LEA.HI.X.SX32 R71, R71, R2, 0x1, P4 ;  /* 0x0000000247477211 */ /* 0x000fe200020f0eff */
[----:B---3--:R-:W-:Y:S01]  /*27220*/  IMAD.MOV.U32 R69, RZ, RZ, R74 ;  /* 0x000000ffff457224 */ /* 0x008fe200078e004a */
[C---:B------:R-:W-:Y:S01]  /*27230*/  IADD3 R68, P4, PT, R72.reuse, R3, RZ ;  /* 0x0000000348447210 */ /* 0x040fe20007f9e0ff */
[----:B------:R-:W-:-:S03]  /*27240*/  VIADD R74, R72, UR5 ;  /* 0x00000005484a7c36 */ /* 0x000fc60008000000 */
[----:B------:R-:W-:Y:S02]  /*27250*/  SHF.R.S32.HI R75, RZ, 0x8, R69 ;  /* 0x00000008ff4b7819 */ /* 0x000fe40000011445 */
[-C--:B------:R-:W-:Y:S02]  /*27260*/  LEA.HI.X.SX32 R69, R72, R2.reuse, 0x1, P4 ;  /* 0x0000000248457211 */ /* 0x080fe400020f0eff */
[----:B--2---:R-:W-:Y:S01]  /*27270*/  ISETP.LT.AND P4, PT, R73, UR4, !P0 ;  /* 0x0000000449007c0c */ /* 0x004fe2000c781270 */
[----:B------:R-:W-:Y:S01]  /*27280*/  VIADD R73, R0, 0x91 ;  /* 0x0000009100497836 */ /* 0x000fe20000000000 */
[----:B------:R2:W-:Y:S01]  /*27290*/  @P6 STG.E.U8 desc[UR20][R70.64], R75 ;  /* 0x0000004b46006986 */ /* 0x0005e2000c101114 */
[----:B------:R-:W-:Y:S01]  /*272a0*/  PRMT R79, R77, 0x9910, RZ ;  /* 0x000099104d4f7816 */ /* 0x000fe200000000ff */
[----:B------:R-:W3:Y:S01]  /*272b0*/  LDCU UR4, c[0x0][0x39c] ;  /* 0x00007380ff0477ac */ /* 0x000ee20008000800 */
[C---:B------:R-:W-:Y:S01]  /*272c0*/  IADD3 R72, P6, PT, R74.reuse, R3, RZ ;  /* 0x000000034a487210 */ /* 0x040fe20007fde0ff */
[----:B------:R4:W-:Y:S01]  /*272d0*/  @P2 STG.E.U8 desc[UR20][R68.64], R77 ;  /* 0x0000004d44002986 */ /* 0x0009e2000c101114 */
[----:B0-----:R-:W-:Y:S01]  /*272e0*/  ISETP.LT.AND P2, PT, R73, UR6, !P0 ;  /* 0x0000000649007c0c */ /* 0x001fe2000c741270 */
[----:B------:R-:W0:Y:S01]  /*272f0*/  LDCU UR6, c[0x0][0x39c] ;  /* 0x00007380ff0677ac */ /* 0x000e220008000800 */
[C---:B------:R-:W-:Y:S01]  /*27300*/  LEA.HI.X.SX32 R73, R74.reuse, R2, 0x1, P6 ;  /* 0x000000024a497211 */ /* 0x040fe200030f0eff */
[----:B------:R-:W-:Y:S01]  /*27310*/  VIADD R74, R74, UR5 ;  /* 0x000000054a4a7c36 */ /* 0x000fe20008000000 */
[----:B------:R-:W-:-:S02]  /*27320*/  SHF.R.S32.HI R79, RZ, 0x8, R79 ;  /* 0x00000008ff4f7819 */ /* 0x000fc4000001144f */
[----:B-1----:R-:W-:Y:S01]  /*27330*/  ISETP.LT.AND P6, PT, R76, UR7, !P0 ;  /* 0x000000074c007c0c */ /* 0x002fe2000c7c1270 */
[C---:B------:R-:W-:Y:S01]  /*27340*/  VIADD R76, R74.reuse, UR5 ;  /* 0x000000054a4c7c36 */ /* 0x040fe20008000000 */
[----:B--2---:R-:W-:Y:S01]  /*27350*/  F2FP.SATFINITE.E4M3.F32.PACK_AB_MERGE_C R75, R81, R80, RZ ;  /* 0x00000050514b723e */ /* 0x004fe200048070ff */
[----:B------:R1:W-:Y:S01]  /*27360*/  @P3 STG.E.U8 desc[UR20][R72.64], R79 ;  /* 0x0000004f48003986 */ /* 0x0003e2000c101114 */
[----:B------:R-:W2:Y:S01]  /*27370*/  LDCU UR7, c[0x0][0x39c] ;  /* 0x00007380ff0777ac */ /* 0x000ea20008000800 */
[CC--:B----4-:R-:W-:Y:S02]  /*27380*/  IADD3 R68, P3, PT, R74.reuse, R3.reuse, RZ ;  /* 0x000000034a447210 */ /* 0x0d0fe40007f7e0ff */
[----:B------:R-:W-:Y:S02]  /*27390*/  PRMT R77, R75, 0x9910, RZ ;  /* 0x000099104b4d7816 */ /* 0x000fe400000000ff */
[----:B------:R-:W-:Y:S02]  /*273a0*/  LEA.HI.X.SX32 R69, R74, R2, 0x1, P3 ;  /* 0x000000024a457211 */ /* 0x000fe400018f0eff */
[----:B------:R-:W-:-:S02]  /*273b0*/  IADD3 R70, P3, PT, R76, R3, RZ ;  /* 0x000000034c467210 */ /* 0x000fc40007f7e0ff */
[----:B------:R-:W-:Y:S02]  /*273c0*/  SHF.R.S32.HI R77, RZ, 0x8, R77 ;  /* 0x00000008ff4d7819 */ /* 0x000fe4000001144d */
[C---:B------:R-:W-:Y:S01]  /*273d0*/  LEA.HI.X.SX32 R71, R76.reuse, R2, 0x1, P3 ;  /* 0x000000024c477211 */ /* 0x040fe200018f0eff */
[----:B------:R-:W-:Y:S01]  /*273e0*/  VIADD R76, R76, UR5 ;  /* 0x000000054c4c7c36 */ /* 0x000fe20008000000 */
[----:B------:R4:W-:Y:S01]  /*273f0*/  @P1 STG.E.U8 desc[UR20][R68.64], R75 ;  /* 0x0000004b44001986 */ /* 0x0009e2000c101114 */
[C---:B------:R-:W-:Y:S02]  /*27400*/  VIADD R74, R0.reuse, 0x93 ;  /* 0x00000093004a7836 */ /* 0x040fe40000000000 */
[----:B-1----:R-:W-:Y:S01]  /*27410*/  VIADD R73, R0, 0x94 ;  /* 0x0000009400497836 */ /* 0x002fe20000000000 */
[----:B------:R1:W-:Y:S01]  /*27420*/  @P5 STG.E.U8 desc[UR20][R70.64], R77 ;  /* 0x0000004d46005986 */ /* 0x0003e2000c101114 */
[----:B------:R-:W-:Y:S02]  /*27430*/  IADD3 R72, P5, PT, R76, R3, RZ ;  /* 0x000000034c487210 */ /* 0x000fe40007fbe0ff */
[----:B---3--:R-:W-:Y:S01]  /*27440*/  ISETP.LT.AND P1, PT, R74, UR4, !P0 ;  /* 0x000000044a007c0c */ /* 0x008fe2000c721270 */
[----:B------:R-:W-:Y:S01]  /*27450*/  VIADD R74, R0, 0x95 ;  /* 0x00000095004a7836 */ /* 0x000fe20000000000 */
[----:B0-----:R-:W-:Y:S01]  /*27460*/  ISETP.LT.AND P3, PT, R73, UR6, !P0 ;  /* 0x0000000649007c0c */ /* 0x001fe2000c761270 */
[----:B------:R-:W0:Y:S01]  /*27470*/  LDCU UR4, c[0x0][0x39c] ;  /* 0x00007380ff0477ac */ /* 0x000e220008000800 */
[----:B------:R-:W-:-:S02]  /*27480*/  F2FP.SATFINITE.E4M3.F32.PACK_AB_MERGE_C R79, R84, R82, RZ ;  /* 0x00000052544f723e */ /* 0x000fc400048070ff */
[CC--:B------:R-:W-:Y:S01]  /*27490*/  LEA.HI.X.SX32 R73, R76.reuse, R2.reuse, 0x1, P5 ;  /* 0x000000024c497211 */ /* 0x0c0fe200028f0eff */
[----:B------:R-:W-:Y:S01]  /*274a0*/  VIADD R76, R76, UR5 ;  /* 0x000000054c4c7c36 */ /* 0x000fe20008000000 */
[----:B--2---:R-:W-:Y:S01]  /*274b0*/  ISETP.LT.AND P5, PT, R74, UR7, !P0 ;  /* 0x000000074a007c0c */ /* 0x004fe2000c7a1270 */
[----:B------:R-:W2:Y:S02]  /*274c0*/  LDCU UR6, c[0x0][0x39c] ;  /* 0x00007380ff0677ac */ /* 0x000ea40008000800 */
[----:B------:R-:W-:Y:S01]  /*274d0*/  @P4 STG.E.U8 desc[UR20][R72.64], R79 ;  /* 0x0000004f48004986 */ /* 0x000fe2000c101114 */
[C---:B----4-:R-:W-:Y:S01]  /*274e0*/  IADD3 R68, P4, PT, R76.reuse, R3, RZ ;  /* 0x000000034c447210 */ /* 0x050fe20007f9e0ff */
[C---:B------:R-:W-:Y:S01]  /*274f0*/  VIADD R74, R76.reuse, UR5 ;  /* 0x000000054c4a7c36 */ /* 0x040fe20008000000 */
[----:B------:R-:W-:Y:S01]  /*27500*/  PRMT R75, R79, 0x9910, RZ ;  /* 0x000099104f4b7816 */ /* 0x000fe200000000ff */
[----:B------:R-:W3:Y:S01]  /*27510*/  LDCU UR7, c[0x0][0x39c] ;  /* 0x00007380ff0777ac */ /* 0x000ee20008000800 */
[----:B------:R-:W-:-:S02]  /*27520*/  LEA.HI.X.SX32 R69, R76, R2, 0x1, P4 ;  /* 0x000000024c457211 */ /* 0x000fc400020f0eff */
[C---:B-1----:R-:W-:Y:S02]  /*27530*/  IADD3 R70, P4, PT, R74.reuse, R3, RZ ;  /* 0x000000034a467210 */ /* 0x042fe40007f9e0ff */
[----:B------:R-:W-:Y:S02]  /*27540*/  SHF.R.S32.HI R75, RZ, 0x8, R75 ;  /* 0x00000008ff4b7819 */ /* 0x000fe4000001144b */
[----:B------:R-:W-:Y:S02]  /*27550*/  F2FP.SATFINITE.E4M3.F32.PACK_AB_MERGE_C R81, R83, R85, RZ ;  /* 0x000000555351723e */ /* 0x000fe400048070ff */
[----:B------:R-:W-:Y:S01]  /*27560*/  LEA.HI.X.SX32 R71, R74, R2, 0x1, P4 ;  /* 0x000000024a477211 */ /* 0x000fe200020f0eff */
[----:B------:R-:W-:Y:S01]  /*27570*/  @P2 STG.E.U8 desc[UR20][R68.64], R75 ;  /* 0x0000004b44002986 */ /* 0x000fe2000c101114 */
[----:B------:R-:W-:-:S03]  /*27580*/  PRMT R77, R81, 0x9910, RZ ;  /* 0x00009910514d7816 */ /* 0x000fc600000000ff */
[----:B------:R1:W-:Y:S02]  /*27590*/  @P6 STG.E.U8 desc[UR20][R70.64], R81 ;  /* 0x0000005146006986 */ /* 0x0003e4000c101114 */
[----:B-1----:R-:W-:Y:S02]  /*275a0*/  F2FP.SATFINITE.E4M3.F32.PACK_AB_MERGE_C R81, R91, R93, RZ ;  /* 0x0000005d5b51723e */ /* 0x002fe400048070ff */
[----:B------:R-:W4:Y:S04]  /*275b0*/  LDL.LU R93, [R1+0x70] ;  /* 0x00007000015d7983 */ /* 0x000f280000300800 */
[----:B------:R-:W4:Y:S01]  /*275c0*/  LDL.LU R91, [R1+0x74] ;  /* 0x00007400015b7983 */ /* 0x000f220000300800 */
[----:B------:R-:W-:Y:S02]  /*275d0*/  VIADD R76, R0, 0x96 ;  /* 0x00000096004c7836 */ /* 0x000fe40000000000 */
[----:B------:R-:W-:-:S03]  /*275e0*/  VIADD R74, R74, UR5 ;  /* 0x000000054a4a7c36 */ /* 0x000fc60008000000 */
[----:B0-----:R-:W-:Y:S01]  /*275f0*/  ISETP.LT.AND P2, PT, R76, UR4, !P0 ;  /* 0x000000044c007c0c */ /* 0x001fe2000c741270 */
[----:B------:R-:W0:Y:S01]  /*27600*/  LDCU UR4, c[0x0][0x39c] ;  /* 0x00007380ff0477ac */ /* 0x000e220008000800 */
[CC--:B------:R-:W-:Y:S02]  /*27610*/  IADD3 R72, P4, PT, R74.reuse, R3.reuse, RZ ;  /* 0x000000034a487210 */ /* 0x0c0fe40007f9e0ff */
[----:B------:R-:W-:Y:S02]  /*27620*/  SHF.R.S32.HI R77, RZ, 0x8, R77 ;  /* 0x00000008ff4d7819 */ /* 0x000fe4000001144d */
[C---:B------:R-:W-:Y:S01]  /*27630*/  LEA.HI.X.SX32 R73, R74.reuse, R2, 0x1, P4 ;  /* 0x000000024a497211 */ /* 0x040fe200020f0eff */
[----:B------:R-:W-:Y:S02]  /*27640*/  VIADD R74, R74, UR5 ;  /* 0x000000054a4a7c36 */ /* 0x000fe40008000000 */
[----:B------:R-:W-:Y:S01]  /*27650*/  VIADD R76, R0, 0x97 ;  /* 0x00000097004c7836 */ /* 0x000fe20000000000 */
[----:B------:R-:W-:Y:S01]  /*27660*/  F2FP.SATFINITE.E4M3.F32.PACK_AB_MERGE_C R79, R88, R86, RZ ;  /* 0x00000056584f723e */ /* 0x000fe200048070ff */
[----:B------:R1:W-:Y:S01]  /*27670*/  @P1 STG.E.U8 desc[UR20][R72.64], R77 ;  /* 0x0000004d48001986 */ /* 0x0003e2000c101114 */
[----:B------:R-:W-:Y:S01]  /*27680*/  IADD3 R70, P1, PT, R74, R3, RZ ;  /* 0x000000034a467210 */ /* 0x000fe20007f3e0ff */
[----:B------:R-:W-:Y:S01]  /*27690*/  VIADD R68, R0, 0x98 ;  /* 0x0000009800447836 */ /* 0x000fe20000000000 */
[----:B--2---:R-:W-:Y:S01]  /*276a0*/  ISETP.LT.AND P4, PT, R76, UR6, !P0 ;  /* 0x000000064c007c0c */ /* 0x004fe2000c781270 */
[----:B------:R-:W2:Y:S01]  /*276b0*/  LDCU UR6, c[0x0][0x39c] ;  /* 0x00007380ff0677ac */ /* 0x000ea20008000800 */
[----:B------:R-:W-:Y:S01]  /*276c0*/  VIADD R75, R74, UR5 ;  /* 0x000000054a4b7c36 */ /* 0x000fe20008000000 */
[----:B------:R-:W-:Y:S01]  /*276d0*/  PRMT R76, R79, 0x9910, RZ ;  /* 0x000099104f4c7816 */ /* 0x000fe200000000ff */
[----:B------:R-:W-:Y:S01]  /*276e0*/  VIADD R69, R0, 0x99 ;  /* 0x0000009900457836 */ /* 0x000fe20000000000 */
[----:B------:R-:W-:-:S02]  /*276f0*/  LEA.HI.X.SX32 R71, R74, R2, 0x1, P1 ;  /* 0x000000024a477211 */ /* 0x000fc400008f0eff */
[----:B0-----:R-:W-:Y:S01]  /*27700*/  ISETP.LT.AND P1, PT, R68, UR4, !P0 ;  /* 0x0000000444007c0c */ /* 0x001fe2000c721270 */
[----:B------:R-:W-:Y:S01]  /*27710*/  IMAD.MOV.U32 R74, RZ, RZ, R76 ;  /* 0x000000ffff4a7224 */ /* 0x000fe200078e004c */
[-C--:B------:R-:W-:Y:S01]  /*27720*/  IADD3 R68, P6, PT, R75, R3.reuse, RZ ;  /* 0x000000034b447210 */ /* 0x080fe20007fde0ff */
[----:B------:R0:W-:Y:S01]  /*27730*/  @P3 STG.E.U8 desc[UR20][R70.64], R79 ;  /* 0x0000004f46003986 */ /* 0x0001e2000c101114 */
[----:B---3--:R-:W-:Y:S01]  /*27740*/  ISETP.LT.AND P3, PT, R69, UR7, !P0 ;  /* 0x0000000745007c0c */ /* 0x008fe2000c761270 */
[----:B------:R-:W3:Y:S01]  /*27750*/  LDCU UR4, c[0x0][0x39c] ;  /* 0x00007380ff0477ac */ /* 0x000ee20008000800 */
[C---:B------:R-:W-:Y:S01]  /*27760*/  LEA.HI.X.SX32 R69, R75.reuse, R2, 0x1, P6 ;  /* 0x000000024b457211 */ /* 0x040fe200030f0eff */
[----:B------:R-:W-:Y:S01]  /*27770*/  VIADD R75, R75, UR5 ;  /* 0x000000054b4b7c36 */ /* 0x000fe20008000000 */
[----:B-1----:R-:W-:Y:S01]  /*27780*/  SHF.R.S32.HI R77, RZ, 0x8, R74 ;  /* 0x00000008ff4d7819 */ /* 0x002fe2000001144a */
[----:B------:R-:W-:Y:S01]  /*27790*/  VIADD R73, R0, 0x9a ;  /* 0x0000009a00497836 */ /* 0x000fe20000000000 */
[----:B------:R-:W1:Y:S02]  /*277a0*/  LDCU UR7, c[0x0][0x39c] ;  /* 0x00007380ff0777ac */ /* 0x000e640008000800 */
[----:B------:R-:W-:Y:S01]  /*277b0*/  IADD3 R72, P6, PT, R75, R3, RZ ;  /* 0x000000034b487210 */ /* 0x000fe20007fde0ff */
[----:B------:R5:W-:Y:S01]  /*277c0*/  @P5 STG.E.U8 desc[UR20][R68.64], R77 ;  /* 0x0000004d44005986 */ /* 0x000be2000c101114 */
[----:B0-----:R-:W-:-:S02]  /*277d0*/  F2FP.SATFINITE.E4M3.F32.PACK_AB_MERGE_C R79, R87, R89, RZ ;  /* 0x00000059574f723e */ /* 0x001fc400048070ff */
[----:B--2---:R-:W-:Y:S01]  /*277e0*/  ISETP.LT.AND P5, PT, R73, UR6, !P0 ;  /* 0x0000000649007c0c */ /* 0x004fe2000c7a1270 */
[C---:B------:R-:W-:Y:S01]  /*277f0*/  VIADD R71, R0.reuse, 0x9b ;  /* 0x0000009b00477836 */ /* 0x040fe20000000000 */
[CC--:B------:R-:W-:Y:S01]  /*27800*/  LEA.HI.X.SX32 R73, R75.reuse, R2.reuse, 0x1, P6 ;  /* 0x000000024b497211 */ /* 0x0c0fe200030f0eff */
[----:B------:R-:W-:Y:S01]  /*27810*/  VIADD R75, R75, UR5 ;  /* 0x000000054b4b7c36 */ /* 0x000fe20008000000 */
[----:B------:R-:W-:Y:S01]  /*27820*/  PRMT R74, R79, 0x9910, RZ ;  /* 0x000099104f4a7816 */ /* 0x000fe200000000ff */
[----:B------:R-:W0:Y:S03]  /*27830*/  LDCU UR6, c[0x0][0x39c] ;  /* 0x00007380ff0677ac */ /* 0x000e260008000800 */
[-C--:B------:R-:W-:Y:S01]  /*27840*/  IADD3 R70, P6, PT, R75, R3.reuse, RZ ;  /* 0x000000034b467210 */ /* 0x080fe20007fde0ff */
[----:B-----5:R-:W-:Y:S01]  /*27850*/  IMAD.MOV.U32 R68, RZ, RZ, R74 ;  /* 0x000000ffff447224 */ /* 0x020fe200078e004a */
[----:B------:R2:W-:Y:S01]  /*27860*/  @P2 STG.E.U8 desc[UR20][R72.64], R79 ;  /* 0x0000004f48002986 */ /* 0x0005e2000c101114 */
[----:B---3--:R-:W-:Y:S01]  /*27870*/  ISETP.LT.AND P2, PT, R71, UR4, !P0 ;  /* 0x0000000447007c0c */ /* 0x008fe2000c741270 */
[C---:B------:R-:W-:Y:S01]  /*27880*/  VIADD R74, R75.reuse, UR5 ;  /* 0x000000054b4a7c36 */ /* 0x040fe20008000000 */
[----:B------:R-:W-:Y:S01]  /*27890*/  LEA.HI.X.SX32 R71, R75, R2, 0x1, P6 ;  /* 0x000000024b477211 */ /* 0x000fe200030f0eff */
[----:B------:R-:W-:Y:S01]  /*278a0*/  VIADD R69, R0, 0x9c ;  /* 0x0000009c00457836 */ /* 0x000fe20000000000 */
[----:B------:R-:W-:Y:S01]  /*278b0*/  SHF.R.S32.HI R75, RZ, 0x8, R68 ;  /* 0x00000008ff4b7819 */ /* 0x000fe20000011444 */
[----:B------:R-:W3:Y:S01]  /*278c0*/  LDCU UR4, c[0x0][0x39c] ;  /* 0x00007380ff0477ac */ /* 0x000ee20008000800 */
[----:B------:R-:W-:-:S03]  /*278d0*/  IADD3 R68, P6, PT, R74, R3, RZ ;  /* 0x000000034a447210 */ /* 0x000fc60007fde0ff */
[----:B------:R5:W-:Y:S01]  /*278e0*/  @P4 STG.E.U8 desc[UR20][R70.64], R75 ;  /* 0x0000004b46004986 */ /* 0x000be2000c101114 */
[----:B-1----:R-:W-:Y:S01]  /*278f0*/  ISETP.LT.AND P4, PT, R69, UR7, !P0 ;  /* 0x0000000745007c0c */ /* 0x002fe2000c781270 */
[----:B------:R-:W-:Y:S01]  /*27900*/  VIADD R76, R0, 0x9d ;  /* 0x0000009d004c7836 */ /* 0x000fe20000000000 */
[C---:B------:R-:W-:Y:S01]  /*27910*/  LEA.HI.X.SX32 R69, R74.reuse, R2, 0x1, P6 ;  /* 0x000000024a457211 */ /* 0x040fe200030f0eff */
[----:B------:R-:W-:Y:S01]  /*27920*/  VIADD R74, R74, UR5 ;  /* 0x000000054a4a7c36 */ /* 0x000fe20008000000 */
[----:B--2---:R-:W-:Y:S01]  /*27930*/  F2FP.SATFINITE.E4M3.F32.PACK_AB_MERGE_C R79, R92, R90, RZ ;  /* 0x0000005a5c4f723e */ /* 0x004fe200048070ff */
[----:B------:R-:W1:Y:S04]  /*27940*/  LDCU UR7, c[0x0][0x39c] ;  /* 0x00007380ff0777ac */ /* 0x000e680008000800 */
[----:B------:R2:W-:Y:S01]  /*27950*/  @P1 STG.E.U8 desc[UR20][R68.64], R79 ;  /* 0x0000004f44001986 */ /* 0x0005e2000c101114 */
[C---:B------:R-:W-:Y:S01]  /*27960*/  IADD3 R72, P1, PT, R74.reuse, R3, RZ ;  /* 0x000000034a487210 */ /* 0x040fe20007f3e0ff */
[----:B-----5:R-:W-:Y:S01]  /*27970*/  VIADD R75, R74, UR5 ;  /* 0x000000054a4b7c36 */ /* 0x020fe20008000000 */
[----:B------:R-:W-:-:S02]  /*27980*/  PRMT R77, R79, 0x9910, RZ ;  /* 0x000099104f4d7816 */ /* 0x000fc400000000ff */
[-C--:B------:R-:W-:Y:S01]  /*27990*/  LEA.HI.X.SX32 R73, R74, R2.reuse, 0x1, P1 ;  /* 0x000000024a497211 */ /* 0x080fe200008f0eff */
[----:B------:R-:W-:Y:S01]  /*279a0*/  VIADD R74, R0, 0x9e ;  /* 0x0000009e004a7836 */ /* 0x000fe20000000000 */
[CC--:B------:R-:W-:Y:S02]  /*279b0*/  IADD3 R70, P1, PT, R75.reuse, R3.reuse, RZ ;  /* 0x000000034b467210 */ /* 0x0c0fe40007f3e0ff */
[----:B------:R-:W-:Y:S02]  /*279c0*/  SHF.R.S32.HI R77, RZ, 0x8, R77 ;  /* 0x00000008ff4d7819 */ /* 0x000fe4000001144d */
[CC--:B------:R-:W-:Y:S01]  /*279d0*/  LEA.HI.X.SX32 R71, R75.reuse, R2.reuse, 0x1, P1 ;  /* 0x000000024b477211 */ /* 0x0c0fe200008f0eff */
[----:B------:R-:W-:Y:S01]  /*279e0*/  VIADD R75, R75, UR5 ;  /* 0x000000054b4b7c36 */ /* 0x000fe20008000000 */
[----:B---3--:R-:W-:Y:S01]  /*279f0*/  ISETP.LT.AND P1, PT, R74, UR4, !P0 ;  /* 0x000000044a007c0c */ /* 0x008fe2000c721270 */
[----:B------:R-:W3:Y:S01]  /*27a00*/  LDCU UR4, c[0x0][0x39c] ;  /* 0x00007380ff0477ac */ /* 0x000ee20008000800 */
[----:B0-----:R-:W-:Y:S01]  /*27a10*/  ISETP.LT.AND P6, PT, R76, UR6, !P0 ;  /* 0x000000064c007c0c */ /* 0x001fe2000c7c1270 */
[----:B------:R0:W-:Y:S01]  /*27a20*/  @P3 STG.E.U8 desc[UR20][R72.64], R77 ;  /* 0x0000004d48003986 */ /* 0x0001e2000c101114 */
[----:B--2---:R-:W-:Y:S01]  /*27a30*/  IADD3 R68, P3, PT, R75, R3, RZ ;  /* 0x000000034b447210 */ /* 0x004fe20007f7e0ff */
[----:B------:R-:W2:Y:S01]  /*27a40*/  LDCU UR6, c[0x0][0x39c] ;  /* 0x00007380ff0677ac */ /* 0x000ea20008000800 */
[----:B------:R-:W-:Y:S01]  /*27a50*/  PRMT R76, R81, 0x9910, RZ ;  /* 0x00009910514c7816 */ /* 0x000fe200000000ff */
[C---:B------:R-:W-:Y:S01]  /*27a60*/  VIADD R74, R75.reuse, UR5 ;  /* 0x000000054b4a7c36 */ /* 0x040fe20008000000 */
[----:B------:R-:W-:-:S02]  /*27a70*/  LEA.HI.X.SX32 R69, R75, R2, 0x1, P3 ;  /* 0x000000024b457211 */ /* 0x000fc400018f0eff */
[----:B------:R-:W-:Y:S01]  /*27a80*/  SHF.R.S32.HI R75, RZ, 0x8, R76 ;  /* 0x00000008ff4b7819 */ /* 0x000fe2000001144c */
[----:B------:R5:W-:Y:S01]  /*27a90*/  @P5 STG.E.U8 desc[UR20][R70.64], R81 ;  /* 0x0000005146005986 */ /* 0x000be2000c101114 */
[----:B0-----:R-:W-:Y:S01]  /*27aa0*/  VIADD R73, R0, 0xa0 ;  /* 0x000000a000497836 */ /* 0x001fe20000000000 */
[----:B------:R-:W-:Y:S02]  /*27ab0*/  IADD3 R72, P5, PT, R74, R3, RZ ;  /* 0x000000034a487210 */ /* 0x000fe40007fbe0ff */
[----:B------:R0:W-:Y:S01]  /*27ac0*/  @P2 STG.E.U8 desc[UR20][R68.64], R75 ;  /* 0x0000004b44002986 */ /* 0x0001e2000c101114 */
[C---:B------:R-:W-:Y:S01]  /*27ad0*/  VIADD R78, R0.reuse, 0x9f ;  /* 0x0000009f004e7836 */ /* 0x040fe20000000000 */
[----:B-1----:R-:W-:Y:S01]  /*27ae0*/  ISETP.LT.AND P2, PT, R73, UR7, !P0 ;  /* 0x0000000749007c0c */ /* 0x002fe2000c741270 */
[----:B------:R-:W1:Y:S01]  /*27af0*/  LDCU UR7, c[0x0][0x39c] ;  /* 0x00007380ff0777ac */ /* 0x000e620008000800 */
[----:B-----5:R-:W-:Y:S01]  /*27b00*/  VIADD R70, R0, 0xa1 ;  /* 0x000000a100467836 */ /* 0x020fe20000000000 */
[C---:B------:R-:W-:Y:S01]  /*27b10*/  LEA.HI.X.SX32 R73, R74.reuse, R2, 0x1, P5 ;  /* 0x000000024a497211 */ /* 0x040fe200028f0eff */
[----:B------:R-:W-:-:S03]  /*27b20*/  VIADD R74, R74, UR5 ;  /* 0x000000054a4a7c36 */ /* 0x000fc60008000000 */
[----:B---3--:R-:W-:Y:S01]  /*27b30*/  ISETP.LT.AND P5, PT, R70, UR4, !P0 ;  /* 0x0000000446007c0c */ /* 0x008fe2000c7a1270 */
[----:B------:R-:W3:Y:S01]  /*27b40*/  LDCU UR4, c[0x0][0x39c] ;  /* 0x00007380ff0477ac */ /* 0x000ee20008000800 */
[----:B--2---:R-:W-:Y:S01]  /*27b50*/  ISETP.LT.AND P3, PT, R78, UR6, !P0 ;  /* 0x000000064e007c0c */ /* 0x004fe2000c761270 */
[----:B0-----:R-:W-:Y:S01]  /*27b60*/  VIADD R75, R74, UR5 ;  /* 0x000000054a4b7c36 */ /* 0x001fe20008000000 */
[----:B------:R-:W0:Y:S01]  /*27b70*/  LDCU UR6, c[0x0][0x39c] ;  /* 0x00007380ff0677ac */ /* 0x000e220008000800 */
[----:B------:R-:W-:Y:S01]  /*27b80*/  F2FP.SATFINITE.E4M3.F32.PACK_AB_MERGE_C R81, R96, R94, RZ ;  /* 0x0000005e6051723e */ /* 0x000fe200048070ff */
[----:B------:R-:W-:Y:S01]  /*27b90*/  VIADD R76, R0, 0xa4 ;  /* 0x000000a4004c7836 */ /* 0x000fe20000000000 */
[----:B----4-:R-:W-:-:S05]  /*27ba0*/  F2FP.SATFINITE.E4M3.F32.PACK_AB_MERGE_C R79, R91, R93, RZ ;  /* 0x0000005d5b4f723e */ /* 0x010fca00048070ff */
[----:B------:R2:W-:Y:S01]  /*27bb0*/  @P4 STG.E.U8 desc[UR20][R72.64], R79 ;  /* 0x0000004f48004986 */ /* 0x0005e2000c101114 */
[CC--:B------:R-:W-:Y:S02]  /*27bc0*/  IADD3 R68, P4, PT, R74.reuse, R3.reuse, RZ ;  /* 0x000000034a447210 */ /* 0x0c0fe40007f9e0ff */
[----:B------:R-:W-:Y:S02]  /*27bd0*/  PRMT R77, R79, 0x9910, RZ ;  /* 0x000099104f4d7816 */ /* 0x000fe400000000ff */
[-C--:B------:R-:W-:Y:S02]  /*27be0*/  LEA.HI.X.SX32 R69, R74, R2.reuse, 0x1, P4 ;  /* 0x000000024a457211 */ /* 0x080fe400020f0eff */
[C---:B------:R-:W-:Y:S02]  /*27bf0*/  IADD3 R70, P4, PT, R75.reuse, R3, RZ ;  /* 0x000000034b467210 */ /* 0x040fe40007f9e0ff */
[----:B------:R-:W-:Y:S02]  /*27c00*/  SHF.R.S32.HI R77, RZ, 0x8, R77 ;  /* 0x00000008ff4d7819 */ /* 0x000fe4000001144d */
[----:B------:R-:W-:Y:S01]  /*27c10*/  LEA.HI.X.SX32 R71, R75, R2, 0x1, P4 ;  /* 0x000000024b477211 */ /* 0x000fe200020f0eff */
[----:B--2---:R-:W-:-:S02]  /*27c20*/  VIADD R72, R0, 0xa2 ;  /* 0x000000a200487836 */ /* 0x004fc40000000000 */
[----:B------:R-:W-:Y:S01]  /*27c30*/  VIADD R75, R75, UR5 ;  /* 0x000000054b4b7c36 */ /* 0x000fe20008000000 */
[----:B------:R2:W-:Y:S01]  /*27c40*/  @P6 STG.E.U8 desc[UR20][R68.64], R77 ;  /* 0x0000004d44006986 */ /* 0x0005e2000c101114 */
[----:B------:R-:W-:Y:S01]  /*27c50*/  VIADD R73, R0, 0xa3 ;  /* 0x000000a300497836 */ /* 0x000fe20000000000 */
[----:B---3--:R-:W-:Y:S01]  /*27c60*/  ISETP.LT.AND P4, PT, R72, UR4, !P0 ;  /* 0x0000000448007c0c */ /* 0x008fe2000c781270 */
[----:B------:R-:W3:Y:S01]  /*27c70*/  LDCU UR4, c[0x0][0x39c] ;  /* 0x00007380ff0477ac */ /* 0x000ee20008000800 */
[----:B------:R-:W-:Y:S02]  /*27c80*/  PRMT R74, R81, 0x9910, RZ ;  /* 0x00009910514a7816 */ /* 0x000fe400000000ff */
[----:B------:R-:W-:Y:S01]  /*27c90*/  IADD3 R72, P6, PT, R75, R3, RZ ;  /* 0x000000034b487210 */ /* 0x000fe20007fde0ff */
[----:B------:R4:W-:Y:S01]  /*27ca0*/  @P1 STG.E.U8 desc[UR20][R70.64], R81 ;  /* 0x0000005146001986 */ /* 0x0009e2000c101114 */
[----:B0-----:R-:W-:Y:S01]  /*27cb0*/  ISETP.LT.AND P1, PT, R73, UR6, !P0 ;  /* 0x0000000649007c0c */ /* 0x001fe2000c721270 */
[----:B------:R-:W0:Y:S01]  /*27cc0*/  LDCU UR6, c[0x0][0x39c] ;  /* 0x00007380ff0677ac */ /* 0x000e220008000800 */
[C---:B------:R-:W-:Y:S01]  /*27cd0*/  LEA.HI.X.SX32 R73, R75.reuse, R2, 0x1, P6 ;  /* 0x000000024b497211 */ /* 0x040fe200030f0eff */
[----:B------:R-:W-:Y:S01]  /*27ce0*/  VIADD R75, R75, UR5 ;  /* 0x000000054b4b7c36 */ /* 0x000fe20008000000 */
[----:B--2---:R-:W-:-:S02]  /*27cf0*/  SHF.R.S32.HI R77, RZ, 0x8, R74 ;  /* 0x00000008ff4d7819 */ /* 0x004fc4000001144a */
[----:B------:R-:W-:Y:S01]  /*27d00*/  F2FP.SATFINITE.E4M3.F32.PACK_AB_MERGE_C R79, R95, R97, RZ ;  /* 0x000000615f4f723e */ /* 0x000fe200048070ff */
[C---:B------:R-:W-:Y:S02]  /*27d10*/  VIADD R74, R75.reuse, UR5 ;  /* 0x000000054b4a7c36 */ /* 0x040fe40008000000 */
[----:B------:R2:W-:Y:S01]  /*27d20*/  @P3 STG.E.U8 desc[UR20][R72.64], R77 ;  /* 0x0000004d48003986 */ /* 0x0005e2000c101114 */
[-C--:B------:R-:W-:Y:S02]  /*27d30*/  IADD3 R68, P3, PT, R75, R3.reuse, RZ ;  /* 0x000000034b447210 */ /* 0x080fe40007f7e0ff */
[----:B----4-:R-:W-:Y:S02]  /*27d40*/  PRMT R71, R79, 0x9910, RZ ;  /* 0x000099104f477816 */ /* 0x010fe400000000ff */
[----:B------:R-:W-:Y:S02]  /*27d50*/  LEA.HI.X.SX32 R69, R75, R2, 0x1, P3 ;  /* 0x000000024b457211 */ /* 0x000fe400018f0eff */
[----:B------:R-:W-:Y:S01]  /*27d60*/  IADD3 R70, P3, PT, R74, R3, RZ ;  /* 0x000000034a467210 */ /* 0x000fe20007f7e0ff */
[----:B------:R-:W-:-:S03]  /*27d70*/  IMAD.MOV.U32 R75, RZ, RZ, R71 ;  /* 0x000000ffff4b7224 */ /* 0x000fc600078e0047 */
[C---:B------:R-:W-:Y:S01]  /*27d80*/  LEA.HI.X.SX32 R71, R74.reuse, R2, 0x1, P3 ;  /* 0x000000024a477211 */ /* 0x040fe200018f0eff */
[----:B------:R-:W-:Y:S01]  /*27d90*/  VIADD R74, R74, UR5 ;  /* 0x000000054a4a7c36 */ /* 0x000fe20008000000 */
[----:B------:R-:W-:Y:S01]  /*27da0*/  SHF.R.S32.HI R75, RZ, 0x8, R75 ;  /* 0x00000008ff4b7819 */ /* 0x000fe2000001144b */
[----:B------:R4:W-:Y:S01]  /*27db0*/  @P2 STG.E.U8 desc[UR20][R68.64], R79 ;  /* 0x0000004f44002986 */ /* 0x0009e2000c101114 */
[----:B--2---:R-:W-:Y:S01]  /*27dc0*/  VIADD R73, R0, 0xa6 ;  /* 0x000000a600497836 */ /* 0x004fe20000000000 */
[----:B-1----:R-:W-:Y:S01]  /*27dd0*/  ISETP.LT.AND P6, PT, R76, UR7, !P0 ;  /* 0x000000074c007c0c */ /* 0x002fe2000c7c1270 */
[----:B------:R-:W-:Y:S01]  /*27de0*/  VIADD R76, R0, 0xa5 ;  /* 0x000000a5004c7836 */ /* 0x000fe20000000000 */
[----:B------:R1:W-:Y:S01]  /*27df0*/  @P5 STG.E.U8 desc[UR20][R70.64], R75 ;  /* 0x0000004b46005986 */ /* 0x0003e2000c101114 */
[----:B------:R-:W-:Y:S01]  /*27e00*/  IADD3 R72, P5, PT, R74, R3, RZ ;  /* 0x000000034a487210 */ /* 0x000fe20007fbe0ff */
[----:B------:R-:W2:Y:S01]  /*27e10*/  LDCU UR7, c[0x0][0x39c] ;  /* 0x00007380ff0777ac */ /* 0x000ea20008000800 */
[----:B0-----:R-:W-:-:S02]  /*27e20*/  ISETP.LT.AND P3, PT, R73, UR6, !P0 ;  /* 0x0000000649007c0c */ /* 0x001fc4000c761270 */
[----:B------:R-:W-:Y:S01]  /*27e30*/  F2FP.SATFINITE.E4M3.F32.PACK_AB_MERGE_C R81, R100, R98, RZ ;  /* 0x000000626451723e */ /* 0x000fe200048070ff */
[----:B------:R-:W0:Y:S01]  /*27e40*/  LDCU UR6, c[0x0][0x39c] ;  /* 0x00007380ff0677ac */ /* 0x000e220008000800 */
[C---:B------:R-:W-:Y:S01]  /*27e50*/  LEA.HI.X.SX32 R73, R74.reuse, R2, 0x1, P5 ;  /* 0x000000024a497211 */ /* 0x040fe200028f0eff */
[----:B------:R-:W-:Y:S01]  /*27e60*/  VIADD R74, R74, UR5 ;  /* 0x000000054a4a7c36 */ /* 0x000fe20008000000 */
[----:B---3--:R-:W-:Y:S01]  /*27e70*/  ISETP.LT.AND P2, PT, R76, UR4, !P0 ;  /* 0x000000044c007c0c */ /* 0x008fe2000c741270 */
[----:B------:R-:W3:Y:S02]  /*27e80*/  LDCU UR4, c[0x0][0x39c] ;  /* 0x00007380ff0477ac */ /* 0x000ee40008000800 */
[----:B------:R5:W-:Y:S01]  /*27e90*/  @P4 STG.E.U8 desc[UR20][R72.64], R81 ;  /* 0x0000005148004986 */ /* 0x000be2000c101114 */
[C---:B----4-:R-:W-:Y:S01]  /*27ea0*/  IADD3 R68, P4, PT, R74.reuse, R3, RZ ;  /* 0x000000034a447210 */ /* 0x050fe20007f9e0ff */
[----:B-1----:R-:W-:Y:S01]  /*27eb0*/  VIADD R75, R74, UR5 ;  /* 0x000000054a4b7c36 */ /* 0x002fe20008000000 */
[----:B------:R-:W-:-:S02]  /*27ec0*/  PRMT R77, R81, 0x9910, RZ ;  /* 0x00009910514d7816 */ /* 0x000fc400000000ff */
[-C--:B------:R-:W-:Y:S02]  /*27ed0*/  LEA.HI.X.SX32 R69, R74, R2.reuse, 0x1, P4 ;  /* 0x000000024a457211 */ /* 0x080fe400020f0eff */
[C---:B------:R-:W-:Y:S01]  /*27ee0*/  IADD3 R70, P4, PT, R75.reuse, R3, RZ ;  /* 0x000000034b467210 */ /* 0x040fe20007f9e0ff */
[----:B------:R-:W-:Y:S01]  /*27ef0*/  VIADD R74, R0, 0xa8 ;  /* 0x000000a8004a7836 */ /* 0x000fe20000000000 */
[----:B------:R-:W-:Y:S02]  /*27f00*/  SHF.R.S32.HI R77, RZ, 0x8, R77 ;  /* 0x00000008ff4d7819 */ /* 0x000fe4000001144d */
[C---:B------:R-:W-:Y:S01]  /*27f10*/  LEA.HI.X.SX32 R71, R75.reuse, R2, 0x1, P4 ;  /* 0x000000024b477211 */ /* 0x040fe200020f0eff */
[----:B------:R-:W-:Y:S01]  /*27f20*/  VIADD R75, R75, UR5 ;  /* 0x000000054b4b7c36 */ /* 0x000fe20008000000 */
[----:B------:R-:W-:Y:S01]  /*27f30*/  F2FP.SATFINITE.E4M3.F32.PACK_AB_MERGE_C R79, R99, R101, RZ ;  /* 0x00000065634f723e */ /* 0x000fe200048070ff */
[----:B------:R1:W-:Y:S01]  /*27f40*/  @P1 STG.E.U8 desc[UR20][R68.64], R77 ;  /* 0x0000004d44001986 */ /* 0x0003e2000c101114 */
[----:B---3--:R-:W-:Y:S01]  /*27f50*/  ISETP.LT.AND P1, PT, R74, UR4, !P0 ;  /* 0x000000044a007c0c */ /* 0x008fe2000c721270 */
[----:B------:R-:W-:Y:S01]  /*27f60*/  VIADD R76, R0, 0xa7 ;  /* 0x000000a7004c7836 */ /* 0x000fe20000000000 */
[----:B------:R-:W-:-:S02]  /*27f70*/  PRMT R74, R79, 0x9910, RZ ;  /* 0x000099104f4a7816 */ /* 0x000fc400000000ff */
[C---:B-----5:R-:W-:Y:S01]  /*27f80*/  IADD3 R72, P4, PT, R75.reuse, R3, RZ ;  /* 0x000000034b487210 */ /* 0x060fe20007f9e0ff */
[----:B------:R3:W-:Y:S01]  /*27f90*/  @P6 STG.E.U8 desc[UR20][R70.64], R79 ;  /* 0x0000004f46006986 */ /* 0x0007e2000c101114 */
[----:B------:R-:W-:Y:S01]  /*27fa0*/  F2FP.SATFINITE.E4M3.F32.PACK_AB_MERGE_C R81, R104, R102, RZ ;  /* 0x000000666851723e */ /* 0x000fe200048070ff */
[----:B------:R-:W4:Y:S01]  /*27fb0*/  LDCU UR4, c[0x0][0x39c] ;  /* 0x00007380ff0477ac */ /* 0x000f220008000800 */
[C---:B------:R-:W-:Y:S01]  /*27fc0*/  LEA.HI.X.SX32 R73, R75.reuse, R2, 0x1, P4 ;  /* 0x000000024b497211 */ /* 0x040fe200020f0eff */
[----:B------:R-:W-:Y:S01]  /*27fd0*/  VIADD R75, R75, UR5 ;  /* 0x000000054b4b7c36 */ /* 0x000fe20008000000 */
[----:B-1----:R-:W-:Y:S02]  /*27fe0*/  SHF.R.S32.HI R77, RZ, 0x8, R74 ;  /* 0x00000008ff4d7819 */ /* 0x002fe4000001144a */
[----:B--2---:R-:W-:-:S03]  /*27ff0*/  ISETP.LT.AND P5, PT, R76, UR7, !P0 ;  /* 0x000000074c007c0c */ /* 0x004fc6000c7a1270 */
[----:B------:R-:W-:Y:S01]  /*28000*/  @P2 STG.E.U8 desc[UR20][R72.64], R77 ;  /* 0x0000004d48002986 */ /* 0x000fe2000c101114 */
[C---:B------:R-:W-:Y:S01]  /*28010*/  IADD3 R68, P2, PT, R75.reuse, R3, RZ ;  /* 0x000000034b447210 */ /* 0x040fe20007f5e0ff */
[----:B------:R-:W-:Y:S01]  /*28020*/  VIADD R76, R0, 0xa9 ;  /* 0x000000a9004c7836 */ /* 0x000fe20000000000 */
[----:B------:R-:W1:Y:S02]  /*28030*/  LDCU UR7, c[0x0][0x39c] ;  /* 0x00007380ff0777ac */ /* 0x000e640008000800 */
[----:B------:R-:W-:Y:S02]  /*28040*/  LEA.HI.X.SX32 R69, R75, R2, 0x1, P2 ;  /* 0x000000024b457211 */ /* 0x000fe400010f0eff */
[----:B0-----:R-:W-:Y:S01]  /*28050*/  ISETP.LT.AND P4, PT, R76, UR6, !P0 ;  /* 0x000000064c007c0c */ /* 0x001fe2000c781270 */
[----:B---3--:R-:W-:Y:S01]  /*28060*/  VIADD R70, R0, 0xaa ;  /* 0x000000aa00467836 */ /* 0x008fe20000000000 */
[----:B------:R-:W-:Y:S01]  /*28070*/  PRMT R76, R81, 0x9910, RZ ;  /* 0x00009910514c7816 */ /* 0x000fe200000000ff */
[----:B------:R0:W-:Y:S01]  /*28080*/  @P3 STG.E.U8 desc[UR20][R68.64], R81 ;  /* 0x0000005144003986 */ /* 0x0001e2000c101114 */
[----:B------:R-:W2:Y:S01]  /*28090*/  LDCU UR6, c[0x0][0x39c] ;  /* 0x00007380ff0677ac */ /* 0x000ea20008000800 */
[----:B0-----:R-:W-:-:S02]  /*280a0*/  F2FP.SATFINITE.E4M3.F32.PACK_AB_MERGE_C R81, R107, R109, RZ ;  /* 0x0000006d6b51723e */ /* 0x001fc400048070ff */
[----:B------:R-:W3:Y:S04]  /*280b0*/  LDL.LU R109, [R1+0xb8] ;  /* 0x0000b800016d7983 */ /* 0x000ee80000300800 */
[----:B------:R-:W3:Y:S01]  /*280c0*/  LDL.LU R107, [R1+0xbc] ;  /* 0x0000bc00016b7983 */ /* 0x000ee20000300800 */
[----:B------:R-:W-:Y:S01]  /*280d0*/  VIADD R74, R75, UR5 ;  /* 0x000000054b4a7c36 */ /* 0x000fe20008000000 */
[----:B----4-:R-:W-:Y:S01]  /*280e0*/  ISETP.LT.AND P2, PT, R70, UR4, !P0 ;  /* 0x0000000446007c0c */ /* 0x010fe2000c741270 */
[----:B------:R-:W-:Y:S01]  /*280f0*/  VIADD R71, R0, 0xab ;  /* 0x000000ab00477836 */ /* 0x000fe20000000000 */
[----:B------:R-:W0:Y:S02]  /*28100*/  LDCU UR4, c[0x0][0x39c] ;  /* 0x00007380ff0477ac */ /* 0x000e240008000800 */
[-C--:B------:R-:W-:Y:S01]  /*28110*/  IADD3 R70, P6, PT, R74, R3.reuse, RZ ;  /* 0x000000034a467210 */ /* 0x080fe20007fde0ff */
[----:B------:R-:W-:Y:S01]  /*28120*/  IMAD.MOV.U32 R75, RZ, RZ, R76 ;  /* 0x000000ffff4b7224 */ /* 0x000fe200078e004c */
[----:B-1----:R-:W-:Y:S01]  /*28130*/  ISETP.LT.AND P3, PT, R71, UR7, !P0 ;  /* 0x0000000747007c0c */ /* 0x002fe2000c761270 */
[----:B------:R-:W-:Y:S01]  /*28140*/  VIADD R73, R0, 0xac ;  /* 0x000000ac00497836 */ /* 0x000fe20000000000 */
[CC--:B------:R-:W-:Y:S01]  /*28150*/  LEA.HI.X.SX32 R71, R74.reuse, R2.reuse, 0x1, P6 ;  /* 0x000000024a477211 */ /* 0x0c0fe200030f0eff */
[----:B------:R-:W-:Y:S01]  /*28160*/  VIADD R74, R74, UR5 ;  /* 0x000000054a4a7c36 */ /* 0x000fe20008000000 */
[----:B------:R-:W-:Y:S01]  /*28170*/  SHF.R.S32.HI R75, RZ, 0x8, R75 ;  /* 0x00000008ff4b7819 */ /* 0x000fe2000001144b */
[----:B------:R-:W1:Y:S03]  /*28180*/  LDCU UR7, c[0x0][0x39c] ;  /* 0x00007380ff0777ac */ /* 0x000e660008000800 */
[C---:B------:R-:W-:Y:S01]  /*28190*/  IADD3 R72, P6, PT, R74.reuse, R3, RZ ;  /* 0x000000034a487210 */ /* 0x040fe20007fde0ff */
[----:B------:R4:W-:Y:S01]  /*281a0*/  @P5 STG.E.U8 desc[UR20][R70.64], R75 ;  /* 0x0000004b46005986 */ /* 0x0009e2000c101114 */
[----:B--2---:R-:W-:Y:S01]  /*281b0*/  ISETP.LT.AND P5, PT, R73, UR6, !P0 ;  /* 0x0000000649007c0c */ /* 0x004fe2000c7a1270 */
[----:B------:R-:W2:Y:S01]  /*281c0*/  LDCU UR6, c[0x0][0x39c] ;  /* 0x00007380ff0677ac */ /* 0x000ea20008000800 */
[C---:B------:R-:W-:Y:S01]  /*281d0*/  LEA.HI.X.SX32 R73, R74.reuse, R2, 0x1, P6 ;  /* 0x000000024a497211 */ /* 0x040fe200030f0eff */
[----:B------:R-:W-:Y:S01]  /*281e0*/  VIADD R74, R74, UR5 ;  /* 0x000000054a4a7c36 */ /* 0x000fe20008000000 */
[----:B------:R-:W-:Y:S01]  /*281f0*/  F2FP.SATFINITE.E4M3.F32.PACK_AB_MERGE_C R79, R103, R105, RZ ;  /* 0x00000069674f723e */ /* 0x000fe200048070ff */
[----:B------:R-:W-:-:S03]  /*28200*/  VIADD R69, R0, 0xad ;  /* 0x000000ad00457836 */ /* 0x000fc60000000000 */
[----:B------:R-:W-:Y:S02]  /*28210*/  PRMT R77, R79, 0x9910, RZ ;  /* 0x000099104f4d7816 */ /* 0x000fe400000000ff */
[CC--:B------:R-:W-:Y:S01]  /*28220*/  IADD3 R68, P6, PT, R74.reuse, R3.reuse, RZ ;  /* 0x000000034a447210 */ /* 0x0c0fe20007fde0ff */
[----:B------:R5:W-:Y:S01]  /*28230*/  @P1 STG.E.U8 desc[UR20][R72.64], R79 ;  /* 0x0000004f48001986 */ /* 0x000be2000c101114 */
[----:B----4-:R-:W-:Y:S01]  /*28240*/  VIADD R75, R74, UR5 ;  /* 0x000000054a4b7c36 */ /* 0x010fe20008000000 */
[----:B0-----:R-:W-:Y:S01]  /*28250*/  ISETP.LT.AND P1, PT, R69, UR4, !P0 ;  /* 0x0000000445007c0c */ /* 0x001fe2000c721270 */
[----:B------:R-:W-:Y:S01]  /*28260*/  VIADD R71, R0, 0xae ;  /* 0x000000ae00477836 */ /* 0x000fe20000000000 */
[----:B------:R-:W-:Y:S01]  /*28270*/  LEA.HI.X.SX32 R69, R74, R2, 0x1, P6 ;  /* 0x000000024a457211 */ /* 0x000fe200030f0eff */
[----:B------:R-:W0:Y:S01]  /*28280*/  LDCU UR4, c[0x0][0x39c] ;  /* 0x00007380ff0477ac */ /* 0x000e220008000800 */
[----:B------:R-:W-:Y:S02]  /*28290*/  SHF.R.S32.HI R77, RZ, 0x8, R77 ;  /* 0x00000008ff4d7819 */ /* 0x000fe4000001144d */
[----:B------:R-:W-:Y:S01]  /*282a0*/  IADD3 R70, P6, PT, R75, R3, RZ ;  /* 0x000000034b467210 */ /* 0x000fe20007fde0ff */
[----:B------:R-:W-:-:S02]  /*282b0*/  VIADD R74, R0, 0xaf ;  /* 0x000000af004a7836 */ /* 0x000fc40000000000 */
[----:B------:R4:W-:Y:S01]  /*282c0*/  @P4 STG.E.U8 desc[UR20][R68.64], R77 ;  /* 0x0000004d44004986 */ /* 0x0009e2000c101114 */
[----:B-1----:R-:W-:Y:S01]  /*282d0*/  ISETP.LT.AND P4, PT, R71, UR7, !P0 ;  /* 0x0000000747007c0c */ /* 0x002fe2000c781270 */
[----:B------:R-:W1:Y:S01]  /*282e0*/  LDCU UR7, c[0x0][0x39c] ;  /* 0x00007380ff0777ac */ /* 0x000e620008000800 */
[C---:B------:R-:W-:Y:S01]  /*282f0*/  LEA.HI.X.SX32 R71, R75.reuse, R2, 0x1, P6 ;  /* 0x000000024b477211 */ /* 0x040fe200030f0eff */
[----:B------:R-:W-:Y:S01]  /*28300*/  VIADD R75, R75, UR5 ;  /* 0x000000054b4b7c36 */ /* 0x000fe20008000000 */
[----:B-----5:R-:W-:Y:S02]  /*28310*/  F2FP.SATFINITE.E4M3.F32.PACK_AB_MERGE_C R79, R108, R106, RZ ;  /* 0x0000006a6c4f723e */ /* 0x020fe400048070ff */
[----:B--2---:R-:W-:Y:S02]  /*28320*/  ISETP.LT.AND P6, PT, R74, UR6, !P0 ;  /* 0x000000064a007c0c */ /* 0x004fe4000c7c1270 */
[----:B------:R-:W-:Y:S01]  /*28330*/  PRMT R73, R79, 0x9910, RZ ;  /* 0x000099104f497816 */ /* 0x000fe200000000ff */
[----:B------:R2:W-:Y:S01]  /*28340*/  @P2 STG.E.U8 desc[UR20][R70.64], R79 ;  /* 0x0000004f46002986 */ /* 0x0005e2000c101114 */
[CC--:B------:R-:W-:Y:S01]  /*28350*/  IADD3 R72, P2, PT, R75.reuse, R3.reuse, RZ ;  /* 0x000000034b487210 */ /* 0x0c0fe20007f5e0ff */
[C---:B------:R-:W-:Y:S01]  /*28360*/  VIADD R74, R75.reuse, UR5 ;  /* 0x000000054b4a7c36 */ /* 0x040fe20008000000 */
[----:B------:R-:W5:Y:S01]  /*28370*/  LDCU UR6, c[0x0][0x39c] ;  /* 0x00007380ff0677ac */ /* 0x000f620008000800 */
[----:B----4-:R-:W-:Y:S01]  /*28380*/  IMAD.MOV.U32 R77, RZ, RZ, R73 ;  /* 0x000000ffff4d7224 */ /* 0x010fe200078e0049 */
[----:B------:R-:W-:Y:S01]  /*28390*/  LEA.HI.X.SX32 R73, R75, R2, 0x1, P2 ;  /* 0x000000024b497211 */ /* 0x000fe200010f0eff */
[----:B------:R-:W-:Y:S01]  /*283a0*/  VIADD R75, R0, 0xb0 ;  /* 0x000000b0004b7836 */ /* 0x000fe20000000000 */
[----:B------:R-:W-:-:S02]  /*283b0*/  IADD3 R68, P2, PT, R74, R3, RZ ;  /* 0x000000034a447210 */ /* 0x000fc40007f5e0ff */
[----:B------:R-:W-:Y:S02]  /*283c0*/  SHF.R.S32.HI R77, RZ, 0x8, R77 ;  /* 0x00000008ff4d7819 */ /* 0x000fe4000001144d */
[C---:B------:R-:W-:Y:S02]  /*283d0*/  LEA.HI.X.SX32 R69, R74.reuse, R2, 0x1, P2 ;  /* 0x000000024a457211 */ /* 0x040fe400010f0eff */
[----:B0-----:R-:W-:Y:S01]  /*283e0*/  ISETP.LT.AND P2, PT, R75, UR4, !P0 ;  /* 0x000000044b007c0c */ /* 0x001fe2000c741270 */
[----:B------:R-:W0:Y:S01]  /*283f0*/  LDCU UR4, c[0x0][0x39c] ;  /* 0x00007380ff0477ac */ /* 0x000e220008000800 */
[----:B------:R-:W-:Y:S01]  /*28400*/  VIADD R74, R74, UR5 ;  /* 0x000000054a4a7c36 */ /* 0x000fe20008000000 */
[----:B------:R4:W-:Y:S01]  /*28410*/  @P3 STG.E.U8 desc[UR20][R72.64], R77 ;  /* 0x0000004d48003986 */ /* 0x0009e2000c101114 */
[----:B------:R-:W-:-:S03]  /*28420*/  PRMT R76, R81, 0x9910, RZ ;  /* 0x00009910514c7816 */ /* 0x000fc600000000ff */
[CC--:B--2---:R-:W-:Y:S01]  /*28430*/  IADD3 R70, P3, PT, R74.reuse, R3.reuse, RZ ;  /* 0x000000034a467210 */ /* 0x0c4fe20007f7e0ff */
[C---:B------:R-:W-:Y:S01]  /*28440*/  VIADD R75, R74.reuse, UR5 ;  /* 0x000000054a4b7c36 */ /* 0x040fe20008000000 */
[----:B------:R2:W-:Y:S02]  /*28450*/  @P5 STG.E.U8 desc[UR20][R68.64], R81 ;  /* 0x0000005144005986 */ /* 0x0005e4000c101114 */
[-C--:B------:R-:W-:Y:S02]  /*28460*/  LEA.HI.X.SX32 R71, R74, R2.reuse, 0x1, P3 ;  /* 0x000000024a477211 */ /* 0x080fe400018f0eff */
[----:B----4-:R-:W-:Y:S01]  /*28470*/  SHF.R.S32.HI R77, RZ, 0x8, R76 ;  /* 0x00000008ff4d7819 */ /* 0x010fe2000001144c */
[C---:B------:R-:W-:Y:S01]  /*28480*/  VIADD R73, R0.reuse, 0xb2 ;  /* 0x000000b200497836 */ /* 0x040fe20000000000 */
[----:B------:R-:W-:Y:S01]  /*28490*/  IADD3 R72, P5, PT, R75, R3, RZ ;  /* 0x000000034b487210 */ /* 0x000fe20007fbe0ff */
[C---:B--2---:R-:W-:Y:S02]  /*284a0*/  VIADD R68, R0.reuse, 0xb3 ;  /* 0x000000b300447836 */ /* 0x044fe40000000000 */
[----:B------:R2:W-:Y:S01]  /*284b0*/  @P1 STG.E.U8 desc[UR20][R70.64], R77 ;  /* 0x0000004d46001986 */ /* 0x0005e2000c101114 */
[----:B-1----:R-:W-:Y:S01]  /*284c0*/  ISETP.LT.AND P1, PT, R73, UR7, !P0 ;  /* 0x0000000749007c0c */ /* 0x002fe2000c721270 */
[----:B------:R-:W-:Y:S01]  /*284d0*/  VIADD R78, R0, 0xb1 ;  /* 0x000000b1004e7836 */ /* 0x000fe20000000000 */
[C---:B------:R-:W-:Y:S01]  /*284e0*/  LEA.HI.X.SX32 R73, R75.reuse, R2, 0x1, P5 ;  /* 0x000000024b497211 */ /* 0x040fe200028f0eff */
[----:B------:R-:W-:Y:S01]  /*284f0*/  VIADD R75, R75, UR5 ;  /* 0x000000054b4b7c36 */ /* 0x000fe20008000000 */
[----:B0-----:R-:W-:Y:S01]  /*28500*/  ISETP.LT.AND P5, PT, R68, UR4, !P0 ;  /* 0x0000000444007c0c */ /* 0x001fe2000c7a1270 */
[----:B------:R-:W0:Y:S01]  /*28510*/  LDCU UR4, c[0x0][0x39c] ;  /* 0x00007380ff0477ac */ /* 0x000e220008000800 */
[----:B-----5:R-:W-:Y:S01]  /*28520*/  ISETP.LT.AND P3, PT, R78, UR6, !P0 ;  /* 0x000000064e007c0c */ /* 0x020fe2000c761270 */
[----:B------:R-:W-:Y:S01]  /*28530*/  VIADD R74, R75, UR5 ;  /* 0x000000054b4a7c36 */ /* 0x000fe20008000000 */
[----:B------:R-:W1:Y:S01]  /*28540*/  LDCU UR6, c[0x0][0x39c] ;  /* 0x00007380ff0677ac */ /* 0x000e620008000800 */
[----:B------:R-:W-:Y:S01]  /*28550*/  F2FP.SATFINITE.E4M3.F32.PACK_AB_MERGE_C R81, R112, R110, RZ ;  /* 0x0000006e7051723e */ /* 0x000fe200048070ff */
[----:B------:R-:W4:Y:S03]  /*28560*/  LDCU UR7, c[0x0][0x39c] ;  /* 0x00007380ff0777ac */ /* 0x000f260008000800 */
[----:B--2---:R-:W-:-:S04]  /*28570*/  PRMT R77, R81, 0x9910, RZ ;  /* 0x00009910514d7816 */ /* 0x004fc800000000ff */
[----:B------:R-:W-:Y:S01]  /*28580*/  SHF.R.S32.HI R77, RZ, 0x8, R77 ;  /* 0x00000008ff4d7819 */ /* 0x000fe2000001144d */
[C---:B------:R-:W-:Y:S02]  /*28590*/  VIADD R76, R0.reuse, 0xb6 ;  /* 0x000000b6004c7836 */ /* 0x040fe40000000000 */
[----:B------:R-:W-:Y:S01]  /*285a0*/  VIADD R78, R0, 0xc3 ;  /* 0x000000c3004e7836 */ /* 0x000fe20000000000 */
[----:B---3--:R-:W-:-:S04]  /*285b0*/  F2FP.SATFINITE.E4M3.F32.PACK_AB_MERGE_C R79, R107, R109, RZ ;  /* 0x0000006d6b4f723e */ /* 0x008fc800048070ff */
[----:B------:R-:W-:Y:S01]  /*285c0*/  PRMT R69, R79, 0x9910, RZ ;  /* 0x000099104f457816 */ /* 0x000fe200000000ff */
[----:B------:R2:W-:Y:S01]  /*285d0*/  @P4 STG.E.U8 desc[UR20][R72.64], R79 ;  /* 0x0000004f48004986 */ /* 0x0005e2000c101114 */
[----:B------:R-:W-:-:S03]  /*285e0*/  IADD3 R68, P4, PT, R75, R3, RZ ;  /* 0x000000034b447210 */ /* 0x000fc60007f9e0ff */
[----:B------:R-:W-:Y:S01]  /*285f0*/  IMAD.MOV.U32 R71, RZ, RZ, R69 ;  /* 0x000000ffff477224 */ /* 0x000fe200078e0045 */
[-C--:B------:R-:W-:Y:S02]  /*28600*/  LEA.HI.X.SX32 R69, R75, R2.reuse, 0x1, P4 ;  /* 0x000000024b457211 */ /* 0x080fe400020f0eff */
[CC--:B------:R-:W-:Y:S02]  /*28610*/  IADD3 R70, P4, PT, R74.reuse, R3.reuse, RZ ;  /* 0x000000034a467210 */ /* 0x0c0fe40007f9e0ff */
[----:B------:R-:W-:Y:S02]  /*28620*/  SHF.R.S32.HI R75, RZ, 0x8, R71 ;  /* 0x00000008ff4b7819 */ /* 0x000fe40000011447 */
[-C--:B------:R-:W-:Y:S01]  /*28630*/  LEA.HI.X.SX32 R71, R74, R2.reuse, 0x1, P4 ;  /* 0x000000024a477211 */ /* 0x080fe200020f0eff */
[----:B--2---:R-:W-:Y:S02]  /*28640*/  VIADD R72, R0, 0xb4 ;  /* 0x000000b400487836 */ /* 0x004fe40000000000 */
[----:B------:R-:W-:Y:S01]  /*28650*/  VIADD R74, R74, UR5 ;  /* 0x000000054a4a7c36 */ /* 0x000fe20008000000 */
[----:B------:R2:W-:Y:S01]  /*28660*/  @P6 STG.E.U8 desc[UR20][R68.64], R75 ;  /* 0x0000004b44006986 */ /* 0x0005e2000c101114 */
[----:B------:R-:W-:Y:S01]  /*28670*/  VIADD R73, R0, 0xb5 ;  /* 0x000000b500497836 */ /* 0x000fe20000000000 */
[----:B0-----:R-:W-:Y:S01]  /*28680*/  ISETP.LT.AND P4, PT, R72, UR4, !P0 ;  /* 0x0000000448007c0c */ /* 0x001fe2000c781270 */
[----:B------:R-:W0:Y:S01]  /*28690*/  LDCU UR4, c[0x0][0x39c] ;  /* 0x00007380ff0477ac */ /* 0x000e220008000800 */
[C---:B------:R-:W-:Y:S01]  /*286a0*/  IADD3 R72, P6, PT, R74.reuse, R3, RZ ;  /* 0x000000034a487210 */ /* 0x040fe20007fde0ff */
[----:B------:R3:W-:Y:S01]  /*286b0*/  @P2 STG.E.U8 desc[UR20][R70.64], R81 ;  /* 0x0000005146002986 */ /* 0x0007e2000c101114 */
[----:B-1----:R-:W-:Y:S01]  /*286c0*/  ISETP.LT.AND P2, PT, R73, UR6, !P0 ;  /* 0x0000000649007c0c */ /* 0x002fe2000c741270 */
[----:B------:R-:W1:Y:S01]  /*286d0*/  LDCU UR6, c[0x0][0x39c] ;  /* 0x00007380ff0677ac */ /* 0x000e620008000800 */
[C---:B------:R-:W-:Y:S01]  /*286e0*/  LEA.HI.X.SX32 R73, R74.reuse, R2, 0x1, P6 ;  /* 0x000000024a497211 */ /* 0x040fe200030f0eff */
[----:B------:R-:W-:Y:S01]  /*286f0*/  VIADD R74, R74, UR5 ;  /* 0x000000054a4a7c36 */ /* 0x000fe20008000000 */
[----:B------:R-:W-:-:S03]  /*28700*/  F2FP.SATFINITE.E4M3.F32.PACK_AB_MERGE_C R79, R111, R113, RZ ;  /* 0x000000716f4f723e */ /* 0x000fc600048070ff */
[----:B------:R5:W-:Y:S01]  /*28710*/  @P3 STG.E.U8 desc[UR20][R72.64], R77 ;  /* 0x0000004d48003986 */ /* 0x000be2000c101114 */
[CC--:B--2---:R-:W-:Y:S01]  /*28720*/  IADD3 R68, P3, PT, R74.reuse, R3.reuse, RZ ;  /* 0x000000034a447210 */ /* 0x0c4fe20007f7e0ff */
[C---:B------:R-:W-:Y:S01]  /*28730*/  VIADD R75, R74.reuse, UR5 ;  /* 0x000000054a4b7c36 */ /* 0x040fe20008000000 */
[----:B---3--:R-:W-:Y:S02]  /*28740*/  PRMT R71, R79, 0x9910, RZ ;  /* 0x000099104f477816 */ /* 0x008fe400000000ff */
[-C--:B------:R-:W-:Y:S02]  /*28750*/  LEA.HI.X.SX32 R69, R74, R2.reuse, 0x1, P3 ;  /* 0x000000024a457211 */ /* 0x080fe400018f0eff */
[C---:B------:R-:W-:Y:S01]  /*28760*/  IADD3 R70, P3, PT, R75.reuse, R3, RZ ;  /* 0x000000034b467210 */ /* 0x040fe20007f7e0ff */
[----:B------:R-:W-:Y:S01]  /*28770*/  IMAD.MOV.U32 R74, RZ, RZ, R71 ;  /* 0x000000ffff4a7224 */ /* 0x000fe200078e0047 */
[----:B----4-:R-:W-:Y:S01]  /*28780*/  ISETP.LT.AND P6, PT, R76, UR7, !P0 ;  /* 0x000000074c007c0c */ /* 0x010fe2000c7c1270 */
[----:B------:R-:W2:Y:S01]  /*28790*/  LDCU UR7, c[0x0][0x39c] ;  /* 0x00007380ff0777ac */ /* 0x000ea20008000800 */
[C---:B------:R-:W-:Y:S01]  /*287a0*/  LEA.HI.X.SX32 R71, R75.reuse, R2, 0x1, P3 ;  /* 0x000000024b477211 */ /* 0x040fe200018f0eff */
[----:B------:R-:W-:Y:S01]  /*287b0*/  VIADD R75, R75, UR5 ;  /* 0x000000054b4b7c36 */ /* 0x000fe20008000000 */
[----:B-----5:R-:W-:Y:S01]  /*287c0*/  SHF.R.S32.HI R77, RZ, 0x8, R74 ;  /* 0x00000008ff4d7819 */ /* 0x020fe2000001144a */
[----:B------:R3:W-:Y:S01]  /*287d0*/  @P1 STG.E.U8 desc[UR20][R68.64], R79 ;  /* 0x0000004f44001986 */ /* 0x0007e2000c101114 */
[----:B------:R-:W-:-:S02]  /*287e0*/  VIADD R73, R0, 0xb8 ;  /* 0x000000b800497836 */ /* 0x000fc40000000000 */
[----:B------:R-:W-:Y:S01]  /*287f0*/  VIADD R76, R0, 0xb7 ;  /* 0x000000b7004c7836 */ /* 0x000fe20000000000 */
[----:B------:R4:W-:Y:S01]  /*28800*/  @P5 STG.E.U8 desc[UR20][R70.64], R77 ;  /* 0x0000004d46005986 */ /* 0x0009e2000c101114 */
[-C--:B------:R-:W-:Y:S02]  /*28810*/  IADD3 R72, P5, PT, R75, R3.reuse, RZ ;  /* 0x000000034b487210 */ /* 0x080fe40007fbe0ff */
[----:B------:R-:W-:Y:S02]  /*28820*/  F2FP.SATFINITE.E4M3.F32.PACK_AB_MERGE_C R81, R116, R114, RZ ;  /* 0x000000727451723e */ /* 0x000fe400048070ff */
[----:B-1----:R-:W-:Y:S01]  /*28830*/  ISETP.LT.AND P3, PT, R73, UR6, !P0 ;  /* 0x0000000649007c0c */ /* 0x002fe2000c761270 */
[----:B------:R-:W-:Y:S01]  /*28840*/  VIADD R74, R0, 0xb9 ;  /* 0x000000b9004a7836 */ /* 0x000fe20000000000 */
[----:B0-----:R-:W-:Y:S01]  /*28850*/  ISETP.LT.AND P1, PT, R76, UR4, !P0 ;  /* 0x000000044c007c0c */ /* 0x001fe2000c721270 */
[----:B------:R-:W0:Y:S01]  /*28860*/  LDCU UR4, c[0x0][0x39c] ;  /* 0x00007380ff0477ac */ /* 0x000e220008000800 */
[CC--:B------:R-:W-:Y:S01]  /*28870*/  LEA.HI.X.SX32 R73, R75.reuse, R2.reuse, 0x1, P5 ;  /* 0x000000024b497211 */ /* 0x0c0fe200028f0eff */
[----:B------:R-:W-:Y:S01]  /*28880*/  VIADD R75, R75, UR5 ;  /* 0x000000054b4b7c36 */ /* 0x000fe20008000000 */
[----:B---3--:R-:W-:Y:S01]  /*28890*/  PRMT R69, R81, 0x9910, RZ ;  /* 0x0000991051457816 */ /* 0x008fe200000000ff */
[----:B------:R-:W1:Y:S01]  /*288a0*/  LDCU UR6, c[0x0][0x39c] ;  /* 0x00007380ff0677ac */ /* 0x000e620008000800 */
[----:B--2---:R-:W-:Y:S01]  /*288b0*/  ISETP.LT.AND P5, PT, R74, UR7, !P0 ;  /* 0x000000074a007c0c */ /* 0x004fe2000c7a1270 */
[----:B------:R2:W-:Y:S01]  /*288c0*/  @P4 STG.E.U8 desc[UR20][R72.64], R81 ;  /* 0x0000005148004986 */ /* 0x0005e2000c101114 */
[----:B------:R-:W-:Y:S01]  /*288d0*/  IADD3 R68, P4, PT, R75, R3, RZ ;  /* 0x000000034b447210 */ /* 0x000fe20007f9e0ff */
[----:B----4-:R-:W-:Y:S01]  /*288e0*/  IMAD.MOV.U32 R70, RZ, RZ, R69 ;  /* 0x000000ffff467224 */ /* 0x010fe200078e0045 */
[----:B------:R-:W-:Y:S01]  /*288f0*/  F2FP.SATFINITE.E4M3.F32.PACK_AB_MERGE_C R79, R115, R117, RZ ;  /* 0x00000075734f723e */ /* 0x000fe200048070ff */
[C---:B------:R-:W-:Y:S01]  /*28900*/  VIADD R74, R75.reuse, UR5 ;  /* 0x000000054b4a7c36 */ /* 0x040fe20008000000 */
[----:B------:R-:W-:Y:S01]  /*28910*/  LEA.HI.X.SX32 R69, R75, R2, 0x1, P4 ;  /* 0x000000024b457211 */ /* 0x000fe200020f0eff */
[----:B------:R-:W-:Y:S01]  /*28920*/  VIADD R76, R0, 0xba ;  /* 0x000000ba004c7836 */ /* 0x000fe20000000000 */
[----:B------:R-:W-:Y:S01]  /*28930*/  SHF.R.S32.HI R75, RZ, 0x8, R70 ;  /* 0x00000008ff4b7819 */ /* 0x000fe20000011446 */
[----:B------:R-:W3:Y:S01]  /*28940*/  LDCU UR7, c[0x0][0x39c] ;  /* 0x00007380ff0777ac */ /* 0x000ee20008000800 */
[----:B------:R-:W-:-:S04]  /*28950*/  IADD3 R70, P4, PT, R74, R3, RZ ;  /* 0x000000034a467210 */ /* 0x000fc80007f9e0ff */
[CC--:B------:R-:W-:Y:S01]  /*28960*/  LEA.HI.X.SX32 R71, R74.reuse, R2.reuse, 0x1, P4 ;  /* 0x000000024a477211 */ /* 0x0c0fe200020f0eff */
[----:B------:R-:W-:Y:S01]  /*28970*/  VIADD R74, R74, UR5 ;  /* 0x000000054a4a7c36 */ /* 0x000fe20008000000 */
[----:B------:R4:W-:Y:S01]  /*28980*/  @P2 STG.E.U8 desc[UR20][R68.64], R75 ;  /* 0x0000004b44002986 */ /* 0x0009e2000c101114 */
[----:B0-----:R-:W-:Y:S01]  /*28990*/  ISETP.LT.AND P2, PT, R76, UR4, !P0 ;  /* 0x000000044c007c0c */ /* 0x001fe2000c741270 */
[----:B------:R-:W0:Y:S01]  /*289a0*/  LDCU UR4, c[0x0][0x39c] ;  /* 0x00007380ff0477ac */ /* 0x000e220008000800 */
[----:B------:R-:W-:Y:S02]  /*289b0*/  PRMT R77, R79, 0x9910, RZ ;  /* 0x000099104f4d7816 */ /* 0x000fe400000000ff */
[C---:B--2---:R-:W-:Y:S02]  /*289c0*/  IADD3 R72, P4, PT, R74.reuse, R3, RZ ;  /* 0x000000034a487210 */ /* 0x044fe40007f9e0ff */
[----:B------:R-:W-:Y:S02]  /*289d0*/  SHF.R.S32.HI R77, RZ, 0x8, R77 ;  /* 0x00000008ff4d7819 */ /* 0x000fe4000001144d */
[C---:B------:R-:W-:Y:S01]  /*289e0*/  LEA.HI.X.SX32 R73, R74.reuse, R2, 0x1, P4 ;  /* 0x000000024a497211 */ /* 0x040fe200020f0eff */
[----:B------:R-:W-:-:S02]  /*289f0*/  VIADD R74, R74, UR5 ;  /* 0x000000054a4a7c36 */ /* 0x000fc40008000000 */
[----:B------:R-:W-:Y:S01]  /*28a00*/  VIADD R76, R0, 0xbb ;  /* 0x000000bb004c7836 */ /* 0x000fe20000000000 */
[----:B------:R2:W-:Y:S01]  /*28a10*/  @P6 STG.E.U8 desc[UR20][R70.64], R79 ;  /* 0x0000004f46006986 */ /* 0x0005e2000c101114 */
[----:B------:R-:W-:-:S03]  /*28a20*/  F2FP.SATFINITE.E4M3.F32.PACK_AB_MERGE_C R81, R120, R118, RZ ;  /* 0x000000767851723e */ /* 0x000fc600048070ff */
[----:B------:R5:W-:Y:S01]  /*28a30*/  @P1 STG.E.U8 desc[UR20][R72.64], R77 ;  /* 0x0000004d48001986 */ /* 0x000be2000c101114 */
[C---:B----4-:R-:W-:Y:S01]  /*28a40*/  IADD3 R68, P1, PT, R74.reuse, R3, RZ ;  /* 0x000000034a447210 */ /* 0x050fe20007f3e0ff */
[----:B------:R-:W-:Y:S01]  /*28a50*/  VIADD R75, R74, UR5 ;  /* 0x000000054a4b7c36 */ /* 0x000fe20008000000 */
[----:B-1----:R-:W-:Y:S01]  /*28a60*/  ISETP.LT.AND P4, PT, R76, UR6, !P0 ;  /* 0x000000064c007c0c */ /* 0x002fe2000c781270 */
[----:B------:R-:W1:Y:S01]  /*28a70*/  LDCU UR6, c[0x0][0x39c] ;  /* 0x00007380ff0677ac */ /* 0x000e620008000800 */
[----:B------:R-:W-:Y:S01]  /*28a80*/  PRMT R76, R81, 0x9910, RZ ;  /* 0x00009910514c7816 */ /* 0x000fe200000000ff */
[----:B--2---:R-:W-:Y:S01]  /*28a90*/  VIADD R70, R0, 0xbc ;  /* 0x000000bc00467836 */ /* 0x004fe20000000000 */
[----:B------:R-:W-:Y:S01]  /*28aa0*/  LEA.HI.X.SX32 R69, R74, R2, 0x1, P1 ;  /* 0x000000024a457211 */ /* 0x000fe200008f0eff */
[----:B------:R-:W-:-:S03]  /*28ab0*/  VIADD R71, R0, 0xbd ;  /* 0x000000bd00477836 */ /* 0x000fc60000000000 */
[----:B0-----:R-:W-:Y:S01]  /*28ac0*/  ISETP.LT.AND P1, PT, R70, UR4, !P0 ;  /* 0x0000000446007c0c */ /* 0x001fe2000c721270 */
[----:B------:R-:W-:Y:S01]  /*28ad0*/  IMAD.MOV.U32 R74, RZ, RZ, R76 ;  /* 0x000000ffff4a7224 */ /* 0x000fe200078e004c */
[----:B------:R-:W-:Y:S01]  /*28ae0*/  IADD3 R70, P6, PT, R75, R3, RZ ;  /* 0x000000034b467210 */ /* 0x000fe20007fde0ff */
[----:B------:R0:W-:Y:S01]  /*28af0*/  @P3 STG.E.U8 desc[UR20][R68.64], R81 ;  /* 0x0000005144003986 */ /* 0x0001e2000c101114 */
[----:B---3--:R-:W-:Y:S01]  /*28b00*/  ISETP.LT.AND P3, PT, R71, UR7, !P0 ;  /* 0x0000000747007c0c */ /* 0x008fe2000c761270 */
[----:B------:R-:W2:Y:S01]  /*28b10*/  LDCU UR4, c[0x0][0x39c] ;  /* 0x00007380ff0477ac */ /* 0x000ea20008000800 */
[CC--:B------:R-:W-:Y:S01]  /*28b20*/  LEA.HI.X.SX32 R71, R75.reuse, R2.reuse, 0x1, P6 ;  /* 0x000000024b477211 */ /* 0x0c0fe200030f0eff */
[----:B------:R-:W-:Y:S01]  /*28b30*/  VIADD R75, R75, UR5 ;  /* 0x000000054b4b7c36 */ /* 0x000fe20008000000 */
[----:B-----5:R-:W-:Y:S01]  /*28b40*/  SHF.R.S32.HI R77, RZ, 0x8, R74 ;  /* 0x00000008ff4d7819 */ /* 0x020fe2000001144a */
[C---:B------:R-:W-:Y:S01]  /*28b50*/  VIADD R73, R0.reuse, 0xbe ;  /* 0x000000be00497836 */ /* 0x040fe20000000000 */
[----:B------:R-:W-:Y:S01]  /*28b60*/  F2FP.SATFINITE.E4M3.F32.PACK_AB_MERGE_C R79, R119, R121, RZ ;  /* 0x00000079774f723e */ /* 0x000fe200048070ff */
[----:B------:R-:W3:Y:S01]  /*28b70*/  LDCU UR7, c[0x0][0x39c] ;  /* 0x00007380ff0777ac */ /* 0x000ee20008000800 */
[-C--:B------:R-:W-:Y:S01]  /*28b80*/  IADD3 R72, P6, PT, R75, R3.reuse, RZ ;  /* 0x000000034b487210 */ /* 0x080fe20007fde0ff */
[----:B------:R4:W-:Y:S01]  /*28b90*/  @P5 STG.E.U8 desc[UR20][R70.64], R77 ;  /* 0x0000004d46005986 */ /* 0x0009e2000c101114 */
[----:B-1----:R-:W-:Y:S01]  /*28ba0*/  ISETP.LT.AND P5, PT, R73, UR6, !P0 ;  /* 0x0000000649007c0c */ /* 0x002fe2000c7a1270 */
[C---:B0-----:R-:W-:Y:S01]  /*28bb0*/  VIADD R69, R0.reuse, 0xbf ;  /* 0x000000bf00457836 */ /* 0x041fe20000000000 */
[CC--:B------:R-:W-:Y:S01]  /*28bc0*/  LEA.HI.X.SX32 R73, R75.reuse, R2.reuse, 0x1, P6 ;  /* 0x000000024b497211 */ /* 0x0c0fe200030f0eff */
[----:B------:R-:W-:Y:S01]  /*28bd0*/  VIADD R75, R75, UR5 ;  /* 0x000000054b4b7c36 */ /* 0x000fe20008000000 */
[----:B------:R-:W-:Y:S01]  /*28be0*/  PRMT R74, R79, 0x9910, RZ ;  /* 0x000099104f4a7816 */ /* 0x000fe200000000ff */
[----:B------:R-:W0:Y:S03]  /*28bf0*/  LDCU UR6, c[0x0][0x39c] ;  /* 0x00007380ff0677ac */ /* 0x000e260008000800 */
[-C--:B------:R-:W-:Y:S01]  /*28c00*/  IADD3 R68, P6, PT, R75, R3.reuse, RZ ;  /* 0x000000034b447210 */ /* 0x080fe20007fde0ff */
[----:B------:R1:W-:Y:S01]  /*28c10*/  @P2 STG.E.U8 desc[UR20][R72.64], R79 ;  /* 0x0000004f48002986 */ /* 0x0003e2000c101114 */
[----:B----4-:R-:W-:Y:S01]  /*28c20*/  IMAD.MOV.U32 R70, RZ, RZ, R74 ;  /* 0x000000ffff467224 */ /* 0x010fe200078e004a */
[----:B--2---:R-:W-:Y:S01]  /*28c30*/  ISETP.LT.AND P2, PT, R69, UR4, !P0 ;  /* 0x0000000445007c0c */ /* 0x004fe2000c741270 */
[C---:B------:R-:W-:Y:S01]  /*28c40*/  VIADD R74, R75.reuse, UR5 ;  /* 0x000000054b4a7c36 */ /* 0x040fe20008000000 */
[----:B------:R-:W-:Y:S01]  /*28c50*/  LEA.HI.X.SX32 R69, R75, R2, 0x1, P6 ;  /* 0x000000024b457211 */ /* 0x000fe200030f0eff */
[----:B------:R-:W-:Y:S01]  /*28c60*/  VIADD R71, R0, 0xc0 ;  /* 0x000000c000477836 */ /* 0x000fe20000000000 */
[----:B------:R-:W-:Y:S01]  /*28c70*/  SHF.R.S32.HI R75, RZ, 0x8, R70 ;  /* 0x00000008ff4b7819 */ /* 0x000fe20000011446 */
[----:B------:R-:W2:Y:S01]  /*28c80*/  LDCU UR4, c[0x0][0x39c] ;  /* 0x00007380ff0477ac */ /* 0x000ea20008000800 */
[----:B------:R-:W-:-:S03]  /*28c90*/  IADD3 R70, P6, PT, R74, R3, RZ ;  /* 0x000000034a467210 */ /* 0x000fc60007fde0ff */
[----:B------:R4:W-:Y:S01]  /*28ca0*/  @P4 STG.E.U8 desc[UR20][R68.64], R75 ;  /* 0x0000004b44004986 */ /* 0x0009e2000c101114 */
[----:B---3--:R-:W-:Y:S01]  /*28cb0*/  ISETP.LT.AND P4, PT, R71, UR7, !P0 ;  /* 0x0000000747007c0c */ /* 0x008fe2000c781270 */
[----:B------:R-:W-:Y:S01]  /*28cc0*/  VIADD R76, R0, 0xc1 ;  /* 0x000000c1004c7836 */ /* 0x000fe20000000000 */
[C---:B------:R-:W-:Y:S01]  /*28cd0*/  LEA.HI.X.SX32 R71, R74.reuse, R2, 0x1, P6 ;  /* 0x000000024a477211 */ /* 0x040fe200030f0eff */
[----:B------:R-:W-:Y:S01]  /*28ce0*/  VIADD R74, R74, UR5 ;  /* 0x000000054a4a7c36 */ /* 0x000fe20008000000 */
[----:B-1----:R-:W-:Y:S01]  /*28cf0*/  F2FP.SATFINITE.E4M3.F32.PACK_AB_MERGE_C R79, R124, R122, RZ ;  /* 0x0000007a7c4f723e */ /* 0x002fe200048070ff */
[----:B------:R-:W1:Y:S04]  /*28d00*/  LDCU UR7, c[0x0][0x39c] ;  /* 0x00007380ff0777ac */ /* 0x000e680008000800 */
[----:B------:R3:W-:Y:S01]  /*28d10*/  @P1 STG.E.U8 desc[UR20][R70.64], R79 ;  /* 0x0000004f46001986 */ /* 0x0007e2000c101114 */
[C---:B------:R-:W-:Y:S01]  /*28d20*/  IADD3 R72, P1, PT, R74.reuse, R3, RZ ;  /* 0x000000034a487210 */ /* 0x040fe20007f3e0ff */
[----:B----4-:R-:W-:Y:S01]  /*28d30*/  VIADD R75, R74, UR5 ;  /* 0x000000054a4b7c36 */ /* 0x010fe20008000000 */
[----:B------:R-:W-:-:S02]  /*28d40*/  PRMT R77, R79, 0x9910, RZ ;  /* 0x000099104f4d7816 */ /* 0x000fc400000000ff */
[-C--:B------:R-:W-:Y:S01]  /*28d50*/  LEA.HI.X.SX32 R73, R74, R2.reuse, 0x1, P1 ;  /* 0x000000024a497211 */ /* 0x080fe200008f0eff */
[----:B------:R-:W-:Y:S01]  /*28d60*/  VIADD R74, R0, 0xc2 ;  /* 0x000000c2004a7836 */ /* 0x000fe20000000000 */
[C---:B------:R-:W-:Y:S02]  /*28d70*/  IADD3 R68, P1, PT, R75.reuse, R3, RZ ;  /* 0x000000034b447210 */ /* 0x040fe40007f3e0ff */
[----:B------:R-:W-:Y:S02]  /*28d80*/  SHF.R.S32.HI R77, RZ, 0x8, R77 ;  /* 0x00000008ff4d7819 */ /* 0x000fe4000001144d */
[C---:B------:R-:W-:Y:S01]  /*28d90*/  LEA.HI.X.SX32 R69, R75.reuse, R2, 0x1, P1 ;  /* 0x000000024b457211 */ /* 0x040fe200008f0eff */
[----:B------:R-:W-:Y:S01]  /*28da0*/  VIADD R75, R75, UR5 ;  /* 0x000000054b4b7c36 */ /* 0x000fe20008000000 */
[----:B--2---:R-:W-:Y:S01]  /*28db0*/  ISETP.LT.AND P1, PT, R74, UR4, !P0 ;  /* 0x000000044a007c0c */ /* 0x004fe2000c721270 */
[----:B------:R-:W2:Y:S01]  /*28dc0*/  LDCU UR4, c[0x0][0x39c] ;  /* 0x00007380ff0477ac */ /* 0x000ea20008000800 */
[----:B------:R-:W-:Y:S01]  /*28dd0*/  F2FP.SATFINITE.E4M3.F32.PACK_AB_MERGE_C R81, R123, R125, RZ ;  /* 0x0000007d7b51723e */ /* 0x000fe200048070ff */
[----:B------:R4:W-:Y:S01]  /*28de0*/  @P3 STG.E.U8 desc[UR20][R72.64], R77 ;  /* 0x0000004d48003986 */ /* 0x0009e2000c101114 */
[----:B0-----:R-:W-:Y:S01]  /*28df0*/  ISETP.LT.AND P6, PT, R76, UR6, !P0 ;  /* 0x000000064c007c0c */ /* 0x001fe2000c7c1270 */
[----:B------:R-:W0:Y:S01]  /*28e00*/  LDCU UR6, c[0x0][0x39c] ;  /* 0x00007380ff0677ac */ /* 0x000e220008000800 */
[----:B---3--:R-:W-:-:S02]  /*28e10*/  IADD3 R70, P3, PT, R75, R3, RZ ;  /* 0x000000034b467210 */ /* 0x008fc40007f7e0ff */
[----:B------:R-:W-:Y:S01]  /*28e20*/  PRMT R76, R81, 0x9910, RZ ;  /* 0x00009910514c7816 */ /* 0x000fe200000000ff */
[C---:B------:R-:W-:Y:S01]  /*28e30*/  VIADD R74, R75.reuse, UR5 ;  /* 0x000000054b4a7c36 */ /* 0x040fe20008000000 */
[----:B------:R-:W-:Y:S02]  /*28e40*/  LEA.HI.X.SX32 R71, R75, R2, 0x1, P3 ;  /* 0x000000024b477211 */ /* 0x000fe400018f0eff */
[----:B------:R-:W-:Y:S01]  /*28e50*/  SHF.R.S32.HI R75, RZ, 0x8, R76 ;  /* 0x00000008ff4b7819 */ /* 0x000fe2000001144c */
[----:B------:R3:W-:Y:S01]  /*28e60*/  @P5 STG.E.U8 desc[UR20][R68.64], R81 ;  /* 0x0000005144005986 */ /* 0x0007e2000c101114 */
[----:B----4-:R-:W-:Y:S01]  /*28e70*/  VIADD R73, R0, 0xc4 ;  /* 0x000000c400497836 */ /* 0x010fe20000000000 */
[----:B------:R-:W-:Y:S02]  /*28e80*/  IADD3 R72, P5, PT, R74, R3, RZ ;  /* 0x000000034a487210 */ /* 0x000fe40007fbe0ff */
[----:B------:R4:W-:Y:S01]  /*28e90*/  @P2 STG.E.U8 desc[UR20][R70.64], R75 ;  /* 0x0000004b46002986 */ /* 0x0009e2000c101114 */
[----:B------:R-:W-:-:S02]  /*28ea0*/  F2FP.SATFINITE.E4M3.F32.PACK_AB_MERGE_C R77, R5, R4, RZ ;  /* 0x00000004054d723e */ /* 0x000fc400048070ff */
[----:B-1----:R-:W-:Y:S01]  /*28eb0*/  ISETP.LT.AND P2, PT, R73, UR7, !P0 ;  /* 0x0000000749007c0c */ /* 0x002fe2000c741270 */
[----:B------:R-:W1:Y:S01]  /*28ec0*/  LDCU UR7, c[0x0][0x39c] ;  /* 0x00007380ff0777ac */ /* 0x000e620008000800 */
[----:B---3--:R-:W-:Y:S01]  /*28ed0*/  VIADD R68, R0, 0xc5 ;  /* 0x000000c500447836 */ /* 0x008fe20000000000 */
[C---:B------:R-:W-:Y:S01]  /*28ee0*/  LEA.HI.X.SX32 R73, R74.reuse, R2, 0x1, P5 ;  /* 0x000000024a497211 */ /* 0x040fe200028f0eff */
[----:B------:R-:W-:-:S03]  /*28ef0*/  VIADD R74, R74, UR5 ;  /* 0x000000054a4a7c36 */ /* 0x000fc60008000000 */
[----:B--2---:R-:W-:Y:S01]  /*28f00*/  ISETP.LT.AND P5, PT, R68, UR4, !P0 ;  /* 0x0000000444007c0c */ /* 0x004fe2000c7a1270 */
[----:B------:R-:W2:Y:S01]  /*28f10*/  LDCU UR4, c[0x0][0x39c] ;  /* 0x00007380ff0477ac */ /* 0x000ea20008000800 */
[----:B------:R-:W-:Y:S01]  /*28f20*/  PRMT R5, R77, 0x9910, RZ ;  /* 0x000099104d057816 */ /* 0x000fe200000000ff */
[----:B------:R3:W-:Y:S01]  /*28f30*/  @P4 STG.E.U8 desc[UR20][R72.64], R77 ;  /* 0x0000004d48004986 */ /* 0x0007e2000c101114 */
[----:B0-----:R-:W-:Y:S01]  /*28f40*/  ISETP.LT.AND P3, PT, R78, UR6, !P0 ;  /* 0x000000064e007c0c */ /* 0x001fe2000c761270 */
[----:B------:R-:W0:Y:S01]  /*28f50*/  LDCU UR6, c[0x0][0x39c] ;  /* 0x00007380ff0677ac */ /* 0x000e220008000800 */
[C---:B------:R-:W-:Y:S01]  /*28f60*/  IADD3 R4, P4, PT, R74.reuse, R3, RZ ;  /* 0x000000034a047210 */ /* 0x040fe20007f9e0ff */
[C---:B----4-:R-:W-:Y:S02]  /*28f70*/  VIADD R70, R74.reuse, UR5 ;  /* 0x000000054a467c36 */ /* 0x050fe40008000000 */
[----:B------:R-:W-:Y:S01]  /*28f80*/  IMAD.MOV.U32 R71, RZ, RZ, R5 ;  /* 0x000000ffff477224 */ /* 0x000fe200078e0005 */
[----:B------:R-:W-:-:S02]  /*28f90*/  LEA.HI.X.SX32 R5, R74, R2, 0x1, P4 ;  /* 0x000000024a057211 */ /* 0x000fc400020f0eff */
[-C--:B------:R-:W-:Y:S02]  /*28fa0*/  IADD3 R68, P4, PT, R70, R3.reuse, RZ ;  /* 0x0000000346447210 */ /* 0x080fe40007f9e0ff */
[----:B------:R-:W-:Y:S01]  /*28fb0*/  F2FP.SATFINITE.E4M3.F32.PACK_AB_MERGE_C R75, R7, R6, RZ ;  /* 0x00000006074b723e */ /* 0x000fe200048070ff */
[----:B------:R-:W-:Y:S01]  /*28fc0*/  VIADD R6, R0, 0xc6 ;  /* 0x000000c600067836 */ /* 0x000fe20000000000 */
[----:B------:R-:W-:Y:S02]  /*28fd0*/  SHF.R.S32.HI R71, RZ, 0x8, R71 ;  /* 0x00000008ff477819 */ /* 0x000fe40000011447 */
[CC--:B------:R-:W-:Y:S01]  /*28fe0*/  LEA.HI.X.SX32 R69, R70.reuse, R2.reuse, 0x1, P4 ;  /* 0x0000000246457211 */ /* 0x0c0fe200020f0eff */
[----:B------:R-:W-:Y:S01]  /*28ff0*/  VIADD R70, R70, UR5 ;  /* 0x0000000546467c36 */ /* 0x000fe20008000000 */
[----:B--2---:R-:W-:Y:S01]  /*29000*/  ISETP.LT.AND P4, PT, R6, UR4, !P0 ;  /* 0x0000000406007c0c */ /* 0x004fe2000c781270 */
[C---:B------:R-:W-:Y:S01]  /*29010*/  VIADD R7, R0.reuse, 0xc7 ;  /* 0x000000c700077836 */ /* 0x040fe20000000000 */
[----:B------:R2:W-:Y:S01]  /*29020*/  @P6 STG.E.U8 desc[UR20][R4.64], R71 ;  /* 0x0000004704006986 */ /* 0x0005e2000c101114 */
[----:B---3--:R-:W-:Y:S01]  /*29030*/  PRMT R72, R75, 0x9910, RZ ;  /* 0x000099104b487816 */ /* 0x008fe200000000ff */
[----:B------:R-:W-:Y:S01]  /*29040*/  VIADD R73, R0, 0xc8 ;  /* 0x000000c800497836 */ /* 0x000fe20000000000 */
[C---:B------:R-:W-:Y:S01]  /*29050*/  IADD3 R6, P6, PT, R70.reuse, R3, RZ ;  /* 0x0000000346067210 */ /* 0x040fe20007fde0ff */
[----:B------:R3:W-:Y:S01]  /*29060*/  @P1 STG.E.U8 desc[UR20][R68.64], R75 ;  /* 0x0000004b44001986 */ /* 0x0007e2000c101114 */
[----:B0-----:R-:W-:Y:S01]  /*29070*/  ISETP.LT.AND P1, PT, R7, UR6, !P0 ;  /* 0x0000000607007c0c */ /* 0x001fe2000c721270 */
[----:B------:R-:W0:Y:S01]  /*29080*/  LDCU UR4, c[0x0][0x39c] ;  /* 0x00007380ff0477ac */ /* 0x000e220008000800 */
[C---:B------:R-:W-:Y:S01]  /*29090*/  LEA.HI.X.SX32 R7, R70.reuse, R2, 0x1, P6 ;  /* 0x0000000246077211 */ /* 0x040fe200030f0eff */
[----:B------:R-:W-:Y:S01]  /*290a0*/  VIADD R70, R70, UR5 ;  /* 0x0000000546467c36 */ /* 0x000fe20008000000 */
[----:B--2---:R-:W-:Y:S01]  /*290b0*/  SHF.R.S32.HI R71, RZ, 0x8, R72 ;  /* 0x00000008ff477819 */ /* 0x004fe20000011448 */
[----:B------:R-:W2:Y:S01]  /*290c0*/  LDCU UR6, c[0x0][0x39c] ;  /* 0x00007380ff0677ac */ /* 0x000ea20008000800 */
[----:B-1----:R-:W-:Y:S01]  /*290d0*/  ISETP.LT.AND P6, PT, R73, UR7, !P0 ;  /* 0x0000000749007c0c */ /* 0x002fe2000c7c1270 */
[----:B---3--:R-:W-:-:S02]  /*290e0*/  VIADD R68, R70, UR5 ;  /* 0x0000000546447c36 */ /* 0x008fc40008000000 */
[----:B------:R1:W-:Y:S01]  /*290f0*/  @P3 STG.E.U8 desc[UR20][R6.64], R71 ;  /* 0x0000004706003986 */ /* 0x0003e2000c101114 */
[CC--:B------:R-:W-:Y:S01]  /*29100*/  IADD3 R4, P3, PT, R70.reuse, R3.reuse, RZ ;  /* 0x0000000346047210 */ /* 0x0c0fe20007f7e0ff */
[----:B------:R-:W3:Y:S01]  /*29110*/  LDCU UR7, c[0x0][0x39c] ;  /* 0x00007380ff0777ac */ /* 0x000ee20008000800 */
[----:B------:R-:W-:Y:S02]  /*29120*/  F2FP.SATFINITE.E4M3.F32.PACK_AB_MERGE_C R73, R9, R8, RZ ;  /* 0x000000080949723e */ /* 0x000fe400048070ff */
[----:B------:R-:W-:Y:S02]  /*29130*/  LEA.HI.X.SX32 R5, R70, R2, 0x1, P3 ;  /* 0x0000000246057211 */ /* 0x000fe400018f0eff */
[----:B------:R-:W-:Y:S02]  /*29140*/  PRMT R69, R73, 0x9910, RZ ;  /* 0x0000991049457816 */ /* 0x000fe400000000ff */
[----:B------:R-:W-:Y:S02]  /*29150*/  IADD3 R8, P3, PT, R68, R3, RZ ;  /* 0x0000000344087210 */ /* 0x000fe40007f7e0ff */
[----:B------:R-:W-:-:S02]  /*29160*/  SHF.R.S32.HI R69, RZ, 0x8, R69 ;  /* 0x00000008ff457819 */ /* 0x000fc40000011445 */
[C---:B------:R-:W-:Y:S01]  /*29170*/  LEA.HI.X.SX32 R9, R68.reuse, R2, 0x1, P3 ;  /* 0x0000000244097211 */ /* 0x040fe200018f0eff */
[----:B------:R-:W-:Y:S01]  /*29180*/  VIADD R68, R68, UR5 ;  /* 0x0000000544447c36 */ /* 0x000fe20008000000 */
[----:B------:R4:W-:Y:S01]  /*29190*/  @P2 STG.E.U8 desc[UR20][R4.64], R73 ;  /* 0x0000004904002986 */ /* 0x0009e2000c101114 */
[C---:B------:R-:W-:Y:S02]  /*291a0*/  VIADD R70, R0.reuse, 0xc9 ;  /* 0x000000c900467836 */ /* 0x040fe40000000000 */
[----:B-1----:R-:W-:Y:S01]  /*291b0*/  VIADD R7, R0, 0xca ;  /* 0x000000ca00077836 */ /* 0x002fe20000000000 */
[----:B------:R1:W-:Y:S01]  /*291c0*/  @P5 STG.E.U8 desc[UR20][R8.64], R69 ;  /* 0x0000004508005986 */ /* 0x0003e2000c101114 */
[----:B------:R-:W-:Y:S02]  /*291d0*/  IADD3 R6, P5, PT, R68, R3, RZ ;  /* 0x0000000344067210 */ /* 0x000fe40007fbe0ff */
[----:B0-----:R-:W-:Y:S01]  /*291e0*/  ISETP.LT.AND P2, PT, R70, UR4, !P0 ;  /* 0x0000000446007c0c */ /* 0x001fe2000c741270 */
[----:B------:R-:W0:Y:S01]  /*291f0*/  LDCU UR4, c[0x0][0x39c] ;  /* 0x00007380ff0477ac */ /* 0x000e220008000800 */
[----:B--2---:R-:W-:-:S02]  /*29200*/  ISETP.LT.AND P3, PT, R7, UR6, !P0 ;  /* 0x0000000607007c0c */ /* 0x004fc4000c761270 */
[----:B------:R-:W-:Y:S01]  /*29210*/  F2FP.SATFINITE.E4M3.F32.PACK_AB_MERGE_C R71, R11, R10, RZ ;  /* 0x0000000a0b47723e */ /* 0x000fe200048070ff */
[----:B------:R-:W2:Y:S01]  /*29220*/  LDCU UR6, c[0x0][0x39c] ;  /* 0x00007380ff0677ac */ /* 0x000ea20008000800 */
[C---:B------:R-:W-:Y:S01]  /*29230*/  LEA.HI.X.SX32 R7, R68.reuse, R2, 0x1, P5 ;  /* 0x0000000244077211 */ /* 0x040fe200028f0eff */
[----:B------:R-:W-:Y:S01]  /*29240*/  VIADD R68, R68, UR5 ;  /* 0x0000000544447c36 */ /* 0x000fe20008000000 */
[----:B------:R-:W-:-:S03]  /*29250*/  PRMT R11, R71, 0x9910, RZ ;  /* 0x00009910470b7816 */ /* 0x000fc600000000ff */
[----:B------:R5:W-:Y:S01]  /*29260*/  @P4 STG.E.U8 desc[UR20][R6.64], R71 ;  /* 0x0000004706004986 */ /* 0x000be2000c101114 */
[CC--:B----4-:R-:W-:Y:S01]  /*29270*/  IADD3 R4, P4, PT, R68.reuse, R3.reuse, RZ ;  /* 0x0000000344047210 */ /* 0x0d0fe20007f9e0ff */
[C---:B------:R-:W-:Y:S01]  /*29280*/  VIADD R10, R68.reuse, UR5 ;  /* 0x00000005440a7c36 */ /* 0x040fe20008000000 */
[----:B------:R-:W-:Y:S02]  /*29290*/  SHF.R.S32.HI R11, RZ, 0x8, R11 ;  /* 0x00000008ff0b7819 */ /* 0x000fe4000001140b */
[----:B------:R-:W-:Y:S02]  /*292a0*/  LEA.HI.X.SX32 R5, R68, R2, 0x1, P4 ;  /* 0x0000000244057211 */ /* 0x000fe400020f0eff */
[----:B-1----:R-:W-:Y:S02]  /*292b0*/  IADD3 R8, P4, PT, R10, R3, RZ ;  /* 0x000000030a087210 */ /* 0x002fe40007f9e0ff */
[----:B------:R-:W-:Y:S01]  /*292c0*/  F2FP.SATFINITE.E4M3.F32.PACK_AB_MERGE_C R69, R13, R12, RZ ;  /* 0x0000000c0d45723e */ /* 0x000fe200048070ff */
[----:B------:R-:W-:Y:S01]  /*292d0*/  VIADD R12, R0, 0xcc ;  /* 0x000000cc000c7836 */ /* 0x000fe20000000000 */
[C---:B------:R-:W-:Y:S01]  /*292e0*/  LEA.HI.X.SX32 R9, R10.reuse, R2, 0x1, P4 ;  /* 0x000000020a097211 */ /* 0x040fe200020f0eff */
[----:B------:R-:W-:Y:S01]  /*292f0*/  VIADD R10, R10, UR5 ;  /* 0x000000050a0a7c36 */ /* 0x000fe20008000000 */
[----:B------:R1:W-:Y:S01]  /*29300*/  @P1 STG.E.U8 desc[UR20][R4.64], R11 ;  /* 0x0000000b04001986 */ /* 0x0003e2000c101114 */
[----:B------:R-:W-:Y:S01]  /*29310*/  VIADD R70, R0, 0xcb ;  /* 0x000000cb00467836 */ /* 0x000fe20000000000 */
[----:B0-----:R-:W-:Y:S01]  /*29320*/  ISETP.LT.AND P1, PT, R12, UR4, !P0 ;  /* 0x000000040c007c0c */ /* 0x001fe2000c721270 */
[----:B------:R-:W0:Y:S01]  /*29330*/  LDCU UR4, c[0x0][0x39c] ;  /* 0x00007380ff0477ac */ /* 0x000e220008000800 */
[----:B------:R-:W-:-:S02]  /*29340*/  PRMT R13, R69, 0x9910, RZ ;  /* 0x00009910450d7816 */ /* 0x000fc400000000ff */
[----:B-----5:R-:W-:Y:S02]  /*29350*/  IADD3 R6, P4, PT, R10, R3, RZ ;  /* 0x000000030a067210 */ /* 0x020fe40007f9e0ff */
[----:B---3--:R-:W-:Y:S01]  /*29360*/  ISETP.LT.AND P5, PT, R70, UR7, !P0 ;  /* 0x0000000746007c0c */ /* 0x008fe2000c7a1270 */
[----:B------:R-:W3:Y:S01]  /*29370*/  LDCU UR7, c[0x0][0x39c] ;  /* 0x00007380ff0777ac */ /* 0x000ee20008000800 */
[C---:B------:R-:W-:Y:S01]  /*29380*/  LEA.HI.X.SX32 R7, R10.reuse, R2, 0x1, P4 ;  /* 0x000000020a077211 */ /* 0x040fe200020f0eff */
[----:B------:R-:W-:Y:S01]  /*29390*/  VIADD R10, R10, UR5 ;  /* 0x000000050a0a7c36 */ /* 0x000fe20008000000 */
[----:B------:R-:W-:Y:S01]  /*293a0*/  SHF.R.S32.HI R13, RZ, 0x8, R13 ;  /* 0x00000008ff0d7819 */ /* 0x000fe2000001140d */
[----:B------:R-:W-:Y:S01]  /*293b0*/  VIADD R12, R0, 0xcd ;  /* 0x000000cd000c7836 */ /* 0x000fe20000000000 */
[----:B------:R4:W-:Y:S01]  /*293c0*/  @P6 STG.E.U8 desc[UR20][R8.64], R69 ;  /* 0x0000004508006986 */ /* 0x0009e2000c101114 */
[----:B------:R-:W-:-:S03]  /*293d0*/  F2FP.SATFINITE.E4M3.F32.PACK_AB_MERGE_C R15, R15, R14, RZ ;  /* 0x0000000e0f0f723e */ /* 0x000fc600048070ff */
[----:B------:R5:W-:Y:S01]  /*293e0*/  @P2 STG.E.U8 desc[UR20][R6.64], R13 ;  /* 0x0000000d06002986 */ /* 0x000be2000c101114 */
[C---:B-1----:R-:W-:Y:S01]  /*293f0*/  IADD3 R4, P2, PT, R10.reuse, R3, RZ ;  /* 0x000000030a047210 */ /* 0x042fe20007f5e0ff */
[----:B------:R-:W-:Y:S01]  /*29400*/  VIADD R11, R10, UR5 ;  /* 0x000000050a0b7c36 */ /* 0x000fe20008000000 */
[----:B--2---:R-:W-:Y:S01]  /*29410*/  ISETP.LT.AND P4, PT, R12, UR6, !P0 ;  /* 0x000000060c007c0c */ /* 0x004fe2000c781270 */
[----:B------:R-:W1:Y:S01]  /*29420*/  LDCU UR6, c[0x0][0x39c] ;  /* 0x00007380ff0677ac */ /* 0x000e620008000800 */
[----:B------:R-:W-:Y:S01]  /*29430*/  PRMT R12, R15, 0x9910, RZ ;  /* 0x000099100f0c7816 */ /* 0x000fe200000000ff */
[----:B----4-:R-:W-:Y:S01]  /*29440*/  VIADD R8, R0, 0xce ;  /* 0x000000ce00087836 */ /* 0x010fe20000000000 */
[----:B------:R-:W-:Y:S01]  /*29450*/  LEA.HI.X.SX32 R5, R10, R2, 0x1, P2 ;  /* 0x000000020a057211 */ /* 0x000fe200010f0eff */
[----:B------:R-:W-:-:S03]  /*29460*/  VIADD R9, R0, 0xcf ;  /* 0x000000cf00097836 */ /* 0x000fc60000000000 */
[----:B0-----:R-:W-:Y:S01]  /*29470*/  ISETP.LT.AND P2, PT, R8, UR4, !P0 ;  /* 0x0000000408007c0c */ /* 0x001fe2000c741270 */
[----:B------:R-:W-:Y:S01]  /*29480*/  IMAD.MOV.U32 R10, RZ, RZ, R12 ;  /* 0x000000ffff0a7224 */ /* 0x000fe200078e000c */
[-C--:B------:R-:W-:Y:S01]  /*29490*/  IADD3 R8, P6, PT, R11, R3.reuse, RZ ;  /* 0x000000030b087210 */ /* 0x080fe20007fde0ff */
[----:B------:R0:W-:Y:S01]  /*294a0*/  @P3 STG.E.U8 desc[UR20][R4.64], R15 ;  /* 0x0000000f04003986 */ /* 0x0001e2000c101114 */
[----:B---3--:R-:W-:Y:S01]  /*294b0*/  ISETP.LT.AND P3, PT, R9, UR7, !P0 ;  /* 0x0000000709007c0c */ /* 0x008fe2000c761270 */
[----:B------:R-:W2:Y:S01]  /*294c0*/  LDCU UR4, c[0x0][0x39c] ;  /* 0x00007380ff0477ac */ /* 0x000ea20008000800 */
[C---:B------:R-:W-:Y:S01]  /*294d0*/  LEA.HI.X.SX32 R9, R11.reuse, R2, 0x1, P6 ;  /* 0x000000020b097211 */ /* 0x040fe200030f0eff */
        /* <DEDUP_REMOVED lines=24> */
[----:B---3--:R-:W-:Y:S02]  /*29660*/  ISETP.LT.AND P4, PT, R9, UR7, !P0 ;  /* 0x0000000709007c0c */ /* 0x008fe4000c781270 */
[----:B------:R-:W-:Y:S01]  /*29670*/  F2FP.SATFINITE.E4M3.F32.PACK_AB_MERGE_C R19, R19, R18, RZ ;  /* 0x000000121313723e */ /* 0x000fe200048070ff */
[----:B------:R-:W-:Y:S01]  /*29680*/  VIADD R12, R0, 0xd3 ;  /* 0x000000d3000c7836 */ /* 0x000fe20000000000 */
[C---:B------:R-:W-:Y:S01]  /*29690*/  LEA.HI.X.SX32 R9, R10.reuse, R2, 0x1, P6 ;  /* 0x000000020a097211 */ /* 0x040fe200030f0eff */
[----:B------:R-:W-:Y:S01]  /*296a0*/  VIADD R10, R10, UR5 ;  /* 0x000000050a0a7c36 */ /* 0x000fe20008000000 */
[----:B------:R-:W3:Y:S03]  /*296b0*/  LDCU UR7, c[0x0][0x39c] ;  /* 0x00007380ff0777ac */ /* 0x000ee60008000800 */
[----:B------:R5:W-:Y:S01]  /*296c0*/  @P2 STG.E.U8 desc[UR20][R8.64], R19 ;  /* 0x0000001308002986 */ /* 0x000be2000c101114 */
[C---:B-1----:R-:W-:Y:S01]  /*296d0*/  IADD3 R6, P2, PT, R10.reuse, R3, RZ ;  /* 0x000000030a067210 */ /* 0x042fe20007f5e0ff */
[----:B----4-:R-:W-:Y:S01]  /*296e0*/  VIADD R11, R10, UR5 ;  /* 0x000000050a0b7c36 */ /* 0x010fe20008000000 */
[----:B------:R-:W-:-:S02]  /*296f0*/  PRMT R13, R19, 0x9910, RZ ;  /* 0x00009910130d7816 */ /* 0x000fc400000000ff */
[-C--:B------:R-:W-:Y:S01]  /*29700*/  LEA.HI.X.SX32 R7, R10, R2.reuse, 0x1, P2 ;  /* 0x000000020a077211 */ /* 0x080fe200010f0eff */
[----:B------:R-:W-:Y:S01]  /*29710*/  VIADD R10, R0, 0xd4 ;  /* 0x000000d4000a7836 */ /* 0x000fe20000000000 */
[CC--:B------:R-:W-:Y:S02]  /*29720*/  IADD3 R4, P2, PT, R11.reuse, R3.reuse, RZ ;  /* 0x000000030b047210 */ /* 0x0c0fe40007f5e0ff */
[----:B------:R-:W-:Y:S02]  /*29730*/  SHF.R.S32.HI R13, RZ, 0x8, R13 ;  /* 0x00000008ff0d7819 */ /* 0x000fe4000001140d */
[C---:B------:R-:W-:Y:S01]  /*29740*/  LEA.HI.X.SX32 R5, R11.reuse, R2, 0x1, P2 ;  /* 0x000000020b057211 */ /* 0x040fe200010f0eff */
[----:B------:R-:W-:Y:S01]  /*29750*/  VIADD R11, R11, UR5 ;  /* 0x000000050b0b7c36 */ /* 0x000fe20008000000 */
[----:B--2---:R-:W-:Y:S01]  /*29760*/  ISETP.LT.AND P2, PT, R10, UR4, !P0 ;  /* 0x000000040a007c0c */ /* 0x004fe2000c741270 */
[----:B------:R-:W1:Y:S01]  /*29770*/  LDCU UR4, c[0x0][0x39c] ;  /* 0x00007380ff0477ac */ /* 0x000e620008000800 */
[----:B------:R-:W-:Y:S01]  /*29780*/  F2FP.SATFINITE.E4M3.F32.PACK_AB_MERGE_C R21, R21, R20, RZ ;  /* 0x000000141515723e */ /* 0x000fe200048070ff */
[----:B------:R2:W-:Y:S01]  /*29790*/  @P3 STG.E.U8 desc[UR20][R6.64], R13 ;  /* 0x0000000d06003986 */ /* 0x0005e2000c101114 */
[----:B0-----:R-:W-:Y:S01]  /*297a0*/  ISETP.LT.AND P6, PT, R12, UR6, !P0 ;  /* 0x000000060c007c0c */ /* 0x001fe2000c7c1270 */
[----:B------:R-:W0:Y:S01]  /*297b0*/  LDCU UR6, c[0x0][0x39c] ;  /* 0x00007380ff0677ac */ /* 0x000e220008000800 */
[----:B-----5:R-:W-:-:S02]  /*297c0*/  IADD3 R8, P3, PT, R11, R3, RZ ;  /* 0x000000030b087210 */ /* 0x020fc40007f7e0ff */
[----:B------:R-:W-:Y:S01]  /*297d0*/  PRMT R12, R21, 0x9910, RZ ;  /* 0x00009910150c7816 */ /* 0x000fe200000000ff */
[C---:B------:R-:W-:Y:S01]  /*297e0*/  VIADD R10, R11.reuse, UR5 ;  /* 0x000000050b0a7c36 */ /* 0x040fe20008000000 */
[----:B------:R-:W-:Y:S02]  /*297f0*/  LEA.HI.X.SX32 R9, R11, R2, 0x1, P3 ;  /* 0x000000020b097211 */ /* 0x000fe400018f0eff */
[----:B------:R-:W-:Y:S01]  /*29800*/  SHF.R.S32.HI R11, RZ, 0x8, R12 ;  /* 0x00000008ff0b7819 */ /* 0x000fe2000001140c */
[----:B------:R4:W-:Y:S01]  /*29810*/  @P5 STG.E.U8 desc[UR20][R4.64], R21 ;  /* 0x0000001504005986 */ /* 0x0009e2000c101114 */
[----:B--2---:R-:W-:Y:S01]  /*29820*/  VIADD R7, R0, 0xd6 ;  /* 0x000000d600077836 */ /* 0x004fe20000000000 */
[----:B------:R-:W-:Y:S02]  /*29830*/  IADD3 R6, P5, PT, R10, R3, RZ ;  /* 0x000000030a067210 */ /* 0x000fe40007fbe0ff */
[----:B------:R2:W-:Y:S01]  /*29840*/  @P1 STG.E.U8 desc[UR20][R8.64], R11 ;  /* 0x0000000b08001986 */ /* 0x0005e2000c101114 */
[----:B------:R-:W-:Y:S01]  /*29850*/  VIADD R14, R0, 0xd5 ;  /* 0x000000d5000e7836 */ /* 0x000fe20000000000 */
[----:B------:R-:W-:-:S02]  /*29860*/  F2FP.SATFINITE.E4M3.F32.PACK_AB_MERGE_C R23, R23, R22, RZ ;  /* 0x000000161717723e */ /* 0x000fc400048070ff */
[----:B---3--:R-:W-:Y:S01]  /*29870*/  ISETP.LT.AND P1, PT, R7, UR7, !P0 ;  /* 0x0000000707007c0c */ /* 0x008fe2000c721270 */
[----:B------:R-:W3:Y:S01]  /*29880*/  LDCU UR7, c[0x0][0x39c] ;  /* 0x00007380ff0777ac */ /* 0x000ee20008000800 */
[----:B----4-:R-:W-:Y:S01]  /*29890*/  VIADD R4, R0, 0xd7 ;  /* 0x000000d700047836 */ /* 0x010fe20000000000 */
[C---:B------:R-:W-:Y:S01]  /*298a0*/  LEA.HI.X.SX32 R7, R10.reuse, R2, 0x1, P5 ;  /* 0x000000020a077211 */ /* 0x040fe200028f0eff */
[----:B------:R-:W-:-:S03]  /*298b0*/  VIADD R10, R10, UR5 ;  /* 0x000000050a0a7c36 */ /* 0x000fc60008000000 */
[----:B-1----:R-:W-:Y:S01]  /*298c0*/  ISETP.LT.AND P5, PT, R4, UR4, !P0 ;  /* 0x0000000404007c0c */ /* 0x002fe2000c7a1270 */
[----:B------:R-:W1:Y:S01]  /*298d0*/  LDCU UR4, c[0x0][0x39c] ;  /* 0x00007380ff0477ac */ /* 0x000e620008000800 */
[----:B0-----:R-:W-:Y:S01]  /*298e0*/  ISETP.LT.AND P3, PT, R14, UR6, !P0 ;  /* 0x000000060e007c0c */ /* 0x001fe2000c761270 */
[----:B------:R0:W-:Y:S01]  /*298f0*/  @P4 STG.E.U8 desc[UR20][R6.64], R23 ;  /* 0x0000001706004986 */ /* 0x0001e2000c101114 */
[CC--:B------:R-:W-:Y:S01]  /*29900*/  IADD3 R4, P4, PT, R10.reuse, R3.reuse, RZ ;  /* 0x000000030a047210 */ /* 0x0c0fe20007f9e0ff */
[----:B------:R-:W4:Y:S01]  /*29910*/  LDCU UR6, c[0x0][0x39c] ;  /* 0x00007380ff0677ac */ /* 0x000f220008000800 */
[C---:B--2---:R-:W-:Y:S01]  /*29920*/  VIADD R11, R10.reuse, UR5 ;  /* 0x000000050a0b7c36 */ /* 0x044fe20008000000 */
[----:B------:R-:W-:Y:S02]  /*29930*/  PRMT R13, R23, 0x9910, RZ ;  /* 0x00009910170d7816 */ /* 0x000fe400000000ff */
[----:B------:R-:W-:Y:S02]  /*29940*/  LEA.HI.X.SX32 R5, R10, R2, 0x1, P4 ;  /* 0x000000020a057211 */ /* 0x000fe400020f0eff */
[----:B------:R-:W-:-:S02]  /*29950*/  IADD3 R8, P4, PT, R11, R3, RZ ;  /* 0x000000030b087210 */ /* 0x000fc40007f9e0ff */
[----:B------:R-:W-:Y:S01]  /*29960*/  SHF.R.S32.HI R13, RZ, 0x8, R13 ;  /* 0x00000008ff0d7819 */ /* 0x000fe2000001140d */
[C---:B0-----:R-:W-:Y:S01]  /*29970*/  VIADD R6, R0.reuse, 0xd8 ;  /* 0x000000d800067836 */ /* 0x041fe20000000000 */
[C---:B------:R-:W-:Y:S01]  /*29980*/  LEA.HI.X.SX32 R9, R11.reuse, R2, 0x1, P4 ;  /* 0x000000020b097211 */ /* 0x040fe200020f0eff */
[----:B------:R-:W-:Y:S01]  /*29990*/  VIADD R11, R11, UR5 ;  /* 0x000000050b0b7c36 */ /* 0x000fe20008000000 */
[----:B------:R-:W-:Y:S01]  /*299a0*/  F2FP.SATFINITE.E4M3.F32.PACK_AB_MERGE_C R25, R25, R24, RZ ;  /* 0x000000181919723e */ /* 0x000fe200048070ff */
[----:B------:R-:W-:Y:S01]  /*299b0*/  VIADD R7, R0, 0xd9 ;  /* 0x000000d900077836 */ /* 0x000fe20000000000 */
[----:B------:R0:W-:Y:S01]  /*299c0*/  @P6 STG.E.U8 desc[UR20][R4.64], R13 ;  /* 0x0000000d04006986 */ /* 0x0001e2000c101114 */
[----:B-1----:R-:W-:Y:S01]  /*299d0*/  ISETP.LT.AND P4, PT, R6, UR4, !P0 ;  /* 0x0000000406007c0c */ /* 0x002fe2000c781270 */
[----:B------:R-:W1:Y:S01]  /*299e0*/  LDCU UR4, c[0x0][0x39c] ;  /* 0x00007380ff0477ac */ /* 0x000e620008000800 */
[----:B------:R-:W-:Y:S02]  /*299f0*/  PRMT R10, R25, 0x9910, RZ ;  /* 0x00009910190a7816 */ /* 0x000fe400000000ff */
[----:B------:R-:W-:Y:S01]  /*29a00*/  IADD3 R6, P6, PT, R11, R3, RZ ;  /* 0x000000030b067210 */ /* 0x000fe20007fde0ff */
[----:B------:R2:W-:Y:S01]  /*29a10*/  @P2 STG.E.U8 desc[UR20][R8.64], R25 ;  /* 0x0000001908002986 */ /* 0x0005e2000c101114 */
[----:B----4-:R-:W-:Y:S01]  /*29a20*/  ISETP.LT.AND P2, PT, R7, UR6, !P0 ;  /* 0x0000000607007c0c */ /* 0x010fe2000c741270 */
[----:B------:R-:W4:Y:S01]  /*29a30*/  LDCU UR6, c[0x0][0x39c] ;  /* 0x00007380ff0677ac */ /* 0x000f220008000800 */
[C---:B------:R-:W-:Y:S01]  /*29a40*/  LEA.HI.X.SX32 R7, R11.reuse, R2, 0x1, P6 ;  /* 0x000000020b077211 */ /* 0x040fe200030f0eff */
[----:B------:R-:W-:Y:S01]  /*29a50*/  VIADD R11, R11, UR5 ;  /* 0x000000050b0b7c36 */ /* 0x000fe20008000000 */
[----:B0-----:R-:W-:-:S02]  /*29a60*/  SHF.R.S32.HI R13, RZ, 0x8, R10 ;  /* 0x00000008ff0d7819 */ /* 0x001fc4000001140a */
[----:B------:R-:W-:Y:S01]  /*29a70*/  F2FP.SATFINITE.E4M3.F32.PACK_AB_MERGE_C R27, R27, R26, RZ ;  /* 0x0000001a1b1b723e */ /* 0x000fe200048070ff */
[C---:B------:R-:W-:Y:S02]  /*29a80*/  VIADD R10, R11.reuse, UR5 ;  /* 0x000000050b0a7c36 */ /* 0x040fe40008000000 */
[----:B------:R0:W-:Y:S01]  /*29a90*/  @P3 STG.E.U8 desc[UR20][R6.64], R13 ;  /* 0x0000000d06003986 */ /* 0x0001e2000c101114 */
[-C--:B------:R-:W-:Y:S02]  /*29aa0*/  IADD3 R4, P3, PT, R11, R3.reuse, RZ ;  /* 0x000000030b047210 */ /* 0x080fe40007f7e0ff */
[----:B--2---:R-:W-:Y:S02]  /*29ab0*/  PRMT R9, R27, 0x9910, RZ ;  /* 0x000099101b097816 */ /* 0x004fe400000000ff */
[----:B------:R-:W-:Y:S02]  /*29ac0*/  LEA.HI.X.SX32 R5, R11, R2, 0x1, P3 ;  /* 0x000000020b057211 */ /* 0x000fe400018f0eff */
[----:B------:R-:W-:Y:S01]  /*29ad0*/  IADD3 R8, P3, PT, R10, R3, RZ ;  /* 0x000000030a087210 */ /* 0x000fe20007f7e0ff */
[----:B------:R-:W-:-:S02]  /*29ae0*/  IMAD.MOV.U32 R11, RZ, RZ, R9 ;  /* 0x000000ffff0b7224 */ /* 0x000fc400078e0009 */
[----:B------:R-:W-:Y:S01]  /*29af0*/  VIADD R12, R0, 0xda ;  /* 0x000000da000c7836 */ /* 0x000fe20000000000 */
[C---:B------:R-:W-:Y:S01]  /*29b00*/  LEA.HI.X.SX32 R9, R10.reuse, R2, 0x1, P3 ;  /* 0x000000020a097211 */ /* 0x040fe200018f0eff */
[----:B------:R-:W-:Y:S01]  /*29b10*/  VIADD R10, R10, UR5 ;  /* 0x000000050a0a7c36 */ /* 0x000fe20008000000 */
[----:B------:R-:W-:Y:S01]  /*29b20*/  SHF.R.S32.HI R11, RZ, 0x8, R11 ;  /* 0x00000008ff0b7819 */ /* 0x000fe2000001140b */
[----:B------:R2:W-:Y:S01]  /*29b30*/  @P1 STG.E.U8 desc[UR20][R4.64], R27 ;  /* 0x0000001b04001986 */ /* 0x0005e2000c101114 */
[----:B---3--:R-:W-:Y:S01]  /*29b40*/  ISETP.LT.AND P6, PT, R12, UR7, !P0 ;  /* 0x000000070c007c0c */ /* 0x008fe2000c7c1270 */
[C---:B------:R-:W-:Y:S01]  /*29b50*/  VIADD R12, R0.reuse, 0xdb ;  /* 0x000000db000c7836 */ /* 0x040fe20000000000 */
[----:B------:R-:W-:Y:S01]  /*29b60*/  F2FP.SATFINITE.E4M3.F32.PACK_AB_MERGE_C R29, R29, R28, RZ ;  /* 0x0000001c1d1d723e */ /* 0x000fe200048070ff */
[----:B0-----:R-:W-:Y:S01]  /*29b70*/  VIADD R7, R0, 0xdc ;  /* 0x000000dc00077836 */ /* 0x001fe20000000000 */
[----:B------:R0:W-:Y:S01]  /*29b80*/  @P5 STG.E.U8 desc[UR20][R8.64], R11 ;  /* 0x0000000b08005986 */ /* 0x0001e2000c101114 */
[----:B------:R-:W-:Y:S01]  /*29b90*/  IADD3 R6, P5, PT, R10, R3, RZ ;  /* 0x000000030a067210 */ /* 0x000fe20007fbe0ff */
[----:B------:R-:W3:Y:S01]  /*29ba0*/  LDCU UR7, c[0x0][0x39c] ;  /* 0x00007380ff0777ac */ /* 0x000ee20008000800 */
[----:B-1----:R-:W-:-:S02]  /*29bb0*/  ISETP.LT.AND P1, PT, R12, UR4, !P0 ;  /* 0x000000040c007c0c */ /* 0x002fc4000c721270 */
[----:B----4-:R-:W-:Y:S01]  /*29bc0*/  ISETP.LT.AND P3, PT, R7, UR6, !P0 ;  /* 0x0000000607007c0c */ /* 0x010fe2000c761270 */
[----:B------:R-:W1:Y:S01]  /*29bd0*/  LDCU UR4, c[0x0][0x39c] ;  /* 0x00007380ff0477ac */ /* 0x000e620008000800 */
[C---:B------:R-:W-:Y:S01]  /*29be0*/  LEA.HI.X.SX32 R7, R10.reuse, R2, 0x1, P5 ;  /* 0x000000020a077211 */ /* 0x040fe200028f0eff */
[----:B------:R-:W-:Y:S01]  /*29bf0*/  VIADD R10, R10, UR5 ;  /* 0x000000050a0a7c36 */ /* 0x000fe20008000000 */
[----:B------:R-:W-:Y:S01]  /*29c00*/  PRMT R13, R29, 0x9910, RZ ;  /* 0x000099101d0d7816 */ /* 0x000fe200000000ff */
[----:B------:R-:W4:Y:S02]  /*29c10*/  LDCU UR6, c[0x0][0x39c] ;  /* 0x00007380ff0677ac */ /* 0x000f240008000800 */
[----:B------:R5:W-:Y:S01]  /*29c20*/  @P4 STG.E.U8 desc[UR20][R6.64], R29 ;  /* 0x0000001d06004986 */ /* 0x000be2000c101114 */
[C---:B--2---:R-:W-:Y:S01]  /*29c30*/  IADD3 R4, P4, PT, R10.reuse, R3, RZ ;  /* 0x000000030a047210 */ /* 0x044fe20007f9e0ff */
[----:B0-----:R-:W-:Y:S01]  /*29c40*/  VIADD R11, R10, UR5 ;  /* 0x000000050a0b7c36 */ /* 0x001fe20008000000 */
[----:B------:R-:W-:-:S02]  /*29c50*/  SHF.R.S32.HI R13, RZ, 0x8, R13 ;  /* 0x00000008ff0d7819 */ /* 0x000fc4000001140d */
[----:B------:R-:W-:Y:S02]  /*29c60*/  LEA.HI.X.SX32 R5, R10, R2, 0x1, P4 ;  /* 0x000000020a057211 */ /* 0x000fe400020f0eff */
[----:B------:R-:W-:Y:S01]  /*29c70*/  IADD3 R8, P4, PT, R11, R3, RZ ;  /* 0x000000030b087210 */ /* 0x000fe20007f9e0ff */
[C---:B------:R-:W-:Y:S01]  /*29c80*/  VIADD R10, R0.reuse, 0xde ;  /* 0x000000de000a7836 */ /* 0x040fe20000000000 */
[----:B------:R-:W-:Y:S02]  /*29c90*/  F2FP.SATFINITE.E4M3.F32.PACK_AB_MERGE_C R31, R31, R30, RZ ;  /* 0x0000001e1f1f723e */ /* 0x000fe400048070ff */
[C---:B------:R-:W-:Y:S01]  /*29ca0*/  LEA.HI.X.SX32 R9, R11.reuse, R2, 0x1, P4 ;  /* 0x000000020b097211 */ /* 0x040fe200020f0eff */
[----:B------:R-:W-:Y:S01]  /*29cb0*/  VIADD R11, R11, UR5 ;  /* 0x000000050b0b7c36 */ /* 0x000fe20008000000 */
[----:B------:R0:W-:Y:S01]  /*29cc0*/  @P2 STG.E.U8 desc[UR20][R4.64], R13 ;  /* 0x0000000d04002986 */ /* 0x0001e2000c101114 */
[----:B------:R-:W-:Y:S01]  /*29cd0*/  VIADD R12, R0, 0xdd ;  /* 0x000000dd000c7836 */ /* 0x000fe20000000000 */
[----:B-1----:R-:W-:Y:S01]  /*29ce0*/  ISETP.LT.AND P2, PT, R10, UR4, !P0 ;  /* 0x000000040a007c0c */ /* 0x002fe2000c741270 */
[----:B------:R-:W1:Y:S01]  /*29cf0*/  LDCU UR4, c[0x0][0x39c] ;  /* 0x00007380ff0477ac */ /* 0x000e620008000800 */
[----:B------:R-:W-:-:S02]  /*29d00*/  PRMT R10, R31, 0x9910, RZ ;  /* 0x000099101f0a7816 */ /* 0x000fc400000000ff */
[C---:B-----5:R-:W-:Y:S02]  /*29d10*/  IADD3 R6, P4, PT, R11.reuse, R3, RZ ;  /* 0x000000030b067210 */ /* 0x060fe40007f9e0ff */
[----:B---3--:R-:W-:Y:S01]  /*29d20*/  ISETP.LT.AND P5, PT, R12, UR7, !P0 ;  /* 0x000000070c007c0c */ /* 0x008fe2000c7a1270 */
[----:B------:R-:W2:Y:S01]  /*29d30*/  LDCU UR7, c[0x0][0x39c] ;  /* 0x00007380ff0777ac */ /* 0x000ea20008000800 */
[C---:B------:R-:W-:Y:S01]  /*29d40*/  LEA.HI.X.SX32 R7, R11.reuse, R2, 0x1, P4 ;  /* 0x000000020b077211 */ /* 0x040fe200020f0eff */
[----:B------:R-:W-:Y:S01]  /*29d50*/  VIADD R11, R11, UR5 ;  /* 0x000000050b0b7c36 */ /* 0x000fe20008000000 */
[----:B0-----:R-:W-:Y:S01]  /*29d60*/  SHF.R.S32.HI R13, RZ, 0x8, R10 ;  /* 0x00000008ff0d7819 */ /* 0x001fe2000001140a */
[----:B------:R-:W-:Y:S01]  /*29d70*/  VIADD R12, R0, 0xdf ;  /* 0x000000df000c7836 */ /* 0x000fe20000000000 */
[----:B------:R0:W-:Y:S01]  /*29d80*/  @P6 STG.E.U8 desc[UR20][R8.64], R31 ;  /* 0x0000001f08006986 */ /* 0x0001e2000c101114 */
[----:B------:R-:W-:-:S03]  /*29d90*/  F2FP.SATFINITE.E4M3.F32.PACK_AB_MERGE_C R33, R33, R32, RZ ;  /* 0x000000202121723e */ /* 0x000fc600048070ff */
[----:B------:R3:W-:Y:S01]  /*29da0*/  @P1 STG.E.U8 desc[UR20][R6.64], R13 ;  /* 0x0000000d06001986 */ /* 0x0007e2000c101114 */
[C---:B------:R-:W-:Y:S01]  /*29db0*/  IADD3 R4, P1, PT, R11.reuse, R3, RZ ;  /* 0x000000030b047210 */ /* 0x040fe20007f3e0ff */
[----:B------:R-:W-:Y:S01]  /*29dc0*/  VIADD R10, R11, UR5 ;  /* 0x000000050b0a7c36 */ /* 0x000fe20008000000 */
[----:B----4-:R-:W-:Y:S01]  /*29dd0*/  ISETP.LT.AND P4, PT, R12, UR6, !P0 ;  /* 0x000000060c007c0c */ /* 0x010fe2000c781270 */
[----:B------:R-:W4:Y:S01]  /*29de0*/  LDCU UR6, c[0x0][0x39c] ;  /* 0x00007380ff0677ac */ /* 0x000f220008000800 */
[----:B------:R-:W-:Y:S01]  /*29df0*/  PRMT R12, R33, 0x9910, RZ ;  /* 0x00009910210c7816 */ /* 0x000fe200000000ff */
[C---:B0-----:R-:W-:Y:S01]  /*29e00*/  VIADD R8, R0.reuse, 0xe0 ;  /* 0x000000e000087836 */ /* 0x041fe20000000000 */
[----:B------:R-:W-:Y:S01]  /*29e10*/  LEA.HI.X.SX32 R5, R11, R2, 0x1, P1 ;  /* 0x000000020b057211 */ /* 0x000fe200008f0eff */
[----:B------:R-:W-:-:S03]  /*29e20*/  VIADD R9, R0, 0xe1 ;  /* 0x000000e100097836 */ /* 0x000fc60000000000 */
[----:B-1----:R-:W-:Y:S01]  /*29e30*/  ISETP.LT.AND P1, PT, R8, UR4, !P0 ;  /* 0x0000000408007c0c */ /* 0x002fe2000c721270 */
[----:B------:R-:W-:Y:S01]  /*29e40*/  IMAD.MOV.U32 R11, RZ, RZ, R12 ;  /* 0x000000ffff0b7224 */ /* 0x000fe200078e000c */
[CC--:B------:R-:W-:Y:S01]  /*29e50*/  IADD3 R8, P6, PT, R10.reuse, R3.reuse, RZ ;  /* 0x000000030a087210 */ /* 0x0c0fe20007fde0ff */
[----:B------:R0:W-:Y:S01]  /*29e60*/  @P3 STG.E.U8 desc[UR20][R4.64], R33 ;  /* 0x0000002104003986 */ /* 0x0001e2000c101114 */
[----:B--2---:R-:W-:Y:S01]  /*29e70*/  ISETP.LT.AND P3, PT, R9, UR7, !P0 ;  /* 0x0000000709007c0c */ /* 0x004fe2000c761270 */
[----:B------:R-:W1:Y:S01]  /*29e80*/  LDCU UR4, c[0x0][0x39c] ;  /* 0x00007380ff0477ac */ /* 0x000e620008000800 */
[CC--:B------:R-:W-:Y:S01]  /*29e90*/  LEA.HI.X.SX32 R9, R10.reuse, R2.reuse, 0x1, P6 ;  /* 0x000000020a097211 */ /* 0x0c0fe200030f0eff */
[----:B------:R-:W-:Y:S01]  /*29ea0*/  VIADD R10, R10, UR5 ;  /* 0x000000050a0a7c36 */ /* 0x000fe20008000000 */
[----:B------:R-:W-:Y:S01]  /*29eb0*/  SHF.R.S32.HI R11, RZ, 0x8, R11 ;  /* 0x00000008ff0b7819 */ /* 0x000fe2000001140b */
[----:B---3--:R-:W-:Y:S01]  /*29ec0*/  VIADD R7, R0, 0xe2 ;  /* 0x000000e200077836 */ /* 0x008fe20000000000 */
[----:B------:R-:W2:Y:S02]  /*29ed0*/  LDCU UR7, c[0x0][0x39c] ;  /* 0x00007380ff0777ac */ /* 0x000ea40008000800 */
[C---:B------:R-:W-:Y:S01]  /*29ee0*/  IADD3 R6, P6, PT, R10.reuse, R3, RZ ;  /* 0x000000030a067210 */ /* 0x040fe20007fde0ff */
[----:B------:R3:W-:Y:S01]  /*29ef0*/  @P5 STG.E.U8 desc[UR20][R8.64], R11 ;  /* 0x0000000b08005986 */ /* 0x0007e2000c101114 */
[----:B----4-:R-:W-:Y:S01]  /*29f00*/  ISETP.LT.AND P5, PT, R7, UR6, !P0 ;  /* 0x0000000607007c0c */ /* 0x010fe2000c7a1270 */
[----:B------:R-:W4:Y:S01]  /*29f10*/  LDCU UR6, c[0x0][0x39c] ;  /* 0x00007380ff0677ac */ /* 0x000f220008000800 */
[C---:B------:R-:W-:Y:S01]  /*29f20*/  LEA.HI.X.SX32 R7, R10.reuse, R2, 0x1, P6 ;  /* 0x000000020a077211 */ /* 0x040fe200030f0eff */
[----:B------:R-:W-:Y:S01]  /*29f30*/  VIADD R10, R10, UR5 ;  /* 0x000000050a0a7c36 */ /* 0x000fe20008000000 */
[----:B------:R-:W-:Y:S01]  /*29f40*/  F2FP.SATFINITE.E4M3.F32.PACK_AB_MERGE_C R35, R35, R34, RZ ;  /* 0x000000222323723e */ /* 0x000fe200048070ff */
[----:B0-----:R-:W-:-:S03]  /*29f50*/  VIADD R5, R0, 0xe3 ;  /* 0x000000e300057836 */ /* 0x001fc60000000000 */
[----:B------:R-:W-:Y:S02]  /*29f60*/  PRMT R13, R35, 0x9910, RZ ;  /* 0x00009910230d7816 */ /* 0x000fe400000000ff */
[CC--:B------:R-:W-:Y:S01]  /*29f70*/  IADD3 R4, P6, PT, R10.reuse, R3.reuse, RZ ;  /* 0x000000030a047210 */ /* 0x0c0fe20007fde0ff */
[----:B------:R0:W-:Y:S01]  /*29f80*/  @P2 STG.E.U8 desc[UR20][R6.64], R35 ;  /* 0x0000002306002986 */ /* 0x0001e2000c101114 */
[----:B---3--:R-:W-:Y:S01]  /*29f90*/  VIADD R11, R10, UR5 ;  /* 0x000000050a0b7c36 */ /* 0x008fe20008000000 */
[----:B-1----:R-:W-:Y:S01]  /*29fa0*/  ISETP.LT.AND P2, PT, R5, UR4, !P0 ;  /* 0x0000000405007c0c */ /* 0x002fe2000c741270 */
[----:B------:R-:W-:Y:S01]  /*29fb0*/  VIADD R9, R0, 0xe4 ;  /* 0x000000e400097836 */ /* 0x000fe20000000000 */
[----:B------:R-:W-:Y:S01]  /*29fc0*/  LEA.HI.X.SX32 R5, R10, R2, 0x1, P6 ;  /* 0x000000020a057211 */ /* 0x000fe200030f0eff */
[----:B------:R-:W1:Y:S01]  /*29fd0*/  LDCU UR4, c[0x0][0x39c] ;  /* 0x00007380ff0477ac */ /* 0x000e620008000800 */
[----:B------:R-:W-:Y:S02]  /*29fe0*/  SHF.R.S32.HI R13, RZ, 0x8, R13 ;  /* 0x00000008ff0d7819 */ /* 0x000fe4000001140d */
[----:B------:R-:W-:Y:S01]  /*29ff0*/  IADD3 R8, P6, PT, R11, R3, RZ ;  /* 0x000000030b087210 */ /* 0x000fe20007fde0ff */
[----:B------:R-:W-:-:S02]  /*2a000*/  VIADD R10, R0, 0xe5 ;  /* 0x000000e5000a7836 */ /* 0x000fc40000000000 */
[----:B------:R3:W-:Y:S01]  /*2a010*/  @P4 STG.E.U8 desc[UR20][R4.64], R13 ;  /* 0x0000000d04004986 */ /* 0x0007e2000c101114 */
[----:B--2---:R-:W-:Y:S01]  /*2a020*/  ISETP.LT.AND P4, PT, R9, UR7, !P0 ;  /* 0x0000000709007c0c */ /* 0x004fe2000c781270 */
[----:B------:R-:W2:Y:S01]  /*2a030*/  LDCU UR7, c[0x0][0x39c] ;  /* 0x00007380ff0777ac */ /* 0x000ea20008000800 */
[C---:B------:R-:W-:Y:S01]  /*2a040*/  LEA.HI.X.SX32 R9, R11.reuse, R2, 0x1, P6 ;  /* 0x000000020b097211 */ /* 0x040fe200030f0eff */
[----:B------:R-:W-:Y:S01]  /*2a050*/  VIADD R11, R11, UR5 ;  /* 0x000000050b0b7c36 */ /* 0x000fe20008000000 */
[----:B------:R-:W-:Y:S02]  /*2a060*/  F2FP.SATFINITE.E4M3.F32.PACK_AB_MERGE_C R37, R37, R36, RZ ;  /* 0x000000242525723e */ /* 0x000fe400048070ff */
[----:B----4-:R-:W-:Y:S02]  /*2a070*/  ISETP.LT.AND P6, PT, R10, UR6, !P0 ;  /* 0x000000060a007c0c */ /* 0x010fe4000c7c1270 */
[----:B0-----:R-:W-:Y:S01]  /*2a080*/  PRMT R7, R37, 0x9910, RZ ;  /* 0x0000991025077816 */ /* 0x001fe200000000ff */
[----:B------:R0:W-:Y:S01]  /*2a090*/  @P1 STG.E.U8 desc[UR20][R8.64], R37 ;  /* 0x0000002508001986 */ /* 0x0001e2000c101114 */
[CC--:B------:R-:W-:Y:S01]  /*2a0a0*/  IADD3 R6, P1, PT, R11.reuse, R3.reuse, RZ ;  /* 0x000000030b067210 */ /* 0x0c0fe20007f3e0ff */
[----:B------:R-:W-:Y:S01]  /*2a0b0*/  VIADD R10, R11, UR5 ;  /* 0x000000050b0a7c36 */ /* 0x000fe20008000000 */
[----:B------:R-:W-:Y:S01]  /*2a0c0*/  F2FP.SATFINITE.E4M3.F32.PACK_AB_MERGE_C R39, R39, R38, RZ ;  /* 0x000000262727723e */ /* 0x000fe200048070ff */
[----:B---3--:R-:W-:Y:S01]  /*2a0d0*/  IMAD.MOV.U32 R13, RZ, RZ, R7 ;  /* 0x000000ffff0d7224 */ /* 0x008fe200078e0007 */
[----:B------:R-:W-:Y:S01]  /*2a0e0*/  LEA.HI.X.SX32 R7, R11, R2, 0x1, P1 ;  /* 0x000000020b077211 */ /* 0x000fe200008f0eff */
[----:B------:R-:W-:Y:S01]  /*2a0f0*/  VIADD R11, R0, 0xe6 ;  /* 0x000000e6000b7836 */ /* 0x000fe20000000000 */
[----:B------:R-:W-:Y:S01]  /*2a100*/  IADD3 R4, P1, PT, R10, R3, RZ ;  /* 0x000000030a047210 */ /* 0x000fe20007f3e0ff */
[----:B------:R-:W3:Y:S01]  /*2a110*/  LDCU UR6, c[0x0][0x39c] ;  /* 0x00007380ff0677ac */ /* 0x000ee20008000800 */
[----:B------:R-:W-:-:S02]  /*2a120*/  SHF.R.S32.HI R13, RZ, 0x8, R13 ;  /* 0x00000008ff0d7819 */ /* 0x000fc4000001140d */
[C---:B------:R-:W-:Y:S02]  /*2a130*/  LEA.HI.X.SX32 R5, R10.reuse, R2, 0x1, P1 ;  /* 0x000000020a057211 */ /* 0x040fe400008f0eff */
[----:B-1----:R-:W-:Y:S01]  /*2a140*/  ISETP.LT.AND P1, PT, R11, UR4, !P0 ;  /* 0x000000040b007c0c */ /* 0x002fe2000c721270 */
[----:B------:R-:W1:Y:S01]  /*2a150*/  LDCU UR4, c[0x0][0x39c] ;  /* 0x00007380ff0477ac */ /* 0x000e620008000800 */
[----:B------:R-:W-:Y:S01]  /*2a160*/  VIADD R10, R10, UR5 ;  /* 0x000000050a0a7c36 */ /* 0x000fe20008000000 */
[----:B------:R4:W-:Y:S01]  /*2a170*/  @P3 STG.E.U8 desc[UR20][R6.64], R13 ;  /* 0x0000000d06003986 */ /* 0x0009e2000c101114 */
[----:B------:R-:W-:-:S03]  /*2a180*/  PRMT R12, R39, 0x9910, RZ ;  /* 0x00009910270c7816 */ /* 0x000fc600000000ff */
[CC--:B0-----:R-:W-:Y:S01]  /*2a190*/  IADD3 R8, P3, PT, R10.reuse, R3.reuse, RZ ;  /* 0x000000030a087210 */ /* 0x0c1fe20007f7e0ff */
[C---:B------:R-:W-:Y:S01]  /*2a1a0*/  VIADD R11, R10.reuse, UR5 ;  /* 0x000000050a0b7c36 */ /* 0x040fe20008000000 */
[----:B------:R0:W-:Y:S02]  /*2a1b0*/  @P5 STG.E.U8 desc[UR20][R4.64], R39 ;  /* 0x0000002704005986 */ /* 0x0001e4000c101114 */
[-C--:B------:R-:W-:Y:S02]  /*2a1c0*/  LEA.HI.X.SX32 R9, R10, R2.reuse, 0x1, P3 ;  /* 0x000000020a097211 */ /* 0x080fe400018f0eff */
[----:B----4-:R-:W-:Y:S01]  /*2a1d0*/  SHF.R.S32.HI R13, RZ, 0x8, R12 ;  /* 0x00000008ff0d7819 */ /* 0x010fe2000001140c */
[C---:B------:R-:W-:Y:S01]  /*2a1e0*/  VIADD R7, R0.reuse, 0xe8 ;  /* 0x000000e800077836 */ /* 0x040fe20000000000 */
[-C--:B------:R-:W-:Y:S01]  /*2a1f0*/  IADD3 R6, P5, PT, R11, R3.reuse, RZ ;  /* 0x000000030b067210 */ /* 0x080fe20007fbe0ff */
[C---:B0-----:R-:W-:Y:S02]  /*2a200*/  VIADD R4, R0.reuse, 0xe9 ;  /* 0x000000e900047836 */ /* 0x041fe40000000000 */
[----:B------:R0:W-:Y:S01]  /*2a210*/  @P2 STG.E.U8 desc[UR20][R8.64], R13 ;  /* 0x0000000d08002986 */ /* 0x0001e2000c101114 */
[----:B--2---:R-:W-:Y:S01]  /*2a220*/  ISETP.LT.AND P2, PT, R7, UR7, !P0 ;  /* 0x0000000707007c0c */ /* 0x004fe2000c741270 */
[----:B------:R-:W-:Y:S01]  /*2a230*/  VIADD R14, R0, 0xe7 ;  /* 0x000000e7000e7836 */ /* 0x000fe20000000000 */
[C---:B------:R-:W-:Y:S01]  /*2a240*/  LEA.HI.X.SX32 R7, R11.reuse, R2, 0x1, P5 ;  /* 0x000000020b077211 */ /* 0x040fe200028f0eff */
[----:B------:R-:W-:Y:S01]  /*2a250*/  VIADD R11, R11, UR5 ;  /* 0x000000050b0b7c36 */ /* 0x000fe20008000000 */
[----:B------:R-:W-:Y:S01]  /*2a260*/  F2FP.SATFINITE.E4M3.F32.PACK_AB_MERGE_C R41, R41, R40, RZ ;  /* 0x000000282929723e */ /* 0x000fe200048070ff */
[----:B------:R-:W2:Y:S01]  /*2a270*/  LDCU UR7, c[0x0][0x39c] ;  /* 0x00007380ff0777ac */ /* 0x000ea20008000800 */
[----:B-1----:R-:W-:Y:S01]  /*2a280*/  ISETP.LT.AND P5, PT, R4, UR4, !P0 ;  /* 0x0000000404007c0c */ /* 0x002fe2000c7a1270 */
[----:B------:R-:W1:Y:S01]  /*2a290*/  LDCU UR4, c[0x0][0x39c] ;  /* 0x00007380ff0477ac */ /* 0x000e620008000800 */
[----:B------:R-:W-:Y:S01]  /*2a2a0*/  PRMT R5, R41, 0x9910, RZ ;  /* 0x0000991029057816 */ /* 0x000fe200000000ff */
[----:B------:R4:W-:Y:S01]  /*2a2b0*/  @P4 STG.E.U8 desc[UR20][R6.64], R41 ;  /* 0x0000002906004986 */ /* 0x0009e2000c101114 */
[----:B---3--:R-:W-:Y:S01]  /*2a2c0*/  ISETP.LT.AND P3, PT, R14, UR6, !P0 ;  /* 0x000000060e007c0c */ /* 0x008fe2000c761270 */
[----:B------:R-:W3:Y:S01]  /*2a2d0*/  LDCU UR6, c[0x0][0x39c] ;  /* 0x00007380ff0677ac */ /* 0x000ee20008000800 */
[C---:B------:R-:W-:Y:S01]  /*2a2e0*/  IADD3 R4, P4, PT, R11.reuse, R3, RZ ;  /* 0x000000030b047210 */ /* 0x040fe20007f9e0ff */
[----:B------:R-:W-:-:S02]  /*2a2f0*/  VIADD R10, R11, UR5 ;  /* 0x000000050b0a7c36 */ /* 0x000fc40008000000 */
[----:B0-----:R-:W-:Y:S01]  /*2a300*/  IMAD.MOV.U32 R9, RZ, RZ, R5 ;  /* 0x000000ffff097224 */ /* 0x001fe200078e0005 */
[-C--:B------:R-:W-:Y:S02]  /*2a310*/  LEA.HI.X.SX32 R5, R11, R2.reuse, 0x1, P4 ;  /* 0x000000020b057211 */ /* 0x080fe400020f0eff */
[----:B------:R-:W-:Y:S02]  /*2a320*/  IADD3 R8, P4, PT, R10, R3, RZ ;  /* 0x000000030a087210 */ /* 0x000fe40007f9e0ff */
[----:B------:R-:W-:Y:S01]  /*2a330*/  SHF.R.S32.HI R11, RZ, 0x8, R9 ;  /* 0x00000008ff0b7819 */ /* 0x000fe20000011409 */
[----:B----4-:R-:W-:Y:S01]  /*2a340*/  VIADD R6, R0, 0xea ;  /* 0x000000ea00067836 */ /* 0x010fe20000000000 */
[C---:B------:R-:W-:Y:S01]  /*2a350*/  LEA.HI.X.SX32 R9, R10.reuse, R2, 0x1, P4 ;  /* 0x000000020a097211 */ /* 0x040fe200020f0eff */
[----:B------:R-:W-:Y:S01]  /*2a360*/  VIADD R10, R10, UR5 ;  /* 0x000000050a0a7c36 */ /* 0x000fe20008000000 */
[----:B------:R-:W-:Y:S01]  /*2a370*/  F2FP.SATFINITE.E4M3.F32.PACK_AB_MERGE_C R43, R43, R42, RZ ;  /* 0x0000002a2b2b723e */ /* 0x000fe200048070ff */
[----:B------:R-:W-:Y:S01]  /*2a380*/  VIADD R7, R0, 0xeb ;  /* 0x000000eb00077836 */ /* 0x000fe20000000000 */
[----:B------:R0:W-:Y:S01]  /*2a390*/  @P6 STG.E.U8 desc[UR20][R4.64], R11 ;  /* 0x0000000b04006986 */ /* 0x0001e2000c101114 */
[----:B-1----:R-:W-:-:S02]  /*2a3a0*/  ISETP.LT.AND P4, PT, R6, UR4, !P0 ;  /* 0x0000000406007c0c */ /* 0x002fc4000c781270 */
[----:B------:R-:W-:Y:S02]  /*2a3b0*/  F2FP.SATFINITE.E4M3.F32.PACK_AB_MERGE_C R45, R45, R44, RZ ;  /* 0x0000002c2d2d723e */ /* 0x000fe400048070ff */
[----:B------:R-:W-:Y:S01]  /*2a3c0*/  PRMT R13, R43, 0x9910, RZ ;  /* 0x000099102b0d7816 */ /* 0x000fe200000000ff */
[----:B------:R1:W-:Y:S01]  /*2a3d0*/  @P1 STG.E.U8 desc[UR20][R8.64], R43 ;  /* 0x0000002b08001986 */ /* 0x0003e2000c101114 */
[----:B------:R-:W-:Y:S01]  /*2a3e0*/  IADD3 R6, P6, PT, R10, R3, RZ ;  /* 0x000000030a067210 */ /* 0x000fe20007fde0ff */
[----:B------:R-:W-:Y:S01]  /*2a3f0*/  VIADD R12, R0, 0xec ;  /* 0x000000ec000c7836 */ /* 0x000fe20000000000 */
[----:B---3--:R-:W-:Y:S01]  /*2a400*/  ISETP.LT.AND P1, PT, R7, UR6, !P0 ;  /* 0x0000000607007c0c */ /* 0x008fe2000c721270 */
[----:B------:R-:W3:Y:S01]  /*2a410*/  LDCU UR6, c[0x0][0x39c] ;  /* 0x00007380ff0677ac */ /* 0x000ee20008000800 */
[C---:B------:R-:W-:Y:S01]  /*2a420*/  LEA.HI.X.SX32 R7, R10.reuse, R2, 0x1, P6 ;  /* 0x000000020a077211 */ /* 0x040fe200030f0eff */
[----:B------:R-:W-:Y:S01]  /*2a430*/  VIADD R10, R10, UR5 ;  /* 0x000000050a0a7c36 */ /* 0x000fe20008000000 */
[----:B------:R-:W-:Y:S01]  /*2a440*/  SHF.R.S32.HI R13, RZ, 0x8, R13 ;  /* 0x00000008ff0d7819 */ /* 0x000fe2000001140d */
[----:B------:R-:W4:Y:S02]  /*2a450*/  LDCU UR4, c[0x0][0x39c] ;  /* 0x00007380ff0477ac */ /* 0x000f240008000800 */
[----:B0-----:R-:W-:-:S02]  /*2a460*/  VIADD R11, R10, UR5 ;  /* 0x000000050a0b7c36 */ /* 0x001fc40008000000 */
[----:B------:R0:W-:Y:S01]  /*2a470*/  @P3 STG.E.U8 desc[UR20][R6.64], R13 ;  /* 0x0000000d06003986 */ /* 0x0001e2000c101114 */
[CC--:B------:R-:W-:Y:S02]  /*2a480*/  IADD3 R4, P3, PT, R10.reuse, R3.reuse, RZ ;  /* 0x000000030a047210 */ /* 0x0c0fe40007f7e0ff */
[----:B-1----:R-:W-:Y:S02]  /*2a490*/  PRMT R9, R45, 0x9910, RZ ;  /* 0x000099102d097816 */ /* 0x002fe400000000ff */
[-C--:B------:R-:W-:Y:S02]  /*2a4a0*/  LEA.HI.X.SX32 R5, R10, R2.reuse, 0x1, P3 ;  /* 0x000000020a057211 */ /* 0x080fe400018f0eff */
[C---:B------:R-:W-:Y:S01]  /*2a4b0*/  IADD3 R8, P3, PT, R11.reuse, R3, RZ ;  /* 0x000000030b087210 */ /* 0x040fe20007f7e0ff */
[----:B------:R-:W-:Y:S01]  /*2a4c0*/  IMAD.MOV.U32 R10, RZ, RZ, R9 ;  /* 0x000000ffff0a7224 */ /* 0x000fe200078e0009 */
[----:B--2---:R-:W-:Y:S01]  /*2a4d0*/  ISETP.LT.AND P6, PT, R12, UR7, !P0 ;  /* 0x000000070c007c0c */ /* 0x004fe2000c7c1270 */
[----:B------:R-:W1:Y:S01]  /*2a4e0*/  LDCU UR7, c[0x0][0x39c] ;  /* 0x00007380ff0777ac */ /* 0x000e620008000800 */
[C---:B------:R-:W-:Y:S01]  /*2a4f0*/  LEA.HI.X.SX32 R9, R11.reuse, R2, 0x1, P3 ;  /* 0x000000020b097211 */ /* 0x040fe200018f0eff */
[----:B------:R-:W-:Y:S01]  /*2a500*/  VIADD R11, R11, UR5 ;  /* 0x000000050b0b7c36 */ /* 0x000fe20008000000 */
[----:B0-----:R-:W-:Y:S01]  /*2a510*/  SHF.R.S32.HI R13, RZ, 0x8, R10 ;  /* 0x00000008ff0d7819 */ /* 0x001fe2000001140a */
[----:B------:R0:W-:Y:S01]  /*2a520*/  @P2 STG.E.U8 desc[UR20][R4.64], R45 ;  /* 0x0000002d04002986 */ /* 0x0001e2000c101114 */
[----:B------:R-:W-:-:S02]  /*2a530*/  VIADD R7, R0, 0xee ;  /* 0x000000ee00077836 */ /* 0x000fc40000000000 */
[C---:B------:R-:W-:Y:S01]  /*2a540*/  VIADD R12, R0.reuse, 0xed ;  /* 0x000000ed000c7836 */ /* 0x040fe20000000000 */
[----:B------:R2:W-:Y:S01]  /*2a550*/  @P5 STG.E.U8 desc[UR20][R8.64], R13 ;  /* 0x0000000d08005986 */ /* 0x0005e2000c101114 */
[-C--:B------:R-:W-:Y:S02]  /*2a560*/  IADD3 R6, P5, PT, R11, R3.reuse, RZ ;  /* 0x000000030b067210 */ /* 0x080fe40007fbe0ff */
[----:B------:R-:W-:Y:S02]  /*2a570*/  F2FP.SATFINITE.E4M3.F32.PACK_AB_MERGE_C R47, R47, R46, RZ ;  /* 0x0000002e2f2f723e */ /* 0x000fe400048070ff */
[----:B---3--:R-:W-:Y:S01]  /*2a580*/  ISETP.LT.AND P3, PT, R7, UR6, !P0 ;  /* 0x0000000607007c0c */ /* 0x008fe2000c761270 */
[----:B------:R-:W-:Y:S01]  /*2a590*/  VIADD R10, R0, 0xef ;  /* 0x000000ef000a7836 */ /* 0x000fe20000000000 */
[----:B----4-:R-:W-:Y:S01]  /*2a5a0*/  ISETP.LT.AND P2, PT, R12, UR4, !P0 ;  /* 0x000000040c007c0c */ /* 0x010fe2000c741270 */
[----:B------:R-:W3:Y:S01]  /*2a5b0*/  LDCU UR4, c[0x0][0x39c] ;  /* 0x00007380ff0477ac */ /* 0x000ee20008000800 */
[C---:B------:R-:W-:Y:S01]  /*2a5c0*/  LEA.HI.X.SX32 R7, R11.reuse, R2, 0x1, P5 ;  /* 0x000000020b077211 */ /* 0x040fe200028f0eff */
[----:B------:R-:W-:Y:S01]  /*2a5d0*/  VIADD R11, R11, UR5 ;  /* 0x000000050b0b7c36 */ /* 0x000fe20008000000 */
[----:B0-----:R-:W-:Y:S01]  /*2a5e0*/  PRMT R5, R47, 0x9910, RZ ;  /* 0x000099102f057816 */ /* 0x001fe200000000ff */
[----:B------:R-:W0:Y:S01]  /*2a5f0*/  LDCU UR6, c[0x0][0x39c] ;  /* 0x00007380ff0677ac */ /* 0x000e220008000800 */
[----:B-1----:R-:W-:Y:S01]  /*2a600*/  ISETP.LT.AND P5, PT, R10, UR7, !P0 ;  /* 0x000000070a007c0c */ /* 0x002fe2000c7a1270 */
[----:B------:R1:W-:Y:S01]  /*2a610*/  @P4 STG.E.U8 desc[UR20][R6.64], R47 ;  /* 0x0000002f06004986 */ /* 0x0003e2000c101114 */
[-C--:B------:R-:W-:Y:S01]  /*2a620*/  IADD3 R4, P4, PT, R11, R3.reuse, RZ ;  /* 0x000000030b047210 */ /* 0x080fe20007f9e0ff */
[----:B--2---:R-:W-:Y:S01]  /*2a630*/  IMAD.MOV.U32 R8, RZ, RZ, R5 ;  /* 0x000000ffff087224 */ /* 0x004fe200078e0005 */
[----:B------:R-:W-:Y:S01]  /*2a640*/  F2FP.SATFINITE.E4M3.F32.PACK_AB_MERGE_C R49, R49, R48, RZ ;  /* 0x000000303131723e */ /* 0x000fe200048070ff */
[C---:B------:R-:W-:Y:S01]  /*2a650*/  VIADD R10, R11.reuse, UR5 ;  /* 0x000000050b0a7c36 */ /* 0x040fe20008000000 */
[----:B------:R-:W-:Y:S01]  /*2a660*/  LEA.HI.X.SX32 R5, R11, R2, 0x1, P4 ;  /* 0x000000020b057211 */ /* 0x000fe200020f0eff */
[----:B------:R-:W-:Y:S01]  /*2a670*/  VIADD R12, R0, 0xf0 ;  /* 0x000000f0000c7836 */ /* 0x000fe20000000000 */
[----:B------:R-:W-:Y:S01]  /*2a680*/  SHF.R.S32.HI R11, RZ, 0x8, R8 ;  /* 0x00000008ff0b7819 */ /* 0x000fe20000011408 */
[----:B------:R-:W2:Y:S01]  /*2a690*/  LDCU UR7, c[0x0][0x39c] ;  /* 0x00007380ff0777ac */ /* 0x000ea20008000800 */
[----:B------:R-:W-:-:S04]  /*2a6a0*/  IADD3 R8, P4, PT, R10, R3, RZ ;  /* 0x000000030a087210 */ /* 0x000fc80007f9e0ff */
[CC--:B------:R-:W-:Y:S01]  /*2a6b0*/  LEA.HI.X.SX32 R9, R10.reuse, R2.reuse, 0x1, P4 ;  /* 0x000000020a097211 */ /* 0x0c0fe200020f0eff */
[----:B------:R-:W-:Y:S01]  /*2a6c0*/  VIADD R10, R10, UR5 ;  /* 0x000000050a0a7c36 */ /* 0x000fe20008000000 */
[----:B------:R4:W-:Y:S01]  /*2a6d0*/  @P1 STG.E.U8 desc[UR20][R4.64], R11 ;  /* 0x0000000b04001986 */ /* 0x0009e2000c101114 */
[----:B---3--:R-:W-:Y:S01]  /*2a6e0*/  ISETP.LT.AND P1, PT, R12, UR4, !P0 ;  /* 0x000000040c007c0c */ /* 0x008fe2000c721270 */
[----:B------:R-:W3:Y:S01]  /*2a6f0*/  LDCU UR4, c[0x0][0x39c] ;  /* 0x00007380ff0477ac */ /* 0x000ee20008000800 */
[----:B------:R-:W-:Y:S02]  /*2a700*/  PRMT R13, R49, 0x9910, RZ ;  /* 0x00009910310d7816 */ /* 0x000fe400000000ff */
[C---:B-1----:R-:W-:Y:S02]  /*2a710*/  IADD3 R6, P4, PT, R10.reuse, R3, RZ ;  /* 0x000000030a067210 */ /* 0x042fe40007f9e0ff */
        /* <DEDUP_REMOVED lines=9> */
[----:B0-----:R-:W-:Y:S01]  /*2a7b0*/  ISETP.LT.AND P4, PT, R12, UR6, !P0 ;  /* 0x000000060c007c0c */ /* 0x001fe2000c781270 */
[----:B------:R-:W0:Y:S01]  /*2a7c0*/  LDCU UR6, c[0x0][0x39c] ;  /* 0x00007380ff0677ac */ /* 0x000e220008000800 */
[----:B------:R-:W-:Y:S01]  /*2a7d0*/  PRMT R12, R51, 0x9910, RZ ;  /* 0x00009910330c7816 */ /* 0x000fe200000000ff */
[----:B-1----:R-:W-:Y:S01]  /*2a7e0*/  VIADD R8, R0, 0xf2 ;  /* 0x000000f200087836 */ /* 0x002fe20000000000 */
[----:B------:R-:W-:Y:S01]  /*2a7f0*/  LEA.HI.X.SX32 R5, R10, R2, 0x1, P2 ;  /* 0x000000020a057211 */ /* 0x000fe200010f0eff */
[----:B------:R-:W-:-:S03]  /*2a800*/  VIADD R9, R0, 0xf3 ;  /* 0x000000f300097836 */ /* 0x000fc60000000000 */
[----:B---3--:R-:W-:Y:S01]  /*2a810*/  ISETP.LT.AND P2, PT, R8, UR4, !P0 ;  /* 0x0000000408007c0c */ /* 0x008fe2000c741270 */
[----:B------:R-:W-:Y:S01]  /*2a820*/  IMAD.MOV.U32 R10, RZ, RZ, R12 ;  /* 0x000000ffff0a7224 */ /* 0x000fe200078e000c */
[-C--:B------:R-:W-:Y:S01]  /*2a830*/  IADD3 R8, P6, PT, R11, R3.reuse, RZ ;  /* 0x000000030b087210 */ /* 0x080fe20007fde0ff */
[----:B------:R1:W-:Y:S01]  /*2a840*/  @P3 STG.E.U8 desc[UR20][R4.64], R51 ;  /* 0x0000003304003986 */ /* 0x0003e2000c101114 */
[----:B--2---:R-:W-:Y:S01]  /*2a850*/  ISETP.LT.AND P3, PT, R9, UR7, !P0 ;  /* 0x0000000709007c0c */ /* 0x004fe2000c761270 */
        /* <DEDUP_REMOVED lines=9> */
[----:B0-----:R-:W-:Y:S01]  /*2a8f0*/  ISETP.LT.AND P5, PT, R7, UR6, !P0 ;  /* 0x0000000607007c0c */ /* 0x001fe2000c7a1270 */
[C---:B-1----:R-:W-:Y:S01]  /*2a900*/  VIADD R5, R0.reuse, 0xf5 ;  /* 0x000000f500057836 */ /* 0x042fe20000000000 */
        /* <DEDUP_REMOVED lines=16> */
[----:B------:R-:W-:Y:S02]  /*2aa10*/  F2FP.SATFINITE.E4M3.F32.PACK_AB_MERGE_C R55, R55, R54, RZ ;  /* 0x000000363737723e */ /* 0x000fe400048070ff */
[----:B------:R-:W-:Y:S01]  /*2aa20*/  F2FP.SATFINITE.E4M3.F32.PACK_AB_MERGE_C R57, R57, R56, RZ ;  /* 0x000000383939723e */ /* 0x000fe200048070ff */
[----:B------:R-:W-:Y:S01]  /*2aa30*/  VIADD R12, R0, 0xf7 ;  /* 0x000000f7000c7836 */ /* 0x000fe20000000000 */
[C---:B------:R-:W-:Y:S01]  /*2aa40*/  LEA.HI.X.SX32 R9, R10.reuse, R2, 0x1, P6 ;  /* 0x000000020a097211 */ /* 0x040fe200030f0eff */
[----:B------:R-:W-:Y:S01]  /*2aa50*/  VIADD R10, R10, UR5 ;  /* 0x000000050a0a7c36 */ /* 0x000fe20008000000 */
[----:B------:R-:W-:Y:S01]  /*2aa60*/  F2FP.SATFINITE.E4M3.F32.PACK_AB_MERGE_C R59, R59, R58, RZ ;  /* 0x0000003a3b3b723e */ /* 0x000fe200048070ff */
[----:B------:R-:W3:Y:S02]  /*2aa70*/  LDCU UR7, c[0x0][0x39c] ;  /* 0x00007380ff0777ac */ /* 0x000ee40008000800 */
[----:B------:R5:W-:Y:S01]  /*2aa80*/  @P2 STG.E.U8 desc[UR20][R8.64], R55 ;  /* 0x0000003708002986 */ /* 0x000be2000c101114 */
[C---:B-1----:R-:W-:Y:S01]  /*2aa90*/  IADD3 R6, P2, PT, R10.reuse, R3, RZ ;  /* 0x000000030a067210 */ /* 0x042fe20007f5e0ff */
[----:B----4-:R-:W-:Y:S01]  /*2aaa0*/  VIADD R11, R10, UR5 ;  /* 0x000000050a0b7c36 */ /* 0x010fe20008000000 */
[----:B------:R-:W-:-:S02]  /*2aab0*/  PRMT R13, R55, 0x9910, RZ ;  /* 0x00009910370d7816 */ /* 0x000fc400000000ff */
[-C--:B------:R-:W-:Y:S02]  /*2aac0*/  LEA.HI.X.SX32 R7, R10, R2.reuse, 0x1, P2 ;  /* 0x000000020a077211 */ /* 0x080fe400010f0eff */
[C---:B------:R-:W-:Y:S01]  /*2aad0*/  IADD3 R4, P2, PT, R11.reuse, R3, RZ ;  /* 0x000000030b047210 */ /* 0x040fe20007f5e0ff */
[----:B------:R-:W-:Y:S01]  /*2aae0*/  VIADD R10, R0, 0xf8 ;  /* 0x000000f8000a7836 */ /* 0x000fe20000000000 */
[----:B------:R-:W-:Y:S02]  /*2aaf0*/  SHF.R.S32.HI R13, RZ, 0x8, R13 ;  /* 0x00000008ff0d7819 */ /* 0x000fe4000001140d */
[C---:B------:R-:W-:Y:S01]  /*2ab00*/  LEA.HI.X.SX32 R5, R11.reuse, R2, 0x1, P2 ;  /* 0x000000020b057211 */ /* 0x040fe200010f0eff */
[----:B------:R-:W-:Y:S01]  /*2ab10*/  VIADD R11, R11, UR5 ;  /* 0x000000050b0b7c36 */ /* 0x000fe20008000000 */
[----:B--2---:R-:W-:Y:S01]  /*2ab20*/  ISETP.LT.AND P2, PT, R10, UR4, !P0 ;  /* 0x000000040a007c0c */ /* 0x004fe2000c741270 */
[----:B------:R-:W1:Y:S01]  /*2ab30*/  LDCU UR4, c[0x0][0x39c] ;  /* 0x00007380ff0477ac */ /* 0x000e620008000800 */
[----:B------:R2:W-:Y:S01]  /*2ab40*/  @P3 STG.E.U8 desc[UR20][R6.64], R13 ;  /* 0x0000000d06003986 */ /* 0x0005e2000c101114 */
[----:B------:R-:W-:-:S02]  /*2ab50*/  PRMT R10, R57, 0x9910, RZ ;  /* 0x00009910390a7816 */ /* 0x000fc400000000ff */
[C---:B-----5:R-:W-:Y:S02]  /*2ab60*/  IADD3 R8, P3, PT, R11.reuse, R3, RZ ;  /* 0x000000030b087210 */ /* 0x060fe40007f7e0ff */
[----:B0-----:R-:W-:Y:S01]  /*2ab70*/  ISETP.LT.AND P6, PT, R12, UR6, !P0 ;  /* 0x000000060c007c0c */ /* 0x001fe2000c7c1270 */
[----:B------:R-:W0:Y:S01]  /*2ab80*/  LDCU UR6, c[0x0][0x39c] ;  /* 0x00007380ff0677ac */ /* 0x000e220008000800 */
[C---:B------:R-:W-:Y:S01]  /*2ab90*/  LEA.HI.X.SX32 R9, R11.reuse, R2, 0x1, P3 ;  /* 0x000000020b097211 */ /* 0x040fe200018f0eff */
[----:B------:R-:W-:Y:S01]  /*2aba0*/  VIADD R11, R11, UR5 ;  /* 0x000000050b0b7c36 */ /* 0x000fe20008000000 */
[----:B--2---:R-:W-:Y:S01]  /*2abb0*/  SHF.R.S32.HI R7, RZ, 0x8, R10 ;  /* 0x00000008ff077819 */ /* 0x004fe2000001140a */
[----:B------:R2:W-:Y:S01]  /*2abc0*/  @P5 STG.E.U8 desc[UR20][R4.64], R57 ;  /* 0x0000003904005986 */ /* 0x0005e2000c101114 */
[----:B------:R-:W-:-:S03]  /*2abd0*/  VIADD R6, R0, 0xfb ;  /* 0x000000fb00067836 */ /* 0x000fc60000000000 */
[----:B------:R4:W-:Y:S01]  /*2abe0*/  @P1 STG.E.U8 desc[UR20][R8.64], R7 ;  /* 0x0000000708001986 */ /* 0x0009e2000c101114 */
[----:B--2---:R-:W-:-:S04]  /*2abf0*/  IADD3 R4, P1, PT, R11, R3, RZ ;  /* 0x000000030b047210 */ /* 0x004fc80007f3e0ff */
[CC--:B------:R-:W-:Y:S01]  /*2ac00*/  LEA.HI.X.SX32 R5, R11.reuse, R2.reuse, 0x1, P1 ;  /* 0x000000020b057211 */ /* 0x0c0fe200008f0eff */
[----:B------:R-:W-:Y:S01]  /*2ac10*/  VIADD R11, R11, UR5 ;  /* 0x000000050b0b7c36 */ /* 0x000fe20008000000 */
[----:B-1----:R-:W-:Y:S01]  /*2ac20*/  ISETP.LT.AND P1, PT, R6, UR4, !P0 ;  /* 0x0000000406007c0c */ /* 0x002fe2000c721270 */
[----:B------:R-:W1:Y:S01]  /*2ac30*/  LDCU UR4, c[0x0][0x39c] ;  /* 0x00007380ff0477ac */ /* 0x000e620008000800 */
[----:B------:R-:W-:Y:S01]  /*2ac40*/  VIADD R14, R0, 0xf9 ;  /* 0x000000f9000e7836 */ /* 0x000fe20000000000 */
[----:B------:R2:W-:Y:S01]  /*2ac50*/  @P4 STG.E.U8 desc[UR20][R4.64], R59 ;  /* 0x0000003b04004986 */ /* 0x0005e2000c101114 */
[C---:B------:R-:W-:Y:S01]  /*2ac60*/  IADD3 R6, P4, PT, R11.reuse, R3, RZ ;  /* 0x000000030b067210 */ /* 0x040fe20007f9e0ff */
[----:B------:R-:W-:Y:S01]  /*2ac70*/  VIADD R10, R11, UR5 ;  /* 0x000000050b0a7c36 */ /* 0x000fe20008000000 */
[----:B------:R-:W-:Y:S02]  /*2ac80*/  PRMT R13, R59, 0x9910, RZ ;  /* 0x000099103b0d7816 */ /* 0x000fe400000000ff */
[----:B0-----:R-:W-:Y:S01]  /*2ac90*/  ISETP.LT.AND P5, PT, R14, UR6, !P0 ;  /* 0x000000060e007c0c */ /* 0x001fe2000c7a1270 */
[----:B------:R-:W0:Y:S01]  /*2aca0*/  LDCU UR6, c[0x0][0x39c] ;  /* 0x00007380ff0677ac */ /* 0x000e220008000800 */
[----:B----4-:R-:W-:-:S02]  /*2acb0*/  LEA.HI.X.SX32 R7, R11, R2, 0x1, P4 ;  /* 0x000000020b077211 */ /* 0x010fc400020f0eff */
[-C--:B------:R-:W-:Y:S02]  /*2acc0*/  IADD3 R8, P4, PT, R10, R3.reuse, RZ ;  /* 0x000000030a087210 */ /* 0x080fe40007f9e0ff */
[----:B------:R-:W-:Y:S01]  /*2acd0*/  SHF.R.S32.HI R13, RZ, 0x8, R13 ;  /* 0x00000008ff0d7819 */ /* 0x000fe2000001140d */
[----:B------:R-:W-:Y:S01]  /*2ace0*/  VIADD R11, R0, 0xfd ;  /* 0x000000fd000b7836 */ /* 0x000fe20000000000 */
[----:B------:R-:W-:Y:S02]  /*2acf0*/  F2FP.SATFINITE.E4M3.F32.PACK_AB_MERGE_C R61, R61, R60, RZ ;  /* 0x0000003c3d3d723e */ /* 0x000fe400048070ff */
[CC--:B------:R-:W-:Y:S01]  /*2ad00*/  LEA.HI.X.SX32 R9, R10.reuse, R2.reuse, 0x1, P4 ;  /* 0x000000020a097211 */ /* 0x0c0fe200020f0eff */
[----:B------:R-:W-:Y:S02]  /*2ad10*/  VIADD R10, R10, UR5 ;  /* 0x000000050a0a7c36 */ /* 0x000fe40008000000 */
[----:B------:R-:W-:Y:S01]  /*2ad20*/  VIADD R12, R0, 0xfa ;  /* 0x000000fa000c7836 */ /* 0x000fe20000000000 */
[----:B------:R4:W-:Y:S01]  /*2ad30*/  @P6 STG.E.U8 desc[UR20][R6.64], R13 ;  /* 0x0000000d06006986 */ /* 0x0009e2000c101114 */
[----:B-1----:R-:W-:Y:S01]  /*2ad40*/  ISETP.LT.AND P4, PT, R11, UR4, !P0 ;  /* 0x000000040b007c0c */ /* 0x002fe2000c781270 */
[C---:B------:R-:W-:Y:S01]  /*2ad50*/  VIADD R11, R10.reuse, UR5 ;  /* 0x000000050a0b7c36 */ /* 0x040fe20008000000 */
[----:B------:R-:W-:Y:S01]  /*2ad60*/  PRMT R17, R61, 0x9910, RZ ;  /* 0x000099103d117816 */ /* 0x000fe200000000ff */
[----:B------:R1:W-:Y:S01]  /*2ad70*/  @P2 STG.E.U8 desc[UR20][R8.64], R61 ;  /* 0x0000003d08002986 */ /* 0x0003e2000c101114 */
[----:B--2---:R-:W-:Y:S01]  /*2ad80*/  IADD3 R4, P2, PT, R10, R3, RZ ;  /* 0x000000030a047210 */ /* 0x004fe20007f5e0ff */
[----:B------:R-:W2:Y:S01]  /*2ad90*/  LDCU UR4, c[0x0][0x39c] ;  /* 0x00007380ff0477ac */ /* 0x000ea20008000800 */
[----:B---3--:R-:W-:Y:S01]  /*2ada0*/  ISETP.LT.AND P3, PT, R12, UR7, !P0 ;  /* 0x000000070c007c0c */ /* 0x008fe2000c761270 */
[----:B------:R-:W-:Y:S01]  /*2adb0*/  VIADD R12, R0, 0xfc ;  /* 0x000000fc000c7836 */ /* 0x000fe20000000000 */
[----:B------:R-:W-:Y:S01]  /*2adc0*/  LEA.HI.X.SX32 R5, R10, R2, 0x1, P2 ;  /* 0x000000020a057211 */ /* 0x000fe200010f0eff */
[----:B------:R-:W-:Y:S01]  /*2add0*/  VIADD R10, R11, UR5 ;  /* 0x000000050b0a7c36 */ /* 0x000fe20008000000 */
[----:B------:R-:W-:-:S02]  /*2ade0*/  SHF.R.S32.HI R17, RZ, 0x8, R17 ;  /* 0x00000008ff117819 */ /* 0x000fc40000011411 */
[----:B0-----:R-:W-:Y:S01]  /*2adf0*/  ISETP.LT.AND P6, PT, R12, UR6, !P0 ;  /* 0x000000060c007c0c */ /* 0x001fe2000c7c1270 */
[----:B------:R-:W0:Y:S01]  /*2ae00*/  LDCU UR6, c[0x0][0x39c] ;  /* 0x00007380ff0677ac */ /* 0x000e220008000800 */
[C---:B----4-:R-:W-:Y:S01]  /*2ae10*/  VIADD R13, R10.reuse, UR5 ;  /* 0x000000050a0d7c36 */ /* 0x050fe20008000000 */
[----:B------:R3:W-:Y:S01]  /*2ae20*/  @P5 STG.E.U8 desc[UR20][R4.64], R17 ;  /* 0x0000001104005986 */ /* 0x0007e2000c101114 */
[-C--:B------:R-:W-:Y:S02]  /*2ae30*/  IADD3 R6, P2, PT, R11, R3.reuse, RZ ;  /* 0x000000030b067210 */ /* 0x080fe40007f5e0ff */
[----:B------:R-:W-:Y:S01]  /*2ae40*/  VIADD R14, R13, UR5 ;  /* 0x000000050d0e7c36 */ /* 0x000fe20008000000 */
[----:B-1----:R-:W-:-:S03]  /*2ae50*/  IADD3 R8, P5, PT, R10, R3, RZ ;  /* 0x000000030a087210 */ /* 0x002fc60007fbe0ff */
[----:B------:R-:W-:Y:S01]  /*2ae60*/  VIADD R16, R14, UR5 ;  /* 0x000000050e107c36 */ /* 0x000fe20008000000 */
[-C--:B------:R-:W-:Y:S01]  /*2ae70*/  LEA.HI.X.SX32 R7, R11, R2.reuse, 0x1, P2 ;  /* 0x000000020b077211 */ /* 0x080fe200010f0eff */
[----:B------:R-:W-:Y:S01]  /*2ae80*/  VIADD R18, R0, 0xfe ;  /* 0x000000fe00127836 */ /* 0x000fe20000000000 */
[----:B------:R-:W-:Y:S01]  /*2ae90*/  LEA.HI.X.SX32 R9, R10, R2, 0x1, P5 ;  /* 0x000000020a097211 */ /* 0x000fe200028f0eff */
[----:B------:R-:W-:Y:S01]  /*2aea0*/  VIADD R15, R16, UR5 ;  /* 0x00000005100f7c36 */ /* 0x000fe20008000000 */
[-C--:B------:R-:W-:Y:S01]  /*2aeb0*/  IADD3 R10, P2, PT, R13, R3.reuse, RZ ;  /* 0x000000030d0a7210 */ /* 0x080fe20007f5e0ff */
[----:B------:R-:W-:Y:S01]  /*2aec0*/  VIADD R0, R0, 0xff ;  /* 0x000000ff00007836 */ /* 0x000fe20000000000 */
[----:B------:R-:W-:Y:S02]  /*2aed0*/  IADD3 R12, P5, PT, R14, R3, RZ ;  /* 0x000000030e0c7210 */ /* 0x000fe40007fbe0ff */
[----:B------:R-:W-:Y:S02]  /*2aee0*/  F2FP.SATFINITE.E4M3.F32.PACK_AB_MERGE_C R63, R63, R62, RZ ;  /* 0x0000003e3f3f723e */ /* 0x000fe400048070ff */
[----:B------:R-:W-:-:S02]  /*2aef0*/  LEA.HI.X.SX32 R11, R13, R2, 0x1, P2 ;  /* 0x000000020d0b7211 */ /* 0x000fc400010f0eff */
[-C--:B------:R-:W-:Y:S02]  /*2af00*/  LEA.HI.X.SX32 R13, R14, R2.reuse, 0x1, P5 ;  /* 0x000000020e0d7211 */ /* 0x080fe400028f0eff */
[----:B--2---:R-:W-:Y:S02]  /*2af10*/  ISETP.LT.AND P2, PT, R18, UR4, !P0 ;  /* 0x0000000412007c0c */ /* 0x004fe4000c741270 */
[----:B------:R-:W-:Y:S02]  /*2af20*/  IADD3 R14, P5, PT, R15, R3, RZ ;  /* 0x000000030f0e7210 */ /* 0x000fe40007fbe0ff */
[----:B0-----:R-:W-:Y:S02]  /*2af30*/  ISETP.LT.AND P0, PT, R0, UR6, !P0 ;  /* 0x0000000600007c0c */ /* 0x001fe4000c701270 */
[----:B------:R-:W-:Y:S02]  /*2af40*/  PRMT R0, R63, 0x9910, RZ ;  /* 0x000099103f007816 */ /* 0x000fe400000000ff */
[----:B------:R-:W-:-:S02]  /*2af50*/  LEA.HI.X.SX32 R15, R15, R2, 0x1, P5 ;  /* 0x000000020f0f7211 */ /* 0x000fc400028f0eff */
[----:B---3--:R-:W-:Y:S01]  /*2af60*/  IADD3 R4, P5, PT, R16, R3, RZ ;  /* 0x0000000310047210 */ /* 0x008fe20007fbe0ff */
[----:B------:R-:W-:Y:S01]  /*2af70*/  IMAD.MOV.U32 R3, RZ, RZ, R0 ;  /* 0x000000ffff037224 */ /* 0x000fe200078e0000 */
[----:B------:R-:W-:Y:S02]  /*2af80*/  F2FP.SATFINITE.E4M3.F32.PACK_AB_MERGE_C R65, R65, R64, RZ ;  /* 0x000000404141723e */ /* 0x000fe400048070ff */
[----:B------:R-:W-:Y:S02]  /*2af90*/  F2FP.SATFINITE.E4M3.F32.PACK_AB_MERGE_C R67, R67, R66, RZ ;  /* 0x000000424343723e */ /* 0x000fe400048070ff */
[----:B------:R-:W-:Y:S02]  /*2afa0*/  PRMT R17, R65, 0x9910, RZ ;  /* 0x0000991041117816 */ /* 0x000fe400000000ff */
[----:B------:R-:W-:Y:S02]  /*2afb0*/  SHF.R.S32.HI R3, RZ, 0x8, R3 ;  /* 0x00000008ff037819 */ /* 0x000fe40000011403 */
[----:B------:R-:W-:-:S02]  /*2afc0*/  PRMT R19, R67, 0x9910, RZ ;  /* 0x0000991043137816 */ /* 0x000fc400000000ff */
[----:B------:R-:W-:Y:S01]  /*2afd0*/  SHF.R.S32.HI R17, RZ, 0x8, R17 ;  /* 0x00000008ff117819 */ /* 0x000fe20000011411 */
[----:B------:R0:W-:Y:S01]  /*2afe0*/  @P3 STG.E.U8 desc[UR20][R6.64], R63 ;  /* 0x0000003f06003986 */ /* 0x0001e2000c101114 */
[----:B------:R-:W-:Y:S02]  /*2aff0*/  LEA.HI.X.SX32 R5, R16, R2, 0x1, P5 ;  /* 0x0000000210057211 */ /* 0x000fe400028f0eff */
[----:B------:R-:W-:Y:S01]  /*2b000*/  SHF.R.S32.HI R19, RZ, 0x8, R19 ;  /* 0x00000008ff137819 */ /* 0x000fe20000011413 */
[----:B------:R0:W-:Y:S04]  /*2b010*/  @P1 STG.E.U8 desc[UR20][R8.64], R3 ;  /* 0x0000000308001986 */ /* 0x0001e8000c101114 */
[----:B------:R0:W-:Y:S04]  /*2b020*/  @P6 STG.E.U8 desc[UR20][R10.64], R65 ;  /* 0x000000410a006986 */ /* 0x0001e8000c101114 */
[----:B------:R0:W-:Y:S04]  /*2b030*/  @P4 STG.E.U8 desc[UR20][R12.64], R17 ;  /* 0x000000110c004986 */ /* 0x0001e8000c101114 */
[----:B------:R0:W-:Y:S04]  /*2b040*/  @P2 STG.E.U8 desc[UR20][R4.64], R67 ;  /* 0x0000004304002986 */ /* 0x0001e8000c101114 */
[----:B------:R0:W-:Y:S01]  /*2b050*/  @P0 STG.E.U8 desc[UR20][R14.64], R19 ;  /* 0x000000130e000986 */ /* 0x0001e2000c101114 */
[----:B------:R-:W-:Y:S06]  /*2b060*/  BAR.SYNC.DEFER_BLOCKING 0x0 ;  /* 0x0000000000007b1d */ /* 0x000fec0000010000 */
[----:B------:R-:W-:Y:S05]  /*2b070*/  BRA.U UP0, `(.L_x_13) ;  /* 0x0000000100a07547 */ /* 0x000fea000b800000 */
[----:B------:R-:W1:Y:S01]  /*2b080*/  S2UR UR5, SR_CgaCtaId ;  /* 0x00000000000579c3 */ /* 0x000e620000008800 */
[----:B------:R-:W-:Y:S01]  /*2b090*/  NOP ;  /* 0x0000000000007918 */ /* 0x000fe20000000000 */
[----:B------:R-:W-:Y:S01]  /*2b0a0*/  UMOV UR4, 0x50 ;  /* 0x0000005000047882 */ /* 0x000fe20000000000 */
[----:B------:R-:W-:Y:S02]  /*2b0b0*/  IMAD.U32 R0, RZ, RZ, UR8 ;  /* 0x00000008ff007e24 */ /* 0x000fe4000f8e00ff */
[----:B0-----:R-:W-:Y:S02]  /*2b0c0*/  IMAD.MOV.U32 R3, RZ, RZ, 0xffff ;  /* 0x0000ffffff037424 */ /* 0x001fe400078e00ff */
[----:B------:R-:W-:Y:S01]  /*2b0d0*/  IMAD.MOV.U32 R7, RZ, RZ, 0x1 ;  /* 0x00000001ff077424 */ /* 0x000fe200078e00ff */
[----:B------:R-:W-:-:S04]  /*2b0e0*/  LOP3.LUT R0, R0, 0xffff, RZ, 0xc0, !PT ;  /* 0x0000ffff00007812 */ /* 0x000fc800078ec0ff */
[----:B------:R-:W-:-:S05]  /*2b0f0*/  SHF.R.U32.HI R0, RZ, 0x5, R0 ;  /* 0x00000005ff007819 */ /* 0x000fca0000011600 */
[----:B------:R-:W-:Y:S01]  /*2b100*/  VIADD R2, R0, 0x10 ;  /* 0x0000001000027836 */ /* 0x000fe20000000000 */
[----:B------:R-:W-:Y:S01]  /*2b110*/  SHF.L.U32 R0, R3, R0, RZ ;  /* 0x0000000003007219 */ /* 0x000fe200000006ff */
[----:B-1----:R-:W-:-:S03]  /*2b120*/  ULEA UR6, UR5, UR4, 0x18 ;  /* 0x0000000405067291 */ /* 0x002fc6000f8ec0ff */
[----:B------:R-:W-:-:S04]  /*2b130*/  SHF.L.U32 R3, R7, R2, RZ ;  /* 0x0000000207037219 */ /* 0x000fc800000006ff */
[----:B------:R-:W-:Y:S02]  /*2b140*/  LOP3.LUT R0, R3, R0, RZ, 0xfc, !PT ;  /* 0x0000000003007212 */ /* 0x000fe400078efcff */
[----:B------:R-:W0:Y:S02]  /*2b150*/  LDS R5, [UR6] ;  /* 0x00000006ff057984 */ /* 0x000e240008000800 */
[C---:B------:R-:W-:Y:S02]  /*2b160*/  LOP3.LUT R2, R0.reuse, 0xffff, RZ, 0xc0, !PT ;  /* 0x0000ffff00027812 */ /* 0x040fe400078ec0ff */
[----:B0-----:R-:W-:-:S04]  /*2b170*/  LOP3.LUT R3, R0, 0xffff, R5, 0x80, !PT ;  /* 0x0000ffff00037812 */ /* 0x001fc800078e8005 */
[----:B------:R-:W-:-:S13]  /*2b180*/  ISETP.NE.AND P0, PT, R3, R2, PT ;  /* 0x000000020300720c */ /* 0x000fda0003f05270 */
[----:B------:R-:W-:Y:S05]  /*2b190*/  @P0 BRA `(.L_x_14) ;  /* 0x0000000000500947 */ /* 0x000fea0003800000 */
[----:B------:R-:W-:Y:S02]  /*2b1a0*/  SHF.R.U32.HI R5, RZ, 0x10, R5 ;  /* 0x00000010ff057819 */ /* 0x000fe40000011605 */
[----:B------:R-:W-:-:S04]  /*2b1b0*/  SHF.R.U32.HI R2, RZ, 0x10, R0 ;  /* 0x00000010ff027819 */ /* 0x000fc80000011600 */
[----:B------:R-:W-:-:S04]  /*2b1c0*/  LOP3.LUT R5, R5, R2, RZ, 0xc0, !PT ;  /* 0x0000000205057212 */ /* 0x000fc800078ec0ff */
[----:B------:R-:W-:-:S13]  /*2b1d0*/  ISETP.NE.AND P0, PT, R5, R2, PT ;  /* 0x000000020500720c */ /* 0x000fda0003f05270 */
[----:B------:R-:W-:Y:S05]  /*2b1e0*/  @P0 BRA `(.L_x_15) ;  /* 0x0000000000300947 */ /* 0x000fea0003800000 */
[----:B------:R-:W-:Y:S01]  /*2b1f0*/  R2UR UR4, R0 ;  /* 0x00000000000472ca */ /* 0x000fe200000e0000 */
[----:B------:R-:W-:Y:S01]  /*2b200*/  VOTEU.ANY UR5, UPT, PT ;  /* 0x0000000000057886 */ /* 0x000fe200038e0100 */
[----:B------:R-:W0:Y:S01]  /*2b210*/  S2R R0, SR_LANEID ;  /* 0x0000000000007919 */ /* 0x000e220000000000 */
[----:B------:R-:W-:-:S10]  /*2b220*/  UFLO.U32 UR5, UR5 ;  /* 0x00000005000572bd */ /* 0x000fd400080e0000 */
[----:B------:R-:W-:-:S06]  /*2b230*/  ULOP3.LUT UR4, URZ, UR4, URZ, 0x33, !UPT ;  /* 0x00000004ff047292 */ /* 0x000fcc000f8e33ff */
[----:B------:R-:W-:-:S04]  /*2b240*/  IMAD.U32 R2, RZ, RZ, UR4 ;  /* 0x00000004ff027e24 */ /* 0x000fc8000f8e00ff */
[----:B------:R-:W1:Y:S02]  /*2b250*/  REDUX UR7, R2 ;  /* 0x00000000020773c4 */ /* 0x000e640000000000 */
[----:B------:R2:W-:Y:S01]  /*2b260*/  UTCATOMSWS.AND URZ, UR4 ;  /* 0x0000000400ff79e3 */ /* 0x0005e20008000000 */
[----:B0-----:R-:W-:Y:S01]  /*2b270*/  ISETP.EQ.U32.AND P0, PT, R0, UR5, PT ;  /* 0x0000000500007c0c */ /* 0x001fe2000bf02070 */
[----:B-1----:R-:W-:-:S12]  /*2b280*/  IMAD.U32 R0, RZ, RZ, UR7 ;  /* 0x00000007ff007e24 */ /* 0x002fd8000f8e00ff */
[----:B------:R2:W-:Y:S01]  /*2b290*/  @P0 ATOMS.AND RZ, [UR6], R0 ;  /* 0x00000000ffff098c */ /* 0x0005e2000a800006 */
[----:B------:R-:W-:Y:S05]  /*2b2a0*/  BRA `(.L_x_13) ;  /* 0x0000000000147947 */ /* 0x000fea0003800000 */
.L_x_15:
[----:B------:R-:W-:-:S07]  /*2b2b0*/  MOV R2, 0x2b2d0 ;  /* 0x0002b2d000027802 */ /* 0x000fce0000000f00 */
[----:B------:R-:W-:Y:S05]  /*2b2c0*/  CALL.REL.NOINC `($__internal_0_$__cuda_sm10x_tcgen05_guardrail_trap_col_being_dealloced_not_returned_by_alloc) ;  /* 0x00000000002c7944 */ /* 0x000fea0003c00000 */
[----:B------:R-:W-:Y:S05]  /*2b2d0*/  BRA `(.L_x_13) ;  /* 0x0000000000087947 */ /* 0x000fea0003800000 */
.L_x_14:
[----:B------:R-:W-:-:S07]  /*2b2e0*/  MOV R2, 0x2b300 ;  /* 0x0002b30000027802 */ /* 0x000fce0000000f00 */
[----:B------:R-:W-:Y:S05]  /*2b2f0*/  CALL.REL.NOINC `($__internal_2_$__cuda_sm10x_tcgen05_guardrail_trap_unallocated_columns_being_dealloced) ;  /* 0x0000000000387944 */ /* 0x000fea0003c00000 */
.L_x_13:
[----:B------:R-:W-:Y:S01]  /*2b300*/  NOP ;  /* 0x0000000000007918 */ /* 0x000fe20000000000 */
[----:B--2---:R-:W-:Y:S05]  /*2b310*/  EXIT ;  /* 0x000000000000794d */ /* 0x004fea0003800000 */
.L_x_8:
[----:B------:R-:W1:Y:S02]  /*2b320*/  SYNCS.PHASECHK.TRANS64.TRYWAIT P2, [UR11], R15 ;  /* 0x0000000fff0075a7 */ /* 0x000e64000804110b */
[----:B-1----:R-:W-:Y:S05]  /*2b330*/  @!P2 BRA `(.L_x_8) ;  /* 0xfffffffc00f8a947 */ /* 0x002fea000383ffff */
[----:B------:R-:W-:Y:S05]  /*2b340*/  BRA `(.L_x_16) ;  /* 0xfffffe9800e47947 */ /* 0x000fea000383ffff */
.L_x_12:
[----:B------:R-:W0:Y:S02]  /*2b350*/  SYNCS.PHASECHK.TRANS64.TRYWAIT P4, [UR11], R10 ;  /* 0x0000000aff0075a7 */ /* 0x000e24000808110b */
[----:B0-----:R-:W-:Y:S05]  /*2b360*/  @!P4 BRA `(.L_x_12) ;  /* 0xfffffffc00f8c947 */ /* 0x001fea000383ffff */
[----:B------:R-:W-:Y:S05]  /*2b370*/  BRA `(.L_x_11) ;  /* 0xffffff5c00e07947 */ /* 0x000fea000383ffff */
        .weak           $__internal_0_$__cuda_sm10x_tcgen05_guardrail_trap_col_being_dealloced_not_returned_by_alloc
        .type           $__internal_0_$__cuda_sm10x_tcgen05_guardrail_trap_col_being_dealloced_not_returned_by_alloc,@function
        .size           $__internal_0_$__cuda_sm10x_tcgen05_guardrail_trap_col_being_dealloced_not_returned_by_alloc,($__internal_1_$__cuda_sm10x_tcgen05_guardrail_trap_phase_invalid_during_alloc - $__internal_0_$__cuda_sm10x_tcgen05_guardrail_trap_col_being_dealloced_not_returned_by_alloc)
$__internal_0_$__cuda_sm10x_tcgen05_guardrail_trap_col_being_dealloced_not_returned_by_alloc:
[----:B------:R-:W-:Y:S05]  /*2b380*/  BPT.TRAP 0x1 ;  /* 0x000000040000795c */ /* 0x000fea0000300000 */
[----:B------:R-:W-:-:S04]  /*2b390*/  IMAD.MOV.U32 R3, RZ, RZ, 0x0 ;  /* 0x00000000ff037424 */ /* 0x000fc800078e00ff */
[----:B------:R-:W-:Y:S05]  /*2b3a0*/  RET.REL.NODEC R2 `(matmul_kernel) ;  /* 0xfffffd4c02147950 */ /* 0x000fea0003c3ffff */
        .weak           $__internal_1_$__cuda_sm10x_tcgen05_guardrail_trap_phase_invalid_during_alloc
        .type           $__internal_1_$__cuda_sm10x_tcgen05_guardrail_trap_phase_invalid_during_alloc,@function
        .size           $__internal_1_$__cuda_sm10x_tcgen05_guardrail_trap_phase_invalid_during_alloc,($__internal_2_$__cuda_sm10x_tcgen05_guardrail_trap_unallocated_columns_being_dealloced - $__internal_1_$__cuda_sm10x_tcgen05_guardrail_trap_phase_invalid_during_alloc)
$__internal_1_$__cuda_sm10x_tcgen05_guardrail_trap_phase_invalid_during_alloc:
[----:B------:R-:W-:Y:S05]  /*2b3b0*/  BPT.TRAP 0x1 ;  /* 0x000000040000795c */ /* 0x000fea0000300000 */
[----:B------:R-:W-:-:S04]  /*2b3c0*/  IMAD.MOV.U32 R3, RZ, RZ, 0x0 ;  /* 0x00000000ff037424 */ /* 0x000fc800078e00ff */
[----:B------:R-:W-:Y:S05]  /*2b3d0*/  RET.REL.NODEC R2 `(matmul_kernel) ;  /* 0xfffffd4c02087950 */ /* 0x000fea0003c3ffff */
        .weak           $__internal_2_$__cuda_sm10x_tcgen05_guardrail_trap_unallocated_columns_being_dealloced
        .type           $__internal_2_$__cuda_sm10x_tcgen05_guardrail_trap_unallocated_columns_being_dealloced,@function
        .size           $__internal_2_$__cuda_sm10x_tcgen05_guardrail_trap_unallocated_columns_being_dealloced,(.L_x_20 - $__internal_2_$__cuda_sm10x_tcgen05_guardrail_trap_unallocated_columns_being_dealloced)
$__internal_2_$__cuda_sm10x_tcgen05_guardrail_trap_unallocated_columns_being_dealloced:
[----:B------:R-:W-:Y:S05]  /*2b3e0*/  BPT.TRAP 0x1 ;  /* 0x000000040000795c */ /* 0x000fea0000300000 */
[----:B------:R-:W-:-:S04]  /*2b3f0*/  IMAD.MOV.U32 R3, RZ, RZ, 0x0 ;  /* 0x00000000ff037424 */ /* 0x000fc800078e00ff */
[----:B------:R-:W-:Y:S05]  /*2b400*/  RET.REL.NODEC R2 `(matmul_kernel) ;  /* 0xfffffd4802fc7950 */ /* 0x000fea0003c3ffff */
.L_x_17:
[----:B------:R-:W-:-:S00]  /*2b410*/  BRA `(.L_x_17) ;  /* 0xfffffffc00fc7947 */ /* 0x000fc0000383ffff */
[----:B------:R-:W-:-:S00]  /*2b420*/  NOP ;  /* 0x0000000000007918 */ /* 0x000fc00000000000 */
        /* <DEDUP_REMOVED lines=13> */
.L_x_20:


//--------------------- .nv.shared.matmul_kernel  --------------------------
	.section	.nv.shared.matmul_kernel,"aw",@nobits
	.sectionflags	@""
	.align	16
	.zero		1024


//--------------------- .nv.shared.reserved.0     --------------------------
	.section	.nv.shared.reserved.0,"aw",@nobits
	.align	8
	.weak		__nv_reservedSMEM_offset_0_alias
	.size		__nv_reservedSMEM_offset_0_alias, 0, 64
	.other		__nv_reservedSMEM_offset_0_alias,@"STO_CUDA_RESERVED_SHARED STV_DEFAULT"
__nv_reservedSMEM_offset_0_alias:
	.zero		0
.nv.shared.reserved.0:
	.zero		64
	.weak		__nv_reservedSMEM_allocation_phase
	.type		__nv_reservedSMEM_allocation_phase,@object
	.size		__nv_reservedSMEM_allocation_phase,(.L_0 - __nv_reservedSMEM_allocation_phase)
__nv_reservedSMEM_allocation_phase:
	.zero		1
.L_0:
	.zero		7
	.weak		__nv_reservedSMEM_devtool_atexit_pc
	.type		__nv_reservedSMEM_devtool_atexit_pc,@object
	.size		__nv_reservedSMEM_devtool_atexit_pc,(__nv_reservedSMEM_allocation_mask - __nv_reservedSMEM_devtool_atexit_pc)
__nv_reservedSMEM_devtool_atexit_pc:
	.zero		8
	.weak		__nv_reservedSMEM_allocation_mask
	.type		__nv_reservedSMEM_allocation_mask,@object
	.size		__nv_reservedSMEM_allocation_mask,(.L_2 - __nv_reservedSMEM_allocation_mask)
__nv_reservedSMEM_allocation_mask:
	.zero		4
.L_2:


//--------------------- .nv.constant0.matmul_kernel --------------------------
	.section	.nv.constant0.matmul_kernel,"a",@progbits
	.sectionflags	@""
	.align	4
.nv.constant0.matmul_kernel:
	.zero		976


//--------------------- SYMBOLS --------------------------

	.type		.nv.reservedSmem.offset0,@object
	.size		.nv.reservedSmem.offset0,0x4
	.type		.nv.reservedSmem.cap,@object
	.size		.nv.reservedSmem.cap,0x4
